//
// Generated by NVIDIA NVVM Compiler
//
// Compiler Build ID: CL-36424714
// Cuda compilation tools, release 13.0, V13.0.88
// Based on NVVM 20.0.0
//

.version 9.0
.target sm_100
.address_size 64

	// .globl	_Z9compute_BPKfS0_S0_Pfi
// _ZZ11find_argminPKfPiPfiE7min_val has been demoted
// _ZZ11find_argminPKfPiPfiE7min_idx has been demoted
.global .align 4 .f32 d_min;
.global .align 4 .u32 d_changed;
.global .align 4 .f32 d_epsilon;
.global .align 4 .u32 d_found;
.global .align 4 .u32 d_flag;
.global .align 4 .u32 d_b_kl_neg;
// _ZZ18find_most_negativePKfiPiS1_E6s_rows has been demoted
// _ZZ18find_most_negativePKfiPiS1_E6s_cols has been demoted
.global .align 4 .u32 d_outstanding;
.global .align 4 .u32 d_progress;
.global .align 4 .u32 d_stop;
.global .align 4 .u32 d_done;
.global .align 4 .u32 d_moving;
// _ZZ24block_exclusive_scan_0_1jiRjE9warp_sums has been demoted
// _ZZ24block_exclusive_scan_0_1jiRjE12warp_offsets has been demoted
// _ZZ24block_exclusive_scan_0_1jiRjE8tile_sum has been demoted
// _ZZ29identify_and_flip_singleblockPKiS0_PiiS0_S0_S1_S1_PhS2_S2_S2_E4repR has been demoted
// _ZZ29identify_and_flip_singleblockPKiS0_PiiS0_S0_S1_S1_PhS2_S2_S2_E4repQ has been demoted
.global .align 1 .b8 _ZN34_INTERNAL_f5076d5c_4_k_cu_3a6ab9e94cuda3std3__45__cpo5beginE[1];
.global .align 1 .b8 _ZN34_INTERNAL_f5076d5c_4_k_cu_3a6ab9e94cuda3std3__45__cpo3endE[1];
.global .align 1 .b8 _ZN34_INTERNAL_f5076d5c_4_k_cu_3a6ab9e94cuda3std3__45__cpo6cbeginE[1];
.global .align 1 .b8 _ZN34_INTERNAL_f5076d5c_4_k_cu_3a6ab9e94cuda3std3__45__cpo4cendE[1];
.global .align 1 .b8 _ZN34_INTERNAL_f5076d5c_4_k_cu_3a6ab9e94cuda3std3__45__cpo6rbeginE[1];
.global .align 1 .b8 _ZN34_INTERNAL_f5076d5c_4_k_cu_3a6ab9e94cuda3std3__45__cpo4rendE[1];
.global .align 1 .b8 _ZN34_INTERNAL_f5076d5c_4_k_cu_3a6ab9e94cuda3std3__45__cpo7crbeginE[1];
.global .align 1 .b8 _ZN34_INTERNAL_f5076d5c_4_k_cu_3a6ab9e94cuda3std3__45__cpo5crendE[1];
.global .align 1 .b8 _ZN34_INTERNAL_f5076d5c_4_k_cu_3a6ab9e94cuda3std3__436_GLOBAL__N__f5076d5c_4_k_cu_3a6ab9e96ignoreE[1];
.global .align 1 .b8 _ZN34_INTERNAL_f5076d5c_4_k_cu_3a6ab9e94cuda3std3__419piecewise_constructE[1];
.global .align 1 .b8 _ZN34_INTERNAL_f5076d5c_4_k_cu_3a6ab9e94cuda3std3__48in_placeE[1];
.global .align 1 .b8 _ZN34_INTERNAL_f5076d5c_4_k_cu_3a6ab9e94cuda3std3__420unreachable_sentinelE[1];
.global .align 1 .b8 _ZN34_INTERNAL_f5076d5c_4_k_cu_3a6ab9e94cuda3std3__47nulloptE[1];
.global .align 1 .b8 _ZN34_INTERNAL_f5076d5c_4_k_cu_3a6ab9e94cuda3std3__48unexpectE[1];
.global .align 1 .b8 _ZN34_INTERNAL_f5076d5c_4_k_cu_3a6ab9e94cuda3std6ranges3__45__cpo4swapE[1];
.global .align 1 .b8 _ZN34_INTERNAL_f5076d5c_4_k_cu_3a6ab9e94cuda3std6ranges3__45__cpo9iter_moveE[1];
.global .align 1 .b8 _ZN34_INTERNAL_f5076d5c_4_k_cu_3a6ab9e94cuda3std6ranges3__45__cpo5beginE[1];
.global .align 1 .b8 _ZN34_INTERNAL_f5076d5c_4_k_cu_3a6ab9e94cuda3std6ranges3__45__cpo3endE[1];
.global .align 1 .b8 _ZN34_INTERNAL_f5076d5c_4_k_cu_3a6ab9e94cuda3std6ranges3__45__cpo6cbeginE[1];
.global .align 1 .b8 _ZN34_INTERNAL_f5076d5c_4_k_cu_3a6ab9e94cuda3std6ranges3__45__cpo4cendE[1];
.global .align 1 .b8 _ZN34_INTERNAL_f5076d5c_4_k_cu_3a6ab9e94cuda3std6ranges3__45__cpo7advanceE[1];
.global .align 1 .b8 _ZN34_INTERNAL_f5076d5c_4_k_cu_3a6ab9e94cuda3std6ranges3__45__cpo9iter_swapE[1];
.global .align 1 .b8 _ZN34_INTERNAL_f5076d5c_4_k_cu_3a6ab9e94cuda3std6ranges3__45__cpo4nextE[1];
.global .align 1 .b8 _ZN34_INTERNAL_f5076d5c_4_k_cu_3a6ab9e94cuda3std6ranges3__45__cpo4prevE[1];
.global .align 1 .b8 _ZN34_INTERNAL_f5076d5c_4_k_cu_3a6ab9e94cuda3std6ranges3__45__cpo4dataE[1];
.global .align 1 .b8 _ZN34_INTERNAL_f5076d5c_4_k_cu_3a6ab9e94cuda3std6ranges3__45__cpo5cdataE[1];
.global .align 1 .b8 _ZN34_INTERNAL_f5076d5c_4_k_cu_3a6ab9e94cuda3std6ranges3__45__cpo4sizeE[1];
.global .align 1 .b8 _ZN34_INTERNAL_f5076d5c_4_k_cu_3a6ab9e94cuda3std6ranges3__45__cpo5ssizeE[1];
.global .align 1 .b8 _ZN34_INTERNAL_f5076d5c_4_k_cu_3a6ab9e94cuda3std6ranges3__45__cpo8distanceE[1];
.global .align 1 .b8 _ZN34_INTERNAL_f5076d5c_4_k_cu_3a6ab9e96thrust24THRUST_300001_SM_1000_NS6system6detail10sequential3seqE[1];
.global .align 1 .b8 _ZN34_INTERNAL_f5076d5c_4_k_cu_3a6ab9e96thrust24THRUST_300001_SM_1000_NS12placeholders2_1E[1];
.global .align 1 .b8 _ZN34_INTERNAL_f5076d5c_4_k_cu_3a6ab9e96thrust24THRUST_300001_SM_1000_NS12placeholders2_2E[1];
.global .align 1 .b8 _ZN34_INTERNAL_f5076d5c_4_k_cu_3a6ab9e96thrust24THRUST_300001_SM_1000_NS12placeholders2_3E[1];
.global .align 1 .b8 _ZN34_INTERNAL_f5076d5c_4_k_cu_3a6ab9e96thrust24THRUST_300001_SM_1000_NS12placeholders2_4E[1];
.global .align 1 .b8 _ZN34_INTERNAL_f5076d5c_4_k_cu_3a6ab9e96thrust24THRUST_300001_SM_1000_NS12placeholders2_5E[1];
.global .align 1 .b8 _ZN34_INTERNAL_f5076d5c_4_k_cu_3a6ab9e96thrust24THRUST_300001_SM_1000_NS12placeholders2_6E[1];
.global .align 1 .b8 _ZN34_INTERNAL_f5076d5c_4_k_cu_3a6ab9e96thrust24THRUST_300001_SM_1000_NS12placeholders2_7E[1];
.global .align 1 .b8 _ZN34_INTERNAL_f5076d5c_4_k_cu_3a6ab9e96thrust24THRUST_300001_SM_1000_NS12placeholders2_8E[1];
.global .align 1 .b8 _ZN34_INTERNAL_f5076d5c_4_k_cu_3a6ab9e96thrust24THRUST_300001_SM_1000_NS12placeholders2_9E[1];
.global .align 1 .b8 _ZN34_INTERNAL_f5076d5c_4_k_cu_3a6ab9e96thrust24THRUST_300001_SM_1000_NS12placeholders3_10E[1];
.extern .shared .align 16 .b8 s_vals[];
.extern .shared .align 16 .b8 sdata[];

.visible .entry _Z9compute_BPKfS0_S0_Pfi(
	.param .u64 .ptr .align 1 _Z9compute_BPKfS0_S0_Pfi_param_0,
	.param .u64 .ptr .align 1 _Z9compute_BPKfS0_S0_Pfi_param_1,
	.param .u64 .ptr .align 1 _Z9compute_BPKfS0_S0_Pfi_param_2,
	.param .u64 .ptr .align 1 _Z9compute_BPKfS0_S0_Pfi_param_3,
	.param .u32 _Z9compute_BPKfS0_S0_Pfi_param_4
)
{
	.reg .pred 	%p<2>;
	.reg .b32 	%r<12>;
	.reg .b32 	%f<6>;
	.reg .b64 	%rd<16>;

	ld.param.u64 	%rd1, [_Z9compute_BPKfS0_S0_Pfi_param_0];
	ld.param.u64 	%rd2, [_Z9compute_BPKfS0_S0_Pfi_param_1];
	ld.param.u64 	%rd3, [_Z9compute_BPKfS0_S0_Pfi_param_2];
	ld.param.u64 	%rd4, [_Z9compute_BPKfS0_S0_Pfi_param_3];
	ld.param.u32 	%r3, [_Z9compute_BPKfS0_S0_Pfi_param_4];
	mov.u32 	%r4, %ctaid.y;
	mov.u32 	%r5, %ntid.y;
	mov.u32 	%r6, %tid.y;
	mad.lo.s32 	%r1, %r4, %r5, %r6;
	mov.u32 	%r7, %ctaid.x;
	mov.u32 	%r8, %ntid.x;
	mov.u32 	%r9, %tid.x;
	mad.lo.s32 	%r2, %r7, %r8, %r9;
	max.s32 	%r10, %r1, %r2;
	setp.ge.s32 	%p1, %r10, %r3;
	@%p1 bra 	$L__BB0_2;
	cvta.to.global.u64 	%rd5, %rd1;
	cvta.to.global.u64 	%rd6, %rd2;
	cvta.to.global.u64 	%rd7, %rd3;
	cvta.to.global.u64 	%rd8, %rd4;
	mad.lo.s32 	%r11, %r3, %r2, %r1;
	mul.wide.s32 	%rd9, %r11, 4;
	add.s64 	%rd10, %rd5, %rd9;
	ld.global.f32 	%f1, [%rd10];
	mul.wide.u32 	%rd11, %r1, 4;
	add.s64 	%rd12, %rd6, %rd11;
	ld.global.f32 	%f2, [%rd12];
	sub.f32 	%f3, %f1, %f2;
	mul.wide.s32 	%rd13, %r2, 4;
	add.s64 	%rd14, %rd7, %rd13;
	ld.global.f32 	%f4, [%rd14];
	sub.f32 	%f5, %f3, %f4;
	add.s64 	%rd15, %rd8, %rd9;
	st.global.f32 	[%rd15], %f5;
$L__BB0_2:
	ret;

}
	// .globl	_Z11find_argminPKfPiPfi
.visible .entry _Z11find_argminPKfPiPfi(
	.param .u64 .ptr .align 1 _Z11find_argminPKfPiPfi_param_0,
	.param .u64 .ptr .align 1 _Z11find_argminPKfPiPfi_param_1,
	.param .u64 .ptr .align 1 _Z11find_argminPKfPiPfi_param_2,
	.param .u32 _Z11find_argminPKfPiPfi_param_3
)
{
	.reg .pred 	%p<7>;
	.reg .b32 	%r<20>;
	.reg .b32 	%f<8>;
	.reg .b64 	%rd<12>;
	// demoted variable
	.shared .align 4 .b8 _ZZ11find_argminPKfPiPfiE7min_val[1024];
	// demoted variable
	.shared .align 4 .b8 _ZZ11find_argminPKfPiPfiE7min_idx[1024];
	ld.param.u64 	%rd1, [_Z11find_argminPKfPiPfi_param_0];
	ld.param.u64 	%rd2, [_Z11find_argminPKfPiPfi_param_1];
	ld.param.u64 	%rd3, [_Z11find_argminPKfPiPfi_param_2];
	ld.param.u32 	%r10, [_Z11find_argminPKfPiPfi_param_3];
	mov.u32 	%r1, %tid.x;
	mov.u32 	%r2, %ctaid.x;
	mov.u32 	%r19, %ntid.x;
	mad.lo.s32 	%r4, %r2, %r19, %r1;
	mul.lo.s32 	%r11, %r10, %r10;
	setp.ge.s32 	%p1, %r4, %r11;
	mov.f32 	%f7, 0f7F7FFFFF;
	@%p1 bra 	$L__BB1_2;
	cvta.to.global.u64 	%rd4, %rd1;
	mul.wide.s32 	%rd5, %r4, 4;
	add.s64 	%rd6, %rd4, %rd5;
	ld.global.f32 	%f7, [%rd6];
$L__BB1_2:
	shl.b32 	%r12, %r1, 2;
	mov.u32 	%r13, _ZZ11find_argminPKfPiPfiE7min_val;
	add.s32 	%r5, %r13, %r12;
	st.shared.f32 	[%r5], %f7;
	mov.u32 	%r14, _ZZ11find_argminPKfPiPfiE7min_idx;
	add.s32 	%r6, %r14, %r12;
	st.shared.u32 	[%r6], %r4;
	bar.sync 	0;
	setp.lt.u32 	%p2, %r19, 2;
	@%p2 bra 	$L__BB1_7;
$L__BB1_3:
	mov.u32 	%r7, %r19;
	shr.u32 	%r19, %r7, 1;
	setp.ge.u32 	%p3, %r1, %r19;
	@%p3 bra 	$L__BB1_6;
	shl.b32 	%r9, %r19, 2;
	add.s32 	%r15, %r5, %r9;
	ld.shared.f32 	%f3, [%r15];
	ld.shared.f32 	%f5, [%r5];
	setp.geu.f32 	%p4, %f3, %f5;
	@%p4 bra 	$L__BB1_6;
	st.shared.f32 	[%r5], %f3;
	add.s32 	%r16, %r6, %r9;
	ld.shared.u32 	%r17, [%r16];
	st.shared.u32 	[%r6], %r17;
$L__BB1_6:
	bar.sync 	0;
	setp.gt.u32 	%p5, %r7, 3;
	@%p5 bra 	$L__BB1_3;
$L__BB1_7:
	setp.ne.s32 	%p6, %r1, 0;
	@%p6 bra 	$L__BB1_9;
	ld.shared.f32 	%f6, [_ZZ11find_argminPKfPiPfiE7min_val];
	cvta.to.global.u64 	%rd7, %rd3;
	mul.wide.u32 	%rd8, %r2, 4;
	add.s64 	%rd9, %rd7, %rd8;
	st.global.f32 	[%rd9], %f6;
	ld.shared.u32 	%r18, [_ZZ11find_argminPKfPiPfiE7min_idx];
	cvta.to.global.u64 	%rd10, %rd2;
	add.s64 	%rd11, %rd10, %rd8;
	st.global.u32 	[%rd11], %r18;
$L__BB1_9:
	ret;

}
	// .globl	_Z16solve_1bc_kerneliPKiPiS1_PKfS1_S1_
.visible .entry _Z16solve_1bc_kerneliPKiPiS1_PKfS1_S1_(
	.param .u32 _Z16solve_1bc_kerneliPKiPiS1_PKfS1_S1__param_0,
	.param .u64 .ptr .align 1 _Z16solve_1bc_kerneliPKiPiS1_PKfS1_S1__param_1,
	.param .u64 .ptr .align 1 _Z16solve_1bc_kerneliPKiPiS1_PKfS1_S1__param_2,
	.param .u64 .ptr .align 1 _Z16solve_1bc_kerneliPKiPiS1_PKfS1_S1__param_3,
	.param .u64 .ptr .align 1 _Z16solve_1bc_kerneliPKiPiS1_PKfS1_S1__param_4,
	.param .u64 .ptr .align 1 _Z16solve_1bc_kerneliPKiPiS1_PKfS1_S1__param_5,
	.param .u64 .ptr .align 1 _Z16solve_1bc_kerneliPKiPiS1_PKfS1_S1__param_6
)
{
	.reg .pred 	%p<10>;
	.reg .b32 	%r<22>;
	.reg .b32 	%f<2>;
	.reg .b64 	%rd<19>;

	ld.param.u32 	%r3, [_Z16solve_1bc_kerneliPKiPiS1_PKfS1_S1__param_0];
	ld.param.u64 	%rd3, [_Z16solve_1bc_kerneliPKiPiS1_PKfS1_S1__param_1];
	ld.param.u64 	%rd4, [_Z16solve_1bc_kerneliPKiPiS1_PKfS1_S1__param_2];
	ld.param.u64 	%rd5, [_Z16solve_1bc_kerneliPKiPiS1_PKfS1_S1__param_4];
	ld.param.u64 	%rd6, [_Z16solve_1bc_kerneliPKiPiS1_PKfS1_S1__param_5];
	ld.param.u64 	%rd7, [_Z16solve_1bc_kerneliPKiPiS1_PKfS1_S1__param_6];
	mov.u32 	%r4, %ctaid.y;
	mov.u32 	%r5, %ntid.y;
	mov.u32 	%r6, %tid.y;
	mad.lo.s32 	%r1, %r4, %r5, %r6;
	mov.u32 	%r7, %ctaid.x;
	mov.u32 	%r8, %ntid.x;
	mov.u32 	%r9, %tid.x;
	mad.lo.s32 	%r2, %r7, %r8, %r9;
	max.s32 	%r10, %r1, %r2;
	setp.ge.s32 	%p1, %r10, %r3;
	@%p1 bra 	$L__BB2_11;
	cvta.to.global.u64 	%rd8, %rd6;
	cvta.to.global.u64 	%rd9, %rd7;
	mul.wide.s32 	%rd10, %r2, 4;
	add.s64 	%rd1, %rd9, %rd10;
	ld.global.u32 	%r11, [%rd1];
	setp.eq.s32 	%p2, %r11, %r3;
	mul.wide.u32 	%rd11, %r1, 4;
	add.s64 	%rd2, %rd8, %rd11;
	@%p2 bra 	$L__BB2_5;
	mad.lo.s32 	%r12, %r2, %r3, %r1;
	cvta.to.global.u64 	%rd12, %rd3;
	mul.wide.s32 	%rd13, %r12, 4;
	add.s64 	%rd14, %rd12, %rd13;
	ld.global.u32 	%r13, [%rd14];
	setp.ne.s32 	%p3, %r13, 1;
	@%p3 bra 	$L__BB2_5;
	atom.relaxed.global.cas.b32 	%r14, [%rd2], %r3, %r2;
	setp.ne.s32 	%p4, %r14, %r3;
	@%p4 bra 	$L__BB2_5;
	mov.b32 	%r15, 1;
	st.global.u32 	[d_changed], %r15;
$L__BB2_5:
	cvta.to.global.u64 	%rd15, %rd4;
	ld.global.u32 	%r16, [%rd15];
	setp.eq.s32 	%p5, %r1, %r16;
	@%p5 bra 	$L__BB2_11;
	ld.global.u32 	%r17, [%rd2];
	setp.eq.s32 	%p6, %r17, %r3;
	@%p6 bra 	$L__BB2_11;
	ld.global.u32 	%r18, [%rd1];
	setp.ne.s32 	%p7, %r18, %r3;
	@%p7 bra 	$L__BB2_11;
	mad.lo.s32 	%r19, %r2, %r3, %r1;
	cvta.to.global.u64 	%rd16, %rd5;
	mul.wide.s32 	%rd17, %r19, 4;
	add.s64 	%rd18, %rd16, %rd17;
	ld.global.f32 	%f1, [%rd18];
	setp.neu.f32 	%p8, %f1, 0f00000000;
	@%p8 bra 	$L__BB2_11;
	atom.global.min.s32 	%r20, [%rd1], %r1;
	setp.le.s32 	%p9, %r20, %r1;
	@%p9 bra 	$L__BB2_11;
	mov.b32 	%r21, 1;
	st.global.u32 	[d_changed], %r21;
$L__BB2_11:
	ret;

}
	// .globl	_Z15set_array_valuePiii
.visible .entry _Z15set_array_valuePiii(
	.param .u64 .ptr .align 1 _Z15set_array_valuePiii_param_0,
	.param .u32 _Z15set_array_valuePiii_param_1,
	.param .u32 _Z15set_array_valuePiii_param_2
)
{
	.reg .pred 	%p<2>;
	.reg .b32 	%r<7>;
	.reg .b64 	%rd<5>;

	ld.param.u64 	%rd1, [_Z15set_array_valuePiii_param_0];
	ld.param.u32 	%r2, [_Z15set_array_valuePiii_param_1];
	ld.param.u32 	%r3, [_Z15set_array_valuePiii_param_2];
	mov.u32 	%r4, %ctaid.x;
	mov.u32 	%r5, %ntid.x;
	mov.u32 	%r6, %tid.x;
	mad.lo.s32 	%r1, %r4, %r5, %r6;
	setp.ge.s32 	%p1, %r1, %r3;
	@%p1 bra 	$L__BB3_2;
	cvta.to.global.u64 	%rd2, %rd1;
	mul.wide.s32 	%rd3, %r1, 4;
	add.s64 	%rd4, %rd2, %rd3;
	st.global.u32 	[%rd4], %r2;
$L__BB3_2:
	ret;

}
	// .globl	_Z12update_dualsPiS_PfS0_i
.visible .entry _Z12update_dualsPiS_PfS0_i(
	.param .u64 .ptr .align 1 _Z12update_dualsPiS_PfS0_i_param_0,
	.param .u64 .ptr .align 1 _Z12update_dualsPiS_PfS0_i_param_1,
	.param .u64 .ptr .align 1 _Z12update_dualsPiS_PfS0_i_param_2,
	.param .u64 .ptr .align 1 _Z12update_dualsPiS_PfS0_i_param_3,
	.param .u32 _Z12update_dualsPiS_PfS0_i_param_4
)
{
	.reg .pred 	%p<4>;
	.reg .b32 	%r<8>;
	.reg .b32 	%f<7>;
	.reg .b64 	%rd<17>;

	ld.param.u64 	%rd1, [_Z12update_dualsPiS_PfS0_i_param_0];
	ld.param.u64 	%rd2, [_Z12update_dualsPiS_PfS0_i_param_1];
	ld.param.u64 	%rd3, [_Z12update_dualsPiS_PfS0_i_param_2];
	ld.param.u64 	%rd4, [_Z12update_dualsPiS_PfS0_i_param_3];
	ld.param.u32 	%r2, [_Z12update_dualsPiS_PfS0_i_param_4];
	mov.u32 	%r3, %ctaid.x;
	mov.u32 	%r4, %ntid.x;
	mov.u32 	%r5, %tid.x;
	mad.lo.s32 	%r1, %r3, %r4, %r5;
	setp.ge.s32 	%p1, %r1, %r2;
	@%p1 bra 	$L__BB4_5;
	cvta.to.global.u64 	%rd5, %rd1;
	mul.wide.s32 	%rd6, %r1, 4;
	add.s64 	%rd7, %rd5, %rd6;
	ld.global.u32 	%r6, [%rd7];
	setp.eq.s32 	%p2, %r6, %r2;
	@%p2 bra 	$L__BB4_3;
	ld.global.f32 	%f1, [d_epsilon];
	cvta.to.global.u64 	%rd8, %rd3;
	add.s64 	%rd10, %rd8, %rd6;
	ld.global.f32 	%f2, [%rd10];
	add.f32 	%f3, %f1, %f2;
	st.global.f32 	[%rd10], %f3;
$L__BB4_3:
	cvta.to.global.u64 	%rd11, %rd2;
	add.s64 	%rd13, %rd11, %rd6;
	ld.global.u32 	%r7, [%rd13];
	setp.eq.s32 	%p3, %r7, %r2;
	@%p3 bra 	$L__BB4_5;
	ld.global.f32 	%f4, [d_epsilon];
	cvta.to.global.u64 	%rd14, %rd4;
	add.s64 	%rd16, %rd14, %rd6;
	ld.global.f32 	%f5, [%rd16];
	sub.f32 	%f6, %f5, %f4;
	st.global.f32 	[%rd16], %f6;
$L__BB4_5:
	ret;

}
	// .globl	_Z11init_minvalv
.visible .entry _Z11init_minvalv()
{
	.reg .b32 	%r<2>;

	mov.b32 	%r1, 2139095040;
	st.global.u32 	[d_min], %r1;
	ret;

}
	// .globl	_Z18find_most_negativePKfiPiS1_
.visible .entry _Z18find_most_negativePKfiPiS1_(
	.param .u64 .ptr .align 1 _Z18find_most_negativePKfiPiS1__param_0,
	.param .u32 _Z18find_most_negativePKfiPiS1__param_1,
	.param .u64 .ptr .align 1 _Z18find_most_negativePKfiPiS1__param_2,
	.param .u64 .ptr .align 1 _Z18find_most_negativePKfiPiS1__param_3
)
{
	.reg .pred 	%p<12>;
	.reg .b32 	%r<45>;
	.reg .b32 	%f<10>;
	.reg .b64 	%rd<9>;
	// demoted variable
	.shared .align 4 .b8 _ZZ18find_most_negativePKfiPiS1_E6s_rows[1024];
	// demoted variable
	.shared .align 4 .b8 _ZZ18find_most_negativePKfiPiS1_E6s_cols[1024];
	ld.param.u64 	%rd1, [_Z18find_most_negativePKfiPiS1__param_0];
	ld.param.u32 	%r19, [_Z18find_most_negativePKfiPiS1__param_1];
	ld.param.u64 	%rd2, [_Z18find_most_negativePKfiPiS1__param_2];
	ld.param.u64 	%rd3, [_Z18find_most_negativePKfiPiS1__param_3];
	mov.u32 	%r21, %ctaid.y;
	mov.u32 	%r22, %ntid.y;
	mov.u32 	%r23, %tid.y;
	mad.lo.s32 	%r1, %r21, %r22, %r23;
	mov.u32 	%r24, %ctaid.x;
	mov.u32 	%r25, %ntid.x;
	mov.u32 	%r26, %tid.x;
	mad.lo.s32 	%r2, %r24, %r25, %r26;
	mad.lo.s32 	%r3, %r23, %r25, %r26;
	mul.lo.s32 	%r43, %r25, %r22;
	mov.b32 	%r41, -1;
	mov.f32 	%f9, 0f7F800000;
	max.s32 	%r27, %r1, %r2;
	setp.ge.s32 	%p1, %r27, %r19;
	mov.u32 	%r42, %r41;
	@%p1 bra 	$L__BB6_2;
	cvta.to.global.u64 	%rd4, %rd1;
	mad.lo.s32 	%r28, %r19, %r2, %r1;
	mul.wide.s32 	%rd5, %r28, 4;
	add.s64 	%rd6, %rd4, %rd5;
	ld.global.nc.f32 	%f7, [%rd6];
	setp.lt.f32 	%p2, %f7, 0f00000000;
	selp.f32 	%f9, %f7, 0f7F800000, %p2;
	selp.b32 	%r41, %r1, -1, %p2;
	selp.b32 	%r42, %r2, -1, %p2;
$L__BB6_2:
	shl.b32 	%r29, %r3, 2;
	mov.u32 	%r30, s_vals;
	add.s32 	%r9, %r30, %r29;
	st.shared.f32 	[%r9], %f9;
	mov.u32 	%r31, _ZZ18find_most_negativePKfiPiS1_E6s_rows;
	add.s32 	%r10, %r31, %r29;
	st.shared.u32 	[%r10], %r41;
	mov.u32 	%r32, _ZZ18find_most_negativePKfiPiS1_E6s_cols;
	add.s32 	%r11, %r32, %r29;
	st.shared.u32 	[%r11], %r42;
	bar.sync 	0;
	setp.lt.u32 	%p3, %r43, 2;
	@%p3 bra 	$L__BB6_7;
$L__BB6_3:
	mov.u32 	%r12, %r43;
	shr.u32 	%r43, %r12, 1;
	setp.ge.u32 	%p4, %r3, %r43;
	@%p4 bra 	$L__BB6_6;
	shl.b32 	%r14, %r43, 2;
	add.s32 	%r33, %r9, %r14;
	ld.shared.f32 	%f3, [%r33];
	ld.shared.f32 	%f8, [%r9];
	setp.geu.f32 	%p5, %f3, %f8;
	@%p5 bra 	$L__BB6_6;
	st.shared.f32 	[%r9], %f3;
	add.s32 	%r34, %r10, %r14;
	ld.shared.u32 	%r35, [%r34];
	st.shared.u32 	[%r10], %r35;
	add.s32 	%r36, %r11, %r14;
	ld.shared.u32 	%r37, [%r36];
	st.shared.u32 	[%r11], %r37;
$L__BB6_6:
	bar.sync 	0;
	setp.gt.u32 	%p6, %r12, 3;
	@%p6 bra 	$L__BB6_3;
$L__BB6_7:
	setp.ne.s32 	%p7, %r3, 0;
	@%p7 bra 	$L__BB6_14;
	ld.shared.f32 	%f4, [s_vals];
	setp.equ.f32 	%p8, %f4, 0f7F800000;
	@%p8 bra 	$L__BB6_14;
	mov.b32 	%r38, 1;
	st.global.u32 	[d_found], %r38;
	ld.global.u32 	%r44, [d_min];
	mov.b32 	%r16, %f4;
$L__BB6_10:
	mov.b32 	%f5, %r44;
	setp.ge.f32 	%p9, %f4, %f5;
	@%p9 bra 	$L__BB6_12;
	atom.relaxed.global.cas.b32 	%r18, [d_min], %r44, %r16;
	setp.ne.s32 	%p10, %r44, %r18;
	mov.u32 	%r44, %r18;
	@%p10 bra 	$L__BB6_10;
$L__BB6_12:
	setp.geu.f32 	%p11, %f4, %f5;
	@%p11 bra 	$L__BB6_14;
	ld.shared.u32 	%r39, [_ZZ18find_most_negativePKfiPiS1_E6s_rows];
	cvta.to.global.u64 	%rd7, %rd2;
	st.global.u32 	[%rd7], %r39;
	ld.shared.u32 	%r40, [_ZZ18find_most_negativePKfiPiS1_E6s_cols];
	cvta.to.global.u64 	%rd8, %rd3;
	st.global.u32 	[%rd8], %r40;
$L__BB6_14:
	ret;

}
	// .globl	_Z23find_min_valid_atomic2dPKfPKiS2_i
.visible .entry _Z23find_min_valid_atomic2dPKfPKiS2_i(
	.param .u64 .ptr .align 1 _Z23find_min_valid_atomic2dPKfPKiS2_i_param_0,
	.param .u64 .ptr .align 1 _Z23find_min_valid_atomic2dPKfPKiS2_i_param_1,
	.param .u64 .ptr .align 1 _Z23find_min_valid_atomic2dPKfPKiS2_i_param_2,
	.param .u32 _Z23find_min_valid_atomic2dPKfPKiS2_i_param_3
)
{
	.reg .pred 	%p<10>;
	.reg .b32 	%r<26>;
	.reg .b32 	%f<13>;
	.reg .b64 	%rd<13>;

	ld.param.u64 	%rd1, [_Z23find_min_valid_atomic2dPKfPKiS2_i_param_0];
	ld.param.u64 	%rd2, [_Z23find_min_valid_atomic2dPKfPKiS2_i_param_1];
	ld.param.u64 	%rd3, [_Z23find_min_valid_atomic2dPKfPKiS2_i_param_2];
	ld.param.u32 	%r8, [_Z23find_min_valid_atomic2dPKfPKiS2_i_param_3];
	mov.u32 	%r9, %ctaid.y;
	mov.u32 	%r10, %ntid.y;
	mov.u32 	%r11, %tid.y;
	mad.lo.s32 	%r1, %r9, %r10, %r11;
	mov.u32 	%r12, %ctaid.x;
	mov.u32 	%r13, %ntid.x;
	mov.u32 	%r14, %tid.x;
	mad.lo.s32 	%r2, %r12, %r13, %r14;
	mad.lo.s32 	%r3, %r11, %r13, %r14;
	mul.lo.s32 	%r25, %r13, %r10;
	max.s32 	%r15, %r1, %r2;
	setp.ge.s32 	%p1, %r15, %r8;
	mov.f32 	%f12, 0f7F800000;
	@%p1 bra 	$L__BB7_4;
	cvta.to.global.u64 	%rd4, %rd2;
	mul.wide.u32 	%rd5, %r1, 4;
	add.s64 	%rd6, %rd4, %rd5;
	ld.global.nc.u32 	%r16, [%rd6];
	setp.eq.s32 	%p2, %r16, %r8;
	@%p2 bra 	$L__BB7_4;
	cvta.to.global.u64 	%rd7, %rd3;
	mul.wide.s32 	%rd8, %r2, 4;
	add.s64 	%rd9, %rd7, %rd8;
	ld.global.nc.u32 	%r17, [%rd9];
	setp.ne.s32 	%p3, %r17, %r8;
	@%p3 bra 	$L__BB7_4;
	mad.lo.s32 	%r18, %r8, %r2, %r1;
	cvta.to.global.u64 	%rd10, %rd1;
	mul.wide.s32 	%rd11, %r18, 4;
	add.s64 	%rd12, %rd10, %rd11;
	ld.global.nc.f32 	%f7, [%rd12];
	setp.ge.f32 	%p4, %f7, 0f00000000;
	selp.f32 	%f12, %f7, 0f7F800000, %p4;
$L__BB7_4:
	shl.b32 	%r19, %r3, 2;
	mov.u32 	%r20, sdata;
	add.s32 	%r5, %r20, %r19;
	st.shared.f32 	[%r5], %f12;
	bar.sync 	0;
	setp.lt.u32 	%p5, %r25, 2;
	@%p5 bra 	$L__BB7_8;
$L__BB7_5:
	shr.u32 	%r7, %r25, 1;
	setp.ge.u32 	%p6, %r3, %r7;
	@%p6 bra 	$L__BB7_7;
	ld.shared.f32 	%f8, [%r5];
	shl.b32 	%r21, %r7, 2;
	add.s32 	%r22, %r5, %r21;
	ld.shared.f32 	%f9, [%r22];
	min.f32 	%f10, %f8, %f9;
	st.shared.f32 	[%r5], %f10;
$L__BB7_7:
	bar.sync 	0;
	setp.gt.u32 	%p7, %r25, 3;
	mov.u32 	%r25, %r7;
	@%p7 bra 	$L__BB7_5;
$L__BB7_8:
	setp.ne.s32 	%p8, %r3, 0;
	@%p8 bra 	$L__BB7_11;
	ld.shared.f32 	%f3, [sdata];
	setp.equ.f32 	%p9, %f3, 0f7F800000;
	@%p9 bra 	$L__BB7_11;
	mov.b32 	%r23, %f3;
	atom.global.min.u32 	%r24, [d_min], %r23;
$L__BB7_11:
	ret;

}
	// .globl	_Z13process_cyclePfS_PiPKiS2_iS0_S0_
.visible .entry _Z13process_cyclePfS_PiPKiS2_iS0_S0_(
	.param .u64 .ptr .align 1 _Z13process_cyclePfS_PiPKiS2_iS0_S0__param_0,
	.param .u64 .ptr .align 1 _Z13process_cyclePfS_PiPKiS2_iS0_S0__param_1,
	.param .u64 .ptr .align 1 _Z13process_cyclePfS_PiPKiS2_iS0_S0__param_2,
	.param .u64 .ptr .align 1 _Z13process_cyclePfS_PiPKiS2_iS0_S0__param_3,
	.param .u64 .ptr .align 1 _Z13process_cyclePfS_PiPKiS2_iS0_S0__param_4,
	.param .u32 _Z13process_cyclePfS_PiPKiS2_iS0_S0__param_5,
	.param .u64 .ptr .align 1 _Z13process_cyclePfS_PiPKiS2_iS0_S0__param_6,
	.param .u64 .ptr .align 1 _Z13process_cyclePfS_PiPKiS2_iS0_S0__param_7
)
{
	.reg .pred 	%p<3>;
	.reg .b32 	%r<18>;
	.reg .b32 	%f<4>;
	.reg .b64 	%rd<27>;

	ld.param.u64 	%rd6, [_Z13process_cyclePfS_PiPKiS2_iS0_S0__param_0];
	ld.param.u64 	%rd7, [_Z13process_cyclePfS_PiPKiS2_iS0_S0__param_1];
	ld.param.u64 	%rd8, [_Z13process_cyclePfS_PiPKiS2_iS0_S0__param_2];
	ld.param.u64 	%rd9, [_Z13process_cyclePfS_PiPKiS2_iS0_S0__param_3];
	ld.param.u64 	%rd10, [_Z13process_cyclePfS_PiPKiS2_iS0_S0__param_4];
	ld.param.u32 	%r8, [_Z13process_cyclePfS_PiPKiS2_iS0_S0__param_5];
	ld.param.u64 	%rd11, [_Z13process_cyclePfS_PiPKiS2_iS0_S0__param_6];
	ld.param.u64 	%rd12, [_Z13process_cyclePfS_PiPKiS2_iS0_S0__param_7];
	cvta.to.global.u64 	%rd1, %rd10;
	cvta.to.global.u64 	%rd2, %rd9;
	cvta.to.global.u64 	%rd3, %rd8;
	cvta.to.global.u64 	%rd4, %rd12;
	cvta.to.global.u64 	%rd5, %rd11;
	ld.global.u32 	%r16, [%rd5];
	ld.global.u32 	%r17, [%rd4];
$L__BB8_1:
	mad.lo.s32 	%r9, %r17, %r8, %r16;
	mul.wide.s32 	%rd13, %r9, 4;
	add.s64 	%rd14, %rd3, %rd13;
	mov.b32 	%r10, 1;
	st.global.u32 	[%rd14], %r10;
	mul.wide.s32 	%rd15, %r16, 4;
	add.s64 	%rd16, %rd2, %rd15;
	ld.global.u32 	%r17, [%rd16];
	mul.lo.s32 	%r6, %r17, %r8;
	add.s32 	%r11, %r6, %r16;
	mul.wide.s32 	%rd17, %r11, 4;
	add.s64 	%rd18, %rd3, %rd17;
	mov.b32 	%r12, 0;
	st.global.u32 	[%rd18], %r12;
	mul.wide.s32 	%rd19, %r17, 4;
	add.s64 	%rd20, %rd1, %rd19;
	ld.global.u32 	%r16, [%rd20];
	ld.global.u32 	%r13, [%rd5];
	setp.ne.s32 	%p1, %r16, %r13;
	@%p1 bra 	$L__BB8_1;
	ld.global.u32 	%r14, [%rd4];
	setp.ne.s32 	%p2, %r17, %r14;
	@%p2 bra 	$L__BB8_1;
	cvta.to.global.u64 	%rd21, %rd6;
	cvta.to.global.u64 	%rd22, %rd7;
	add.s32 	%r15, %r6, %r16;
	mul.wide.s32 	%rd23, %r15, 4;
	add.s64 	%rd24, %rd21, %rd23;
	ld.global.f32 	%f1, [%rd24];
	add.s64 	%rd26, %rd22, %rd19;
	ld.global.f32 	%f2, [%rd26];
	add.f32 	%f3, %f1, %f2;
	st.global.f32 	[%rd26], %f3;
	ret;

}
	// .globl	_Z8update_VPfS_PiPKiS2_iS0_S0_
.visible .entry _Z8update_VPfS_PiPKiS2_iS0_S0_(
	.param .u64 .ptr .align 1 _Z8update_VPfS_PiPKiS2_iS0_S0__param_0,
	.param .u64 .ptr .align 1 _Z8update_VPfS_PiPKiS2_iS0_S0__param_1,
	.param .u64 .ptr .align 1 _Z8update_VPfS_PiPKiS2_iS0_S0__param_2,
	.param .u64 .ptr .align 1 _Z8update_VPfS_PiPKiS2_iS0_S0__param_3,
	.param .u64 .ptr .align 1 _Z8update_VPfS_PiPKiS2_iS0_S0__param_4,
	.param .u32 _Z8update_VPfS_PiPKiS2_iS0_S0__param_5,
	.param .u64 .ptr .align 1 _Z8update_VPfS_PiPKiS2_iS0_S0__param_6,
	.param .u64 .ptr .align 1 _Z8update_VPfS_PiPKiS2_iS0_S0__param_7
)
{
	.reg .b32 	%r<5>;
	.reg .b32 	%f<4>;
	.reg .b64 	%rd<13>;

	ld.param.u64 	%rd1, [_Z8update_VPfS_PiPKiS2_iS0_S0__param_0];
	ld.param.u64 	%rd2, [_Z8update_VPfS_PiPKiS2_iS0_S0__param_1];
	ld.param.u32 	%r1, [_Z8update_VPfS_PiPKiS2_iS0_S0__param_5];
	ld.param.u64 	%rd3, [_Z8update_VPfS_PiPKiS2_iS0_S0__param_6];
	ld.param.u64 	%rd4, [_Z8update_VPfS_PiPKiS2_iS0_S0__param_7];
	cvta.to.global.u64 	%rd5, %rd2;
	cvta.to.global.u64 	%rd6, %rd1;
	cvta.to.global.u64 	%rd7, %rd3;
	cvta.to.global.u64 	%rd8, %rd4;
	ld.global.u32 	%r2, [%rd8];
	ld.global.u32 	%r3, [%rd7];
	mad.lo.s32 	%r4, %r2, %r1, %r3;
	mul.wide.s32 	%rd9, %r4, 4;
	add.s64 	%rd10, %rd6, %rd9;
	ld.global.f32 	%f1, [%rd10];
	mul.wide.s32 	%rd11, %r2, 4;
	add.s64 	%rd12, %rd5, %rd11;
	ld.global.f32 	%f2, [%rd12];
	add.f32 	%f3, %f1, %f2;
	st.global.f32 	[%rd12], %f3;
	ret;

}
	// .globl	_Z12init_mappingPKiS0_PiS1_S1_i
.visible .entry _Z12init_mappingPKiS0_PiS1_S1_i(
	.param .u64 .ptr .align 1 _Z12init_mappingPKiS0_PiS1_S1_i_param_0,
	.param .u64 .ptr .align 1 _Z12init_mappingPKiS0_PiS1_S1_i_param_1,
	.param .u64 .ptr .align 1 _Z12init_mappingPKiS0_PiS1_S1_i_param_2,
	.param .u64 .ptr .align 1 _Z12init_mappingPKiS0_PiS1_S1_i_param_3,
	.param .u64 .ptr .align 1 _Z12init_mappingPKiS0_PiS1_S1_i_param_4,
	.param .u32 _Z12init_mappingPKiS0_PiS1_S1_i_param_5
)
{
	.reg .pred 	%p<2>;
	.reg .b32 	%r<15>;
	.reg .b64 	%rd<19>;

	ld.param.u64 	%rd1, [_Z12init_mappingPKiS0_PiS1_S1_i_param_0];
	ld.param.u64 	%rd2, [_Z12init_mappingPKiS0_PiS1_S1_i_param_1];
	ld.param.u64 	%rd3, [_Z12init_mappingPKiS0_PiS1_S1_i_param_2];
	ld.param.u64 	%rd4, [_Z12init_mappingPKiS0_PiS1_S1_i_param_3];
	ld.param.u64 	%rd5, [_Z12init_mappingPKiS0_PiS1_S1_i_param_4];
	ld.param.u32 	%r3, [_Z12init_mappingPKiS0_PiS1_S1_i_param_5];
	mov.u32 	%r4, %ctaid.y;
	mov.u32 	%r5, %ntid.y;
	mov.u32 	%r6, %tid.y;
	mad.lo.s32 	%r1, %r4, %r5, %r6;
	mov.u32 	%r7, %ctaid.x;
	mov.u32 	%r8, %ntid.x;
	mov.u32 	%r9, %tid.x;
	mad.lo.s32 	%r2, %r7, %r8, %r9;
	max.s32 	%r10, %r1, %r2;
	setp.ge.s32 	%p1, %r10, %r3;
	@%p1 bra 	$L__BB10_2;
	cvta.to.global.u64 	%rd6, %rd2;
	cvta.to.global.u64 	%rd7, %rd3;
	cvta.to.global.u64 	%rd8, %rd1;
	cvta.to.global.u64 	%rd9, %rd4;
	cvta.to.global.u64 	%rd10, %rd5;
	mad.lo.s32 	%r11, %r3, %r1, %r2;
	mul.wide.s32 	%rd11, %r2, 4;
	add.s64 	%rd12, %rd6, %rd11;
	ld.global.u32 	%r12, [%rd12];
	mul.wide.s32 	%rd13, %r11, 4;
	add.s64 	%rd14, %rd7, %rd13;
	st.global.u32 	[%rd14], %r12;
	mul.wide.u32 	%rd15, %r1, 4;
	add.s64 	%rd16, %rd8, %rd15;
	ld.global.u32 	%r13, [%rd16];
	add.s64 	%rd17, %rd9, %rd13;
	st.global.u32 	[%rd17], %r13;
	add.s64 	%rd18, %rd10, %rd13;
	mov.b32 	%r14, 1;
	st.global.u32 	[%rd18], %r14;
$L__BB10_2:
	ret;

}
	// .globl	_Z18pointer_jump_cyclePiS_S_i
.visible .entry _Z18pointer_jump_cyclePiS_S_i(
	.param .u64 .ptr .align 1 _Z18pointer_jump_cyclePiS_S_i_param_0,
	.param .u64 .ptr .align 1 _Z18pointer_jump_cyclePiS_S_i_param_1,
	.param .u64 .ptr .align 1 _Z18pointer_jump_cyclePiS_S_i_param_2,
	.param .u32 _Z18pointer_jump_cyclePiS_S_i_param_3
)
{
	.reg .pred 	%p<8>;
	.reg .b32 	%r<67>;
	.reg .b32 	%f<22>;
	.reg .b64 	%rd<31>;

	ld.param.u64 	%rd7, [_Z18pointer_jump_cyclePiS_S_i_param_0];
	ld.param.u64 	%rd8, [_Z18pointer_jump_cyclePiS_S_i_param_1];
	ld.param.u64 	%rd9, [_Z18pointer_jump_cyclePiS_S_i_param_2];
	ld.param.u32 	%r12, [_Z18pointer_jump_cyclePiS_S_i_param_3];
	cvta.to.global.u64 	%rd1, %rd9;
	cvta.to.global.u64 	%rd2, %rd8;
	cvta.to.global.u64 	%rd3, %rd7;
	mov.u32 	%r13, %ctaid.y;
	mov.u32 	%r14, %ntid.y;
	mov.u32 	%r15, %tid.y;
	mad.lo.s32 	%r1, %r13, %r14, %r15;
	mov.u32 	%r16, %ctaid.x;
	mov.u32 	%r17, %ntid.x;
	mov.u32 	%r18, %tid.x;
	mad.lo.s32 	%r2, %r16, %r17, %r18;
	max.s32 	%r19, %r1, %r2;
	setp.ge.s32 	%p1, %r19, %r12;
	@%p1 bra 	$L__BB11_8;
	mad.lo.s32 	%r3, %r12, %r1, %r2;
	cvt.rn.f32.u32 	%f1, %r12;
	mov.b32 	%r20, %f1;
	add.s32 	%r21, %r20, -1060439283;
	and.b32  	%r22, %r21, -8388608;
	sub.s32 	%r23, %r20, %r22;
	mov.b32 	%f2, %r23;
	cvt.rn.f32.s32 	%f3, %r22;
	fma.rn.f32 	%f4, %f3, 0f34000000, 0f00000000;
	add.f32 	%f5, %f2, 0fBF800000;
	fma.rn.f32 	%f6, %f5, 0f3DC6B27F, 0fBE2C7F30;
	fma.rn.f32 	%f7, %f6, %f5, 0f3E2FCF2A;
	fma.rn.f32 	%f8, %f7, %f5, 0fBE374E43;
	fma.rn.f32 	%f9, %f8, %f5, 0f3E520BF4;
	fma.rn.f32 	%f10, %f9, %f5, 0fBE763C8B;
	fma.rn.f32 	%f11, %f10, %f5, 0f3E93BF99;
	fma.rn.f32 	%f12, %f11, %f5, 0fBEB8AA49;
	fma.rn.f32 	%f13, %f12, %f5, 0f3EF6384A;
	fma.rn.f32 	%f14, %f13, %f5, 0fBF38AA3B;
	mul.f32 	%f15, %f5, %f14;
	mul.f32 	%f16, %f5, %f15;
	fma.rn.f32 	%f17, %f5, 0f3FB8AA3B, %f16;
	add.f32 	%f18, %f4, %f17;
	setp.gt.u32 	%p2, %r20, 2139095039;
	fma.rn.f32 	%f19, %f1, 0f7F800000, 0f7F800000;
	selp.f32 	%f20, %f19, %f18, %p2;
	cvt.rpi.f32.f32 	%f21, %f20;
	cvt.rzi.s32.f32 	%r4, %f21;
	setp.lt.s32 	%p3, %r4, 1;
	@%p3 bra 	$L__BB11_8;
	mul.wide.s32 	%rd10, %r3, 4;
	add.s64 	%rd4, %rd3, %rd10;
	add.s64 	%rd5, %rd2, %rd10;
	add.s64 	%rd6, %rd1, %rd10;
	and.b32  	%r5, %r4, 3;
	setp.lt.u32 	%p4, %r4, 4;
	@%p4 bra 	$L__BB11_5;
	and.b32  	%r24, %r4, 2147483644;
	neg.s32 	%r65, %r24;
$L__BB11_4:
	ld.global.u32 	%r25, [%rd4];
	ld.global.u32 	%r26, [%rd5];
	mad.lo.s32 	%r27, %r25, %r12, %r26;
	mul.wide.s32 	%rd11, %r27, 4;
	add.s64 	%rd12, %rd3, %rd11;
	ld.global.u32 	%r28, [%rd12];
	add.s64 	%rd13, %rd2, %rd11;
	ld.global.u32 	%r29, [%rd13];
	st.global.u32 	[%rd4], %r28;
	st.global.u32 	[%rd5], %r29;
	add.s64 	%rd14, %rd1, %rd11;
	ld.global.u32 	%r30, [%rd14];
	ld.global.u32 	%r31, [%rd6];
	xor.b32  	%r32, %r31, %r30;
	st.global.u32 	[%rd6], %r32;
	bar.sync 	0;
	ld.global.u32 	%r33, [%rd4];
	ld.global.u32 	%r34, [%rd5];
	mad.lo.s32 	%r35, %r33, %r12, %r34;
	mul.wide.s32 	%rd15, %r35, 4;
	add.s64 	%rd16, %rd3, %rd15;
	ld.global.u32 	%r36, [%rd16];
	add.s64 	%rd17, %rd2, %rd15;
	ld.global.u32 	%r37, [%rd17];
	st.global.u32 	[%rd4], %r36;
	st.global.u32 	[%rd5], %r37;
	add.s64 	%rd18, %rd1, %rd15;
	ld.global.u32 	%r38, [%rd18];
	ld.global.u32 	%r39, [%rd6];
	xor.b32  	%r40, %r39, %r38;
	st.global.u32 	[%rd6], %r40;
	bar.sync 	0;
	ld.global.u32 	%r41, [%rd4];
	ld.global.u32 	%r42, [%rd5];
	mad.lo.s32 	%r43, %r41, %r12, %r42;
	mul.wide.s32 	%rd19, %r43, 4;
	add.s64 	%rd20, %rd3, %rd19;
	ld.global.u32 	%r44, [%rd20];
	add.s64 	%rd21, %rd2, %rd19;
	ld.global.u32 	%r45, [%rd21];
	st.global.u32 	[%rd4], %r44;
	st.global.u32 	[%rd5], %r45;
	add.s64 	%rd22, %rd1, %rd19;
	ld.global.u32 	%r46, [%rd22];
	ld.global.u32 	%r47, [%rd6];
	xor.b32  	%r48, %r47, %r46;
	st.global.u32 	[%rd6], %r48;
	bar.sync 	0;
	ld.global.u32 	%r49, [%rd4];
	ld.global.u32 	%r50, [%rd5];
	mad.lo.s32 	%r51, %r49, %r12, %r50;
	mul.wide.s32 	%rd23, %r51, 4;
	add.s64 	%rd24, %rd3, %rd23;
	ld.global.u32 	%r52, [%rd24];
	add.s64 	%rd25, %rd2, %rd23;
	ld.global.u32 	%r53, [%rd25];
	st.global.u32 	[%rd4], %r52;
	st.global.u32 	[%rd5], %r53;
	add.s64 	%rd26, %rd1, %rd23;
	ld.global.u32 	%r54, [%rd26];
	ld.global.u32 	%r55, [%rd6];
	xor.b32  	%r56, %r55, %r54;
	st.global.u32 	[%rd6], %r56;
	bar.sync 	0;
	add.s32 	%r65, %r65, 4;
	setp.ne.s32 	%p5, %r65, 0;
	@%p5 bra 	$L__BB11_4;
$L__BB11_5:
	setp.eq.s32 	%p6, %r5, 0;
	@%p6 bra 	$L__BB11_8;
	neg.s32 	%r66, %r5;
$L__BB11_7:
	.pragma "nounroll";
	ld.global.u32 	%r57, [%rd4];
	ld.global.u32 	%r58, [%rd5];
	mad.lo.s32 	%r59, %r57, %r12, %r58;
	mul.wide.s32 	%rd27, %r59, 4;
	add.s64 	%rd28, %rd3, %rd27;
	ld.global.u32 	%r60, [%rd28];
	add.s64 	%rd29, %rd2, %rd27;
	ld.global.u32 	%r61, [%rd29];
	st.global.u32 	[%rd4], %r60;
	st.global.u32 	[%rd5], %r61;
	add.s64 	%rd30, %rd1, %rd27;
	ld.global.u32 	%r62, [%rd30];
	ld.global.u32 	%r63, [%rd6];
	xor.b32  	%r64, %r63, %r62;
	st.global.u32 	[%rd6], %r64;
	bar.sync 	0;
	add.s32 	%r66, %r66, 1;
	setp.ne.s32 	%p7, %r66, 0;
	@%p7 bra 	$L__BB11_7;
$L__BB11_8:
	ret;

}
	// .globl	_Z9update_dXPKiS0_S0_Pii
.visible .entry _Z9update_dXPKiS0_S0_Pii(
	.param .u64 .ptr .align 1 _Z9update_dXPKiS0_S0_Pii_param_0,
	.param .u64 .ptr .align 1 _Z9update_dXPKiS0_S0_Pii_param_1,
	.param .u64 .ptr .align 1 _Z9update_dXPKiS0_S0_Pii_param_2,
	.param .u64 .ptr .align 1 _Z9update_dXPKiS0_S0_Pii_param_3,
	.param .u32 _Z9update_dXPKiS0_S0_Pii_param_4
)
{
	.reg .pred 	%p<4>;
	.reg .b32 	%r<15>;
	.reg .b64 	%rd<16>;

	ld.param.u64 	%rd1, [_Z9update_dXPKiS0_S0_Pii_param_0];
	ld.param.u64 	%rd2, [_Z9update_dXPKiS0_S0_Pii_param_1];
	ld.param.u64 	%rd3, [_Z9update_dXPKiS0_S0_Pii_param_2];
	ld.param.u64 	%rd4, [_Z9update_dXPKiS0_S0_Pii_param_3];
	ld.param.u32 	%r4, [_Z9update_dXPKiS0_S0_Pii_param_4];
	mov.u32 	%r5, %ctaid.y;
	mov.u32 	%r6, %ntid.y;
	mov.u32 	%r7, %tid.y;
	mad.lo.s32 	%r1, %r5, %r6, %r7;
	mov.u32 	%r8, %ctaid.x;
	mov.u32 	%r9, %ntid.x;
	mov.u32 	%r10, %tid.x;
	mad.lo.s32 	%r2, %r8, %r9, %r10;
	max.s32 	%r11, %r1, %r2;
	setp.ge.s32 	%p1, %r11, %r4;
	@%p1 bra 	$L__BB12_4;
	cvta.to.global.u64 	%rd5, %rd1;
	mad.lo.s32 	%r3, %r4, %r1, %r2;
	mul.wide.s32 	%rd6, %r3, 4;
	add.s64 	%rd7, %rd5, %rd6;
	ld.global.u32 	%r12, [%rd7];
	setp.ne.s32 	%p2, %r12, %r1;
	@%p2 bra 	$L__BB12_4;
	cvta.to.global.u64 	%rd8, %rd2;
	add.s64 	%rd10, %rd8, %rd6;
	ld.global.u32 	%r13, [%rd10];
	setp.ne.s32 	%p3, %r13, %r2;
	@%p3 bra 	$L__BB12_4;
	cvta.to.global.u64 	%rd11, %rd3;
	add.s64 	%rd13, %rd11, %rd6;
	ld.global.u32 	%r14, [%rd13];
	cvta.to.global.u64 	%rd14, %rd4;
	add.s64 	%rd15, %rd14, %rd6;
	st.global.u32 	[%rd15], %r14;
$L__BB12_4:
	ret;

}
	// .globl	_Z16finalize_epsilonPKfiPiS1_
.visible .entry _Z16finalize_epsilonPKfiPiS1_(
	.param .u64 .ptr .align 1 _Z16finalize_epsilonPKfiPiS1__param_0,
	.param .u32 _Z16finalize_epsilonPKfiPiS1__param_1,
	.param .u64 .ptr .align 1 _Z16finalize_epsilonPKfiPiS1__param_2,
	.param .u64 .ptr .align 1 _Z16finalize_epsilonPKfiPiS1__param_3
)
{
	.reg .pred 	%p<2>;
	.reg .b32 	%r<5>;
	.reg .b32 	%f<7>;
	.reg .b64 	%rd<9>;

	ld.param.u64 	%rd1, [_Z16finalize_epsilonPKfiPiS1__param_0];
	ld.param.u32 	%r1, [_Z16finalize_epsilonPKfiPiS1__param_1];
	ld.param.u64 	%rd2, [_Z16finalize_epsilonPKfiPiS1__param_2];
	ld.param.u64 	%rd3, [_Z16finalize_epsilonPKfiPiS1__param_3];
	ld.global.f32 	%f6, [d_min];
	abs.f32 	%f4, %f6;
	setp.neu.f32 	%p1, %f4, 0f7F800000;
	@%p1 bra 	$L__BB13_2;
	cvta.to.global.u64 	%rd4, %rd3;
	cvta.to.global.u64 	%rd5, %rd2;
	cvta.to.global.u64 	%rd6, %rd1;
	ld.global.u32 	%r2, [%rd4];
	ld.global.u32 	%r3, [%rd5];
	mad.lo.s32 	%r4, %r2, %r1, %r3;
	mul.wide.s32 	%rd7, %r4, 4;
	add.s64 	%rd8, %rd6, %rd7;
	ld.global.f32 	%f5, [%rd8];
	neg.f32 	%f6, %f5;
$L__BB13_2:
	st.global.f32 	[d_epsilon], %f6;
	ret;

}
	// .globl	_Z8update_QPiPKiS1_
.visible .entry _Z8update_QPiPKiS1_(
	.param .u64 .ptr .align 1 _Z8update_QPiPKiS1__param_0,
	.param .u64 .ptr .align 1 _Z8update_QPiPKiS1__param_1,
	.param .u64 .ptr .align 1 _Z8update_QPiPKiS1__param_2
)
{
	.reg .b32 	%r<3>;
	.reg .b64 	%rd<9>;

	ld.param.u64 	%rd1, [_Z8update_QPiPKiS1__param_0];
	ld.param.u64 	%rd2, [_Z8update_QPiPKiS1__param_1];
	ld.param.u64 	%rd3, [_Z8update_QPiPKiS1__param_2];
	cvta.to.global.u64 	%rd4, %rd1;
	cvta.to.global.u64 	%rd5, %rd3;
	cvta.to.global.u64 	%rd6, %rd2;
	ld.global.u32 	%r1, [%rd6];
	ld.global.u32 	%r2, [%rd5];
	mul.wide.s32 	%rd7, %r2, 4;
	add.s64 	%rd8, %rd4, %rd7;
	st.global.u32 	[%rd8], %r1;
	ret;

}
	// .globl	_Z9update_RQPiS_PKiS1_S_
.visible .entry _Z9update_RQPiS_PKiS1_S_(
	.param .u64 .ptr .align 1 _Z9update_RQPiS_PKiS1_S__param_0,
	.param .u64 .ptr .align 1 _Z9update_RQPiS_PKiS1_S__param_1,
	.param .u64 .ptr .align 1 _Z9update_RQPiS_PKiS1_S__param_2,
	.param .u64 .ptr .align 1 _Z9update_RQPiS_PKiS1_S__param_3,
	.param .u64 .ptr .align 1 _Z9update_RQPiS_PKiS1_S__param_4
)
{
	.reg .b32 	%r<5>;
	.reg .b64 	%rd<17>;

	ld.param.u64 	%rd1, [_Z9update_RQPiS_PKiS1_S__param_0];
	ld.param.u64 	%rd2, [_Z9update_RQPiS_PKiS1_S__param_1];
	ld.param.u64 	%rd3, [_Z9update_RQPiS_PKiS1_S__param_2];
	ld.param.u64 	%rd4, [_Z9update_RQPiS_PKiS1_S__param_3];
	ld.param.u64 	%rd5, [_Z9update_RQPiS_PKiS1_S__param_4];
	cvta.to.global.u64 	%rd6, %rd1;
	cvta.to.global.u64 	%rd7, %rd5;
	cvta.to.global.u64 	%rd8, %rd2;
	cvta.to.global.u64 	%rd9, %rd4;
	cvta.to.global.u64 	%rd10, %rd3;
	ld.global.u32 	%r1, [%rd10];
	ld.global.u32 	%r2, [%rd9];
	mul.wide.s32 	%rd11, %r2, 4;
	add.s64 	%rd12, %rd8, %rd11;
	st.global.u32 	[%rd12], %r1;
	ld.global.u32 	%r3, [%rd9];
	mul.wide.s32 	%rd13, %r3, 4;
	add.s64 	%rd14, %rd7, %rd13;
	ld.global.u32 	%r4, [%rd14];
	mul.wide.s32 	%rd15, %r4, 4;
	add.s64 	%rd16, %rd6, %rd15;
	st.global.u32 	[%rd16], %r3;
	ret;

}
	// .globl	_Z15reset_d_changedv
.visible .entry _Z15reset_d_changedv()
{
	.reg .b32 	%r<2>;

	mov.b32 	%r1, 0;
	st.global.u32 	[d_changed], %r1;
	ret;

}
	// .globl	_Z8check_RkPKiS0_S0_i
.visible .entry _Z8check_RkPKiS0_S0_i(
	.param .u64 .ptr .align 1 _Z8check_RkPKiS0_S0_i_param_0,
	.param .u64 .ptr .align 1 _Z8check_RkPKiS0_S0_i_param_1,
	.param .u64 .ptr .align 1 _Z8check_RkPKiS0_S0_i_param_2,
	.param .u32 _Z8check_RkPKiS0_S0_i_param_3
)
{
	.reg .pred 	%p<4>;
	.reg .b32 	%r<12>;
	.reg .b64 	%rd<9>;

	ld.param.u64 	%rd1, [_Z8check_RkPKiS0_S0_i_param_0];
	ld.param.u64 	%rd2, [_Z8check_RkPKiS0_S0_i_param_1];
	ld.param.u64 	%rd3, [_Z8check_RkPKiS0_S0_i_param_2];
	ld.param.u32 	%r4, [_Z8check_RkPKiS0_S0_i_param_3];
	mov.u32 	%r5, %tid.x;
	mov.u32 	%r6, %ctaid.x;
	or.b32  	%r7, %r5, %r6;
	setp.ne.s32 	%p1, %r7, 0;
	@%p1 bra 	$L__BB17_4;
	cvta.to.global.u64 	%rd4, %rd2;
	cvta.to.global.u64 	%rd5, %rd1;
	ld.global.u32 	%r9, [%rd4];
	mul.wide.s32 	%rd6, %r9, 4;
	add.s64 	%rd7, %rd5, %rd6;
	ld.global.u32 	%r1, [%rd7];
	setp.eq.s32 	%p2, %r1, %r4;
	mov.b32 	%r11, 0;
	@%p2 bra 	$L__BB17_3;
	cvta.to.global.u64 	%rd8, %rd3;
	ld.global.u32 	%r10, [%rd8];
	setp.ne.s32 	%p3, %r1, %r10;
	selp.u32 	%r11, 1, 0, %p3;
$L__BB17_3:
	st.global.u32 	[d_flag], %r11;
$L__BB17_4:
	ret;

}
	// .globl	_Z9check_bklPKfPKiS2_i
.visible .entry _Z9check_bklPKfPKiS2_i(
	.param .u64 .ptr .align 1 _Z9check_bklPKfPKiS2_i_param_0,
	.param .u64 .ptr .align 1 _Z9check_bklPKfPKiS2_i_param_1,
	.param .u64 .ptr .align 1 _Z9check_bklPKfPKiS2_i_param_2,
	.param .u32 _Z9check_bklPKfPKiS2_i_param_3
)
{
	.reg .pred 	%p<3>;
	.reg .b32 	%r<9>;
	.reg .b32 	%f<2>;
	.reg .b64 	%rd<9>;

	ld.param.u64 	%rd1, [_Z9check_bklPKfPKiS2_i_param_0];
	ld.param.u64 	%rd2, [_Z9check_bklPKfPKiS2_i_param_1];
	ld.param.u64 	%rd3, [_Z9check_bklPKfPKiS2_i_param_2];
	ld.param.u32 	%r1, [_Z9check_bklPKfPKiS2_i_param_3];
	mov.u32 	%r2, %tid.x;
	mov.u32 	%r3, %ctaid.x;
	or.b32  	%r4, %r2, %r3;
	setp.ne.s32 	%p1, %r4, 0;
	@%p1 bra 	$L__BB18_2;
	cvta.to.global.u64 	%rd4, %rd2;
	cvta.to.global.u64 	%rd5, %rd3;
	cvta.to.global.u64 	%rd6, %rd1;
	ld.global.u32 	%r5, [%rd4];
	ld.global.u32 	%r6, [%rd5];
	mad.lo.s32 	%r7, %r6, %r1, %r5;
	mul.wide.s32 	%rd7, %r7, 4;
	add.s64 	%rd8, %rd6, %rd7;
	ld.global.f32 	%f1, [%rd8];
	setp.lt.f32 	%p2, %f1, 0f00000000;
	selp.u32 	%r8, 1, 0, %p2;
	st.global.u32 	[d_b_kl_neg], %r8;
$L__BB18_2:
	ret;

}
	// .globl	_Z13reset_d_foundv
.visible .entry _Z13reset_d_foundv()
{
	.reg .pred 	%p<2>;
	.reg .b32 	%r<5>;

	mov.u32 	%r1, %tid.x;
	mov.u32 	%r2, %ctaid.x;
	or.b32  	%r3, %r1, %r2;
	setp.ne.s32 	%p1, %r3, 0;
	@%p1 bra 	$L__BB19_2;
	mov.b32 	%r4, 0;
	st.global.u32 	[d_found], %r4;
$L__BB19_2:
	ret;

}
	// .globl	_Z18reset_device_flagsv
.visible .entry _Z18reset_device_flagsv()
{
	.reg .b32 	%r<3>;

	mov.b32 	%r1, 0;
	st.global.u32 	[d_outstanding], %r1;
	st.global.u32 	[d_progress], %r1;
	st.global.u32 	[d_stop], %r1;
	st.global.u32 	[d_done], %r1;
	mov.b32 	%r2, 1;
	st.global.u32 	[d_moving], %r2;
	ret;

}
	// .globl	_Z18count_done_entriesiPKf
.visible .entry _Z18count_done_entriesiPKf(
	.param .u32 _Z18count_done_entriesiPKf_param_0,
	.param .u64 .ptr .align 1 _Z18count_done_entriesiPKf_param_1
)
{
	.reg .pred 	%p<3>;
	.reg .b32 	%r<13>;
	.reg .b32 	%f<2>;
	.reg .b64 	%rd<5>;

	ld.param.u32 	%r3, [_Z18count_done_entriesiPKf_param_0];
	ld.param.u64 	%rd1, [_Z18count_done_entriesiPKf_param_1];
	mov.u32 	%r4, %ctaid.y;
	mov.u32 	%r5, %ntid.y;
	mov.u32 	%r6, %tid.y;
	mad.lo.s32 	%r1, %r4, %r5, %r6;
	mov.u32 	%r7, %ctaid.x;
	mov.u32 	%r8, %ntid.x;
	mov.u32 	%r9, %tid.x;
	mad.lo.s32 	%r2, %r7, %r8, %r9;
	max.s32 	%r10, %r1, %r2;
	setp.ge.s32 	%p1, %r10, %r3;
	@%p1 bra 	$L__BB21_3;
	cvta.to.global.u64 	%rd2, %rd1;
	mad.lo.s32 	%r11, %r2, %r3, %r1;
	mul.wide.s32 	%rd3, %r11, 4;
	add.s64 	%rd4, %rd2, %rd3;
	ld.global.f32 	%f1, [%rd4];
	setp.eq.f32 	%p2, %f1, 0f00000000;
	@%p2 bra 	$L__BB21_3;
	atom.global.add.u32 	%r12, [d_done], 1;
$L__BB21_3:
	ret;

}
	// .globl	_Z21solve_1bc_kernel_fulliPKiS0_PKfPiS3_
.visible .entry _Z21solve_1bc_kernel_fulliPKiS0_PKfPiS3_(
	.param .u32 _Z21solve_1bc_kernel_fulliPKiS0_PKfPiS3__param_0,
	.param .u64 .ptr .align 1 _Z21solve_1bc_kernel_fulliPKiS0_PKfPiS3__param_1,
	.param .u64 .ptr .align 1 _Z21solve_1bc_kernel_fulliPKiS0_PKfPiS3__param_2,
	.param .u64 .ptr .align 1 _Z21solve_1bc_kernel_fulliPKiS0_PKfPiS3__param_3,
	.param .u64 .ptr .align 1 _Z21solve_1bc_kernel_fulliPKiS0_PKfPiS3__param_4,
	.param .u64 .ptr .align 1 _Z21solve_1bc_kernel_fulliPKiS0_PKfPiS3__param_5
)
{
	.reg .pred 	%p<25>;
	.reg .b32 	%r<50>;
	.reg .b32 	%f<2>;
	.reg .b64 	%rd<19>;

	ld.param.u32 	%r16, [_Z21solve_1bc_kernel_fulliPKiS0_PKfPiS3__param_0];
	ld.param.u64 	%rd5, [_Z21solve_1bc_kernel_fulliPKiS0_PKfPiS3__param_1];
	ld.param.u64 	%rd6, [_Z21solve_1bc_kernel_fulliPKiS0_PKfPiS3__param_2];
	ld.param.u64 	%rd7, [_Z21solve_1bc_kernel_fulliPKiS0_PKfPiS3__param_3];
	ld.param.u64 	%rd8, [_Z21solve_1bc_kernel_fulliPKiS0_PKfPiS3__param_4];
	ld.param.u64 	%rd9, [_Z21solve_1bc_kernel_fulliPKiS0_PKfPiS3__param_5];
	mov.u32 	%r17, %ctaid.y;
	mov.u32 	%r18, %ntid.y;
	mov.u32 	%r19, %tid.y;
	mad.lo.s32 	%r1, %r17, %r18, %r19;
	mov.u32 	%r20, %ctaid.x;
	mov.u32 	%r21, %ntid.x;
	mov.u32 	%r22, %tid.x;
	mad.lo.s32 	%r2, %r20, %r21, %r22;
	max.s32 	%r23, %r1, %r2;
	setp.ge.s32 	%p2, %r23, %r16;
	@%p2 bra 	$L__BB22_18;
	cvta.to.global.u64 	%rd10, %rd7;
	mad.lo.s32 	%r3, %r2, %r16, %r1;
	mul.wide.s32 	%rd11, %r3, 4;
	add.s64 	%rd12, %rd10, %rd11;
	ld.global.f32 	%f1, [%rd12];
	setp.neu.f32 	%p3, %f1, 0f00000000;
	@%p3 bra 	$L__BB22_18;
	mul.lo.s32 	%r26, %r16, %r16;
	ld.global.u32 	%r27, [d_done];
	sub.s32 	%r4, %r26, %r27;
	cvta.to.global.u64 	%rd13, %rd9;
	mul.wide.s32 	%rd14, %r2, 4;
	add.s64 	%rd1, %rd13, %rd14;
	cvta.to.global.u64 	%rd15, %rd5;
	add.s64 	%rd2, %rd15, %rd11;
	cvta.to.global.u64 	%rd17, %rd8;
	mul.wide.u32 	%rd18, %r1, 4;
	add.s64 	%rd3, %rd17, %rd18;
	cvta.to.global.u64 	%rd4, %rd6;
	mov.b32 	%r48, 0;
	mov.b32 	%r47, 1;
	mov.u32 	%r49, %r48;
$L__BB22_3:
	ld.global.u32 	%r8, [%rd1];
	setp.eq.s32 	%p4, %r8, %r16;
	@%p4 bra 	$L__BB22_7;
	ld.global.u32 	%r28, [%rd2];
	setp.ne.s32 	%p5, %r28, 1;
	@%p5 bra 	$L__BB22_7;
	ld.global.u32 	%r29, [%rd3];
	setp.ne.s32 	%p6, %r29, %r16;
	@%p6 bra 	$L__BB22_7;
	st.global.u32 	[%rd3], %r2;
	mov.pred 	%p24, 0;
	bra.uni 	$L__BB22_10;
$L__BB22_7:
	ld.global.u32 	%r30, [%rd4];
	setp.eq.s32 	%p8, %r1, %r30;
	mov.pred 	%p24, -1;
	@%p8 bra 	$L__BB22_10;
	setp.ne.s32 	%p10, %r8, %r16;
	ld.global.u32 	%r31, [%rd3];
	setp.eq.s32 	%p11, %r31, %r16;
	or.pred  	%p12, %p11, %p10;
	@%p12 bra 	$L__BB22_10;
	st.global.u32 	[%rd1], %r1;
	mov.pred 	%p24, 0;
$L__BB22_10:
	membar.sys;
	atom.global.add.u32 	%r9, [d_progress], %r47;
	setp.ne.s32 	%p15, %r47, 1;
	not.pred 	%p16, %p24;
	or.pred  	%p17, %p15, %p16;
	@%p17 bra 	$L__BB22_12;
	atom.global.add.u32 	%r32, [d_outstanding], 1;
$L__BB22_12:
	membar.gl;
	add.s32 	%r10, %r9, %r47;
	div.s32 	%r34, %r10, %r4;
	setp.le.s32 	%p18, %r34, %r48;
	ld.global.u32 	%r35, [d_moving];
	setp.le.s32 	%p19, %r35, %r49;
	mov.b32 	%r47, 0;
	or.pred  	%p20, %p18, %p19;
	@%p20 bra 	$L__BB22_17;
	add.s32 	%r48, %r48, 1;
	add.s32 	%r49, %r49, 1;
	rem.s32 	%r38, %r10, %r4;
	setp.ne.s32 	%p21, %r38, 0;
	mov.b32 	%r47, 1;
	@%p21 bra 	$L__BB22_17;
	atom.global.exch.b32 	%r39, [d_outstanding], 0;
	membar.gl;
	setp.ne.s32 	%p22, %r39, %r4;
	@%p22 bra 	$L__BB22_16;
	atom.global.add.u32 	%r40, [d_stop], 1;
$L__BB22_16:
	atom.global.add.u32 	%r42, [d_moving], 1;
	membar.sys;
$L__BB22_17:
	ld.global.u32 	%r43, [d_stop];
	setp.eq.s32 	%p23, %r43, 0;
	@%p23 bra 	$L__BB22_3;
$L__BB22_18:
	ret;

}
	// .globl	_Z30collectZeroIndicesSingleKernelPKfiPiS1_S1_S1_
.visible .entry _Z30collectZeroIndicesSingleKernelPKfiPiS1_S1_S1_(
	.param .u64 .ptr .align 1 _Z30collectZeroIndicesSingleKernelPKfiPiS1_S1_S1__param_0,
	.param .u32 _Z30collectZeroIndicesSingleKernelPKfiPiS1_S1_S1__param_1,
	.param .u64 .ptr .align 1 _Z30collectZeroIndicesSingleKernelPKfiPiS1_S1_S1__param_2,
	.param .u64 .ptr .align 1 _Z30collectZeroIndicesSingleKernelPKfiPiS1_S1_S1__param_3,
	.param .u64 .ptr .align 1 _Z30collectZeroIndicesSingleKernelPKfiPiS1_S1_S1__param_4,
	.param .u64 .ptr .align 1 _Z30collectZeroIndicesSingleKernelPKfiPiS1_S1_S1__param_5
)
{
	.reg .pred 	%p<26>;
	.reg .b32 	%r<117>;
	.reg .b32 	%f<16>;
	.reg .b64 	%rd<66>;

	ld.param.u64 	%rd19, [_Z30collectZeroIndicesSingleKernelPKfiPiS1_S1_S1__param_0];
	ld.param.u32 	%r50, [_Z30collectZeroIndicesSingleKernelPKfiPiS1_S1_S1__param_1];
	ld.param.u64 	%rd20, [_Z30collectZeroIndicesSingleKernelPKfiPiS1_S1_S1__param_2];
	ld.param.u64 	%rd16, [_Z30collectZeroIndicesSingleKernelPKfiPiS1_S1_S1__param_3];
	ld.param.u64 	%rd17, [_Z30collectZeroIndicesSingleKernelPKfiPiS1_S1_S1__param_4];
	ld.param.u64 	%rd18, [_Z30collectZeroIndicesSingleKernelPKfiPiS1_S1_S1__param_5];
	cvta.to.global.u64 	%rd1, %rd20;
	cvta.to.global.u64 	%rd2, %rd19;
	mov.u32 	%r51, %ctaid.x;
	mov.u32 	%r52, %ntid.x;
	mov.u32 	%r53, %tid.x;
	mad.lo.s32 	%r1, %r51, %r52, %r53;
	setp.ge.s32 	%p1, %r1, %r50;
	@%p1 bra 	$L__BB23_43;
	cvta.to.global.u64 	%rd21, %rd18;
	atom.global.add.u32 	%r2, [%rd21], %r50;
	setp.lt.s32 	%p2, %r50, 1;
	mov.b32 	%r93, 0;
	@%p2 bra 	$L__BB23_42;
	and.b32  	%r3, %r50, 7;
	setp.lt.u32 	%p3, %r50, 8;
	mov.b32 	%r109, 0;
	mov.u32 	%r93, %r109;
	@%p3 bra 	$L__BB23_21;
	and.b32  	%r109, %r50, 2147483640;
	mov.b32 	%r91, 0;
	mul.wide.u32 	%rd4, %r50, 4;
	mov.u32 	%r93, %r91;
$L__BB23_4:
	.pragma "nounroll";
	mad.lo.s32 	%r58, %r91, %r50, %r1;
	mul.wide.s32 	%rd22, %r58, 4;
	add.s64 	%rd3, %rd2, %rd22;
	ld.global.f32 	%f1, [%rd3];
	setp.neu.f32 	%p4, %f1, 0f00000000;
	@%p4 bra 	$L__BB23_6;
	add.s32 	%r7, %r93, 1;
	add.s32 	%r59, %r93, %r2;
	mul.wide.s32 	%rd23, %r59, 4;
	add.s64 	%rd24, %rd1, %rd23;
	st.global.u32 	[%rd24], %r91;
	mov.u32 	%r93, %r7;
$L__BB23_6:
	add.s64 	%rd5, %rd3, %rd4;
	ld.global.f32 	%f2, [%rd5];
	setp.neu.f32 	%p5, %f2, 0f00000000;
	@%p5 bra 	$L__BB23_8;
	add.s32 	%r60, %r91, 1;
	add.s32 	%r9, %r93, 1;
	add.s32 	%r61, %r93, %r2;
	mul.wide.s32 	%rd25, %r61, 4;
	add.s64 	%rd26, %rd1, %rd25;
	st.global.u32 	[%rd26], %r60;
	mov.u32 	%r93, %r9;
$L__BB23_8:
	add.s64 	%rd6, %rd5, %rd4;
	ld.global.f32 	%f3, [%rd6];
	setp.neu.f32 	%p6, %f3, 0f00000000;
	@%p6 bra 	$L__BB23_10;
	add.s32 	%r62, %r91, 2;
	add.s32 	%r11, %r93, 1;
	add.s32 	%r63, %r93, %r2;
	mul.wide.s32 	%rd27, %r63, 4;
	add.s64 	%rd28, %rd1, %rd27;
	st.global.u32 	[%rd28], %r62;
	mov.u32 	%r93, %r11;
$L__BB23_10:
	add.s64 	%rd7, %rd6, %rd4;
	ld.global.f32 	%f4, [%rd7];
	setp.neu.f32 	%p7, %f4, 0f00000000;
	@%p7 bra 	$L__BB23_12;
	add.s32 	%r64, %r91, 3;
	add.s32 	%r13, %r93, 1;
	add.s32 	%r65, %r93, %r2;
	mul.wide.s32 	%rd29, %r65, 4;
	add.s64 	%rd30, %rd1, %rd29;
	st.global.u32 	[%rd30], %r64;
	mov.u32 	%r93, %r13;
$L__BB23_12:
	add.s64 	%rd8, %rd7, %rd4;
	ld.global.f32 	%f5, [%rd8];
	setp.neu.f32 	%p8, %f5, 0f00000000;
	@%p8 bra 	$L__BB23_14;
	add.s32 	%r66, %r91, 4;
	add.s32 	%r15, %r93, 1;
	add.s32 	%r67, %r93, %r2;
	mul.wide.s32 	%rd31, %r67, 4;
	add.s64 	%rd32, %rd1, %rd31;
	st.global.u32 	[%rd32], %r66;
	mov.u32 	%r93, %r15;
$L__BB23_14:
	add.s64 	%rd9, %rd8, %rd4;
	ld.global.f32 	%f6, [%rd9];
	setp.neu.f32 	%p9, %f6, 0f00000000;
	@%p9 bra 	$L__BB23_16;
	add.s32 	%r68, %r91, 5;
	add.s32 	%r17, %r93, 1;
	add.s32 	%r69, %r93, %r2;
	mul.wide.s32 	%rd33, %r69, 4;
	add.s64 	%rd34, %rd1, %rd33;
	st.global.u32 	[%rd34], %r68;
	mov.u32 	%r93, %r17;
$L__BB23_16:
	add.s64 	%rd10, %rd9, %rd4;
	ld.global.f32 	%f7, [%rd10];
	setp.neu.f32 	%p10, %f7, 0f00000000;
	@%p10 bra 	$L__BB23_18;
	add.s32 	%r70, %r91, 6;
	add.s32 	%r19, %r93, 1;
	add.s32 	%r71, %r93, %r2;
	mul.wide.s32 	%rd35, %r71, 4;
	add.s64 	%rd36, %rd1, %rd35;
	st.global.u32 	[%rd36], %r70;
	mov.u32 	%r93, %r19;
$L__BB23_18:
	add.s64 	%rd37, %rd10, %rd4;
	ld.global.f32 	%f8, [%rd37];
	setp.neu.f32 	%p11, %f8, 0f00000000;
	@%p11 bra 	$L__BB23_20;
	add.s32 	%r72, %r91, 7;
	add.s32 	%r21, %r93, 1;
	add.s32 	%r73, %r93, %r2;
	mul.wide.s32 	%rd38, %r73, 4;
	add.s64 	%rd39, %rd1, %rd38;
	st.global.u32 	[%rd39], %r72;
	mov.u32 	%r93, %r21;
$L__BB23_20:
	add.s32 	%r91, %r91, 8;
	setp.ne.s32 	%p12, %r91, %r109;
	@%p12 bra 	$L__BB23_4;
$L__BB23_21:
	setp.eq.s32 	%p13, %r3, 0;
	@%p13 bra 	$L__BB23_42;
	and.b32  	%r27, %r50, 3;
	setp.lt.u32 	%p14, %r3, 4;
	@%p14 bra 	$L__BB23_32;
	mad.lo.s32 	%r75, %r109, %r50, %r1;
	mul.wide.s32 	%rd40, %r75, 4;
	add.s64 	%rd11, %rd2, %rd40;
	ld.global.f32 	%f9, [%rd11];
	setp.neu.f32 	%p15, %f9, 0f00000000;
	@%p15 bra 	$L__BB23_25;
	add.s32 	%r28, %r93, 1;
	add.s32 	%r76, %r93, %r2;
	mul.wide.s32 	%rd41, %r76, 4;
	add.s64 	%rd42, %rd1, %rd41;
	st.global.u32 	[%rd42], %r109;
	mov.u32 	%r93, %r28;
$L__BB23_25:
	mul.wide.u32 	%rd12, %r50, 4;
	add.s64 	%rd13, %rd11, %rd12;
	ld.global.f32 	%f10, [%rd13];
	setp.neu.f32 	%p16, %f10, 0f00000000;
	@%p16 bra 	$L__BB23_27;
	add.s32 	%r77, %r109, 1;
	add.s32 	%r30, %r93, 1;
	add.s32 	%r78, %r93, %r2;
	mul.wide.s32 	%rd43, %r78, 4;
	add.s64 	%rd44, %rd1, %rd43;
	st.global.u32 	[%rd44], %r77;
	mov.u32 	%r93, %r30;
$L__BB23_27:
	add.s64 	%rd14, %rd13, %rd12;
	ld.global.f32 	%f11, [%rd14];
	setp.neu.f32 	%p17, %f11, 0f00000000;
	@%p17 bra 	$L__BB23_29;
	add.s32 	%r79, %r109, 2;
	add.s32 	%r32, %r93, 1;
	add.s32 	%r80, %r93, %r2;
	mul.wide.s32 	%rd45, %r80, 4;
	add.s64 	%rd46, %rd1, %rd45;
	st.global.u32 	[%rd46], %r79;
	mov.u32 	%r93, %r32;
$L__BB23_29:
	add.s64 	%rd47, %rd14, %rd12;
	ld.global.f32 	%f12, [%rd47];
	setp.neu.f32 	%p18, %f12, 0f00000000;
	@%p18 bra 	$L__BB23_31;
	add.s32 	%r81, %r109, 3;
	add.s32 	%r34, %r93, 1;
	add.s32 	%r82, %r93, %r2;
	mul.wide.s32 	%rd48, %r82, 4;
	add.s64 	%rd49, %rd1, %rd48;
	st.global.u32 	[%rd49], %r81;
	mov.u32 	%r93, %r34;
$L__BB23_31:
	add.s32 	%r109, %r109, 4;
$L__BB23_32:
	setp.eq.s32 	%p19, %r27, 0;
	@%p19 bra 	$L__BB23_42;
	setp.eq.s32 	%p20, %r27, 1;
	@%p20 bra 	$L__BB23_39;
	mad.lo.s32 	%r84, %r109, %r50, %r1;
	mul.wide.s32 	%rd50, %r84, 4;
	add.s64 	%rd15, %rd2, %rd50;
	ld.global.f32 	%f13, [%rd15];
	setp.neu.f32 	%p21, %f13, 0f00000000;
	@%p21 bra 	$L__BB23_36;
	add.s32 	%r40, %r93, 1;
	add.s32 	%r85, %r93, %r2;
	mul.wide.s32 	%rd51, %r85, 4;
	add.s64 	%rd52, %rd1, %rd51;
	st.global.u32 	[%rd52], %r109;
	mov.u32 	%r93, %r40;
$L__BB23_36:
	mul.wide.u32 	%rd53, %r50, 4;
	add.s64 	%rd54, %rd15, %rd53;
	ld.global.f32 	%f14, [%rd54];
	setp.neu.f32 	%p22, %f14, 0f00000000;
	@%p22 bra 	$L__BB23_38;
	add.s32 	%r86, %r109, 1;
	add.s32 	%r42, %r93, 1;
	add.s32 	%r87, %r93, %r2;
	mul.wide.s32 	%rd55, %r87, 4;
	add.s64 	%rd56, %rd1, %rd55;
	st.global.u32 	[%rd56], %r86;
	mov.u32 	%r93, %r42;
$L__BB23_38:
	add.s32 	%r109, %r109, 2;
$L__BB23_39:
	and.b32  	%r88, %r50, 1;
	setp.eq.b32 	%p23, %r88, 1;
	not.pred 	%p24, %p23;
	@%p24 bra 	$L__BB23_42;
	mad.lo.s32 	%r89, %r109, %r50, %r1;
	mul.wide.s32 	%rd57, %r89, 4;
	add.s64 	%rd58, %rd2, %rd57;
	ld.global.f32 	%f15, [%rd58];
	setp.neu.f32 	%p25, %f15, 0f00000000;
	@%p25 bra 	$L__BB23_42;
	add.s32 	%r48, %r93, 1;
	add.s32 	%r90, %r93, %r2;
	mul.wide.s32 	%rd59, %r90, 4;
	add.s64 	%rd60, %rd1, %rd59;
	st.global.u32 	[%rd60], %r109;
	mov.u32 	%r93, %r48;
$L__BB23_42:
	cvta.to.global.u64 	%rd61, %rd16;
	mul.wide.s32 	%rd62, %r1, 4;
	add.s64 	%rd63, %rd61, %rd62;
	st.global.u32 	[%rd63], %r2;
	cvta.to.global.u64 	%rd64, %rd17;
	add.s64 	%rd65, %rd64, %rd62;
	st.global.u32 	[%rd65], %r93;
$L__BB23_43:
	ret;

}
	// .globl	_Z18compute_col_to_rowiPKiPi
.visible .entry _Z18compute_col_to_rowiPKiPi(
	.param .u32 _Z18compute_col_to_rowiPKiPi_param_0,
	.param .u64 .ptr .align 1 _Z18compute_col_to_rowiPKiPi_param_1,
	.param .u64 .ptr .align 1 _Z18compute_col_to_rowiPKiPi_param_2
)
{
	.reg .pred 	%p<3>;
	.reg .b32 	%r<13>;
	.reg .b64 	%rd<9>;

	ld.param.u32 	%r3, [_Z18compute_col_to_rowiPKiPi_param_0];
	ld.param.u64 	%rd1, [_Z18compute_col_to_rowiPKiPi_param_1];
	ld.param.u64 	%rd2, [_Z18compute_col_to_rowiPKiPi_param_2];
	mov.u32 	%r4, %ctaid.y;
	mov.u32 	%r5, %ntid.y;
	mov.u32 	%r6, %tid.y;
	mad.lo.s32 	%r1, %r4, %r5, %r6;
	mov.u32 	%r7, %ctaid.x;
	mov.u32 	%r8, %ntid.x;
	mov.u32 	%r9, %tid.x;
	mad.lo.s32 	%r2, %r7, %r8, %r9;
	max.s32 	%r10, %r1, %r2;
	setp.ge.s32 	%p1, %r10, %r3;
	@%p1 bra 	$L__BB24_3;
	cvta.to.global.u64 	%rd3, %rd1;
	mad.lo.s32 	%r11, %r2, %r3, %r1;
	mul.wide.s32 	%rd4, %r11, 4;
	add.s64 	%rd5, %rd3, %rd4;
	ld.global.u32 	%r12, [%rd5];
	setp.ne.s32 	%p2, %r12, 1;
	@%p2 bra 	$L__BB24_3;
	cvta.to.global.u64 	%rd6, %rd2;
	mul.wide.s32 	%rd7, %r2, 4;
	add.s64 	%rd8, %rd6, %rd7;
	st.global.u32 	[%rd8], %r1;
$L__BB24_3:
	ret;

}
	// .globl	_Z31solve_1bc_rowseq_async_paralleliPKiS0_S0_S0_S0_PiS1_
.visible .entry _Z31solve_1bc_rowseq_async_paralleliPKiS0_S0_S0_S0_PiS1_(
	.param .u32 _Z31solve_1bc_rowseq_async_paralleliPKiS0_S0_S0_S0_PiS1__param_0,
	.param .u64 .ptr .align 1 _Z31solve_1bc_rowseq_async_paralleliPKiS0_S0_S0_S0_PiS1__param_1,
	.param .u64 .ptr .align 1 _Z31solve_1bc_rowseq_async_paralleliPKiS0_S0_S0_S0_PiS1__param_2,
	.param .u64 .ptr .align 1 _Z31solve_1bc_rowseq_async_paralleliPKiS0_S0_S0_S0_PiS1__param_3,
	.param .u64 .ptr .align 1 _Z31solve_1bc_rowseq_async_paralleliPKiS0_S0_S0_S0_PiS1__param_4,
	.param .u64 .ptr .align 1 _Z31solve_1bc_rowseq_async_paralleliPKiS0_S0_S0_S0_PiS1__param_5,
	.param .u64 .ptr .align 1 _Z31solve_1bc_rowseq_async_paralleliPKiS0_S0_S0_S0_PiS1__param_6,
	.param .u64 .ptr .align 1 _Z31solve_1bc_rowseq_async_paralleliPKiS0_S0_S0_S0_PiS1__param_7
)
{
	.reg .pred 	%p<21>;
	.reg .b32 	%r<59>;
	.reg .b64 	%rd<39>;

	ld.param.u32 	%r21, [_Z31solve_1bc_rowseq_async_paralleliPKiS0_S0_S0_S0_PiS1__param_0];
	ld.param.u64 	%rd10, [_Z31solve_1bc_rowseq_async_paralleliPKiS0_S0_S0_S0_PiS1__param_1];
	ld.param.u64 	%rd11, [_Z31solve_1bc_rowseq_async_paralleliPKiS0_S0_S0_S0_PiS1__param_2];
	ld.param.u64 	%rd12, [_Z31solve_1bc_rowseq_async_paralleliPKiS0_S0_S0_S0_PiS1__param_3];
	ld.param.u64 	%rd13, [_Z31solve_1bc_rowseq_async_paralleliPKiS0_S0_S0_S0_PiS1__param_4];
	ld.param.u64 	%rd14, [_Z31solve_1bc_rowseq_async_paralleliPKiS0_S0_S0_S0_PiS1__param_5];
	ld.param.u64 	%rd15, [_Z31solve_1bc_rowseq_async_paralleliPKiS0_S0_S0_S0_PiS1__param_6];
	ld.param.u64 	%rd16, [_Z31solve_1bc_rowseq_async_paralleliPKiS0_S0_S0_S0_PiS1__param_7];
	cvta.to.global.u64 	%rd1, %rd10;
	cvta.to.global.u64 	%rd2, %rd16;
	cvta.to.global.u64 	%rd3, %rd11;
	cvta.to.global.u64 	%rd4, %rd13;
	cvta.to.global.u64 	%rd5, %rd12;
	cvta.to.global.u64 	%rd6, %rd15;
	cvta.to.global.u64 	%rd7, %rd14;
	// begin inline asm
	mov.u32 %r22, %envreg2;
	// end inline asm
	cvt.u64.u32 	%rd17, %r22;
	// begin inline asm
	mov.u32 %r23, %envreg1;
	// end inline asm
	cvt.u64.u32 	%rd18, %r23;
	shl.b64 	%rd19, %rd18, 32;
	or.b64  	%rd8, %rd19, %rd17;
	mov.u32 	%r1, %tid.x;
	mov.u32 	%r2, %ntid.x;
	mov.u32 	%r3, %nctaid.x;
	mov.u32 	%r4, %ctaid.x;
	or.b32  	%r5, %r4, %r1;
	add.s64 	%rd9, %rd8, 4;
	mov.u32 	%r24, %tid.y;
	add.s32 	%r25, %r1, %r24;
	mov.u32 	%r26, %tid.z;
	or.b32  	%r6, %r25, %r26;
	mov.u32 	%r27, %nctaid.y;
	mul.lo.s32 	%r28, %r3, %r27;
	mov.u32 	%r29, %nctaid.z;
	mul.lo.s32 	%r30, %r28, %r29;
	mov.u32 	%r31, %ctaid.y;
	add.s32 	%r32, %r4, %r31;
	mov.u32 	%r33, %ctaid.z;
	neg.s32 	%r34, %r33;
	setp.eq.s32 	%p1, %r32, %r34;
	sub.s32 	%r35, -2147483647, %r30;
	selp.b32 	%r7, %r35, 1, %p1;
$L__BB25_1:
	setp.ne.s32 	%p2, %r5, 0;
	@%p2 bra 	$L__BB25_3;
	mov.b32 	%r36, 0;
	st.global.u32 	[d_changed], %r36;
$L__BB25_3:
	setp.ne.s64 	%p3, %rd8, 0;
	membar.gl;
	@%p3 bra 	$L__BB25_5;
	// begin inline asm
	trap;
	// end inline asm
$L__BB25_5:
	setp.ne.s32 	%p4, %r6, 0;
	barrier.sync 	0;
	@%p4 bra 	$L__BB25_8;
	// begin inline asm
	atom.add.release.gpu.u32 %r37,[%rd9],%r7;
	// end inline asm
$L__BB25_7:
	// begin inline asm
	ld.acquire.gpu.u32 %r39,[%rd9];
	// end inline asm
	xor.b32  	%r40, %r39, %r37;
	setp.gt.s32 	%p5, %r40, -1;
	@%p5 bra 	$L__BB25_7;
$L__BB25_8:
	setp.ge.s32 	%p6, %r4, %r21;
	barrier.sync 	0;
	@%p6 bra 	$L__BB25_19;
	mov.u32 	%r56, %r4;
$L__BB25_10:
	ld.global.u32 	%r41, [%rd7];
	setp.eq.s32 	%p7, %r56, %r41;
	@%p7 bra 	$L__BB25_18;
	mul.wide.u32 	%rd22, %r56, 4;
	add.s64 	%rd23, %rd6, %rd22;
	ld.global.u32 	%r42, [%rd23];
	setp.eq.s32 	%p8, %r42, %r21;
	@%p8 bra 	$L__BB25_18;
	mul.wide.u32 	%rd24, %r56, 4;
	add.s64 	%rd25, %rd5, %rd24;
	ld.global.nc.u32 	%r10, [%rd25];
	add.s64 	%rd26, %rd4, %rd24;
	ld.global.nc.u32 	%r11, [%rd26];
	setp.ge.s32 	%p9, %r1, %r11;
	@%p9 bra 	$L__BB25_18;
	add.s32 	%r57, %r1, %r10;
	mov.u32 	%r58, %r1;
$L__BB25_14:
	mul.wide.s32 	%rd27, %r57, 4;
	add.s64 	%rd28, %rd3, %rd27;
	ld.global.nc.u32 	%r15, [%rd28];
	mul.wide.s32 	%rd29, %r15, 4;
	add.s64 	%rd30, %rd2, %rd29;
	atom.relaxed.global.cas.b32 	%r43, [%rd30], %r21, %r56;
	setp.ne.s32 	%p10, %r43, %r21;
	@%p10 bra 	$L__BB25_17;
	mul.wide.s32 	%rd31, %r15, 4;
	add.s64 	%rd32, %rd1, %rd31;
	ld.global.nc.u32 	%r44, [%rd32];
	mul.wide.s32 	%rd33, %r44, 4;
	add.s64 	%rd34, %rd6, %rd33;
	atom.relaxed.global.cas.b32 	%r45, [%rd34], %r21, %r15;
	setp.ne.s32 	%p11, %r45, %r21;
	@%p11 bra 	$L__BB25_17;
	atom.global.exch.b32 	%r46, [d_changed], 1;
$L__BB25_17:
	add.s32 	%r58, %r58, %r2;
	add.s32 	%r57, %r57, %r2;
	setp.lt.s32 	%p12, %r58, %r11;
	@%p12 bra 	$L__BB25_14;
$L__BB25_18:
	add.s32 	%r56, %r56, %r3;
	setp.lt.s32 	%p13, %r56, %r21;
	@%p13 bra 	$L__BB25_10;
$L__BB25_19:
	membar.gl;
	@%p3 bra 	$L__BB25_21;
	// begin inline asm
	trap;
	// end inline asm
$L__BB25_21:
	barrier.sync 	0;
	@%p4 bra 	$L__BB25_24;
	// begin inline asm
	atom.add.release.gpu.u32 %r47,[%rd9],%r7;
	// end inline asm
$L__BB25_23:
	// begin inline asm
	ld.acquire.gpu.u32 %r49,[%rd9];
	// end inline asm
	xor.b32  	%r50, %r49, %r47;
	setp.gt.s32 	%p16, %r50, -1;
	@%p16 bra 	$L__BB25_23;
$L__BB25_24:
	barrier.sync 	0;
	ld.global.u32 	%r51, [d_changed];
	setp.eq.s32 	%p17, %r51, 0;
	@%p17 bra 	$L__BB25_31;
	@%p3 bra 	$L__BB25_27;
	// begin inline asm
	trap;
	// end inline asm
$L__BB25_27:
	barrier.sync 	0;
	@%p4 bra 	$L__BB25_30;
	// begin inline asm
	atom.add.release.gpu.u32 %r52,[%rd9],%r7;
	// end inline asm
$L__BB25_29:
	// begin inline asm
	ld.acquire.gpu.u32 %r54,[%rd9];
	// end inline asm
	xor.b32  	%r55, %r54, %r52;
	setp.gt.s32 	%p20, %r55, -1;
	@%p20 bra 	$L__BB25_29;
$L__BB25_30:
	barrier.sync 	0;
	bra.uni 	$L__BB25_1;
$L__BB25_31:
	ret;

}
	// .globl	_Z27collectZeroIndicesSharedMemPKfiPiS1_S1_
.visible .entry _Z27collectZeroIndicesSharedMemPKfiPiS1_S1_(
	.param .u64 .ptr .align 1 _Z27collectZeroIndicesSharedMemPKfiPiS1_S1__param_0,
	.param .u32 _Z27collectZeroIndicesSharedMemPKfiPiS1_S1__param_1,
	.param .u64 .ptr .align 1 _Z27collectZeroIndicesSharedMemPKfiPiS1_S1__param_2,
	.param .u64 .ptr .align 1 _Z27collectZeroIndicesSharedMemPKfiPiS1_S1__param_3,
	.param .u64 .ptr .align 1 _Z27collectZeroIndicesSharedMemPKfiPiS1_S1__param_4
)
{
	.reg .pred 	%p<41>;
	.reg .b32 	%r<93>;
	.reg .b32 	%f<2>;
	.reg .b64 	%rd<17>;
	// demoted variable
	.shared .align 4 .b8 _ZZ24block_exclusive_scan_0_1jiRjE9warp_sums[128];
	// demoted variable
	.shared .align 4 .b8 _ZZ24block_exclusive_scan_0_1jiRjE12warp_offsets[128];
	// demoted variable
	.shared .align 4 .u32 _ZZ24block_exclusive_scan_0_1jiRjE8tile_sum;
	ld.param.u64 	%rd3, [_Z27collectZeroIndicesSharedMemPKfiPiS1_S1__param_0];
	ld.param.u32 	%r29, [_Z27collectZeroIndicesSharedMemPKfiPiS1_S1__param_1];
	ld.param.u64 	%rd4, [_Z27collectZeroIndicesSharedMemPKfiPiS1_S1__param_2];
	ld.param.u64 	%rd5, [_Z27collectZeroIndicesSharedMemPKfiPiS1_S1__param_3];
	ld.param.u64 	%rd6, [_Z27collectZeroIndicesSharedMemPKfiPiS1_S1__param_4];
	mov.u32 	%r1, %ctaid.x;
	setp.ge.s32 	%p1, %r1, %r29;
	@%p1 bra 	$L__BB26_24;
	mul.lo.s32 	%r2, %r29, %r1;
	mov.u32 	%r3, %tid.x;
	setp.ne.s32 	%p2, %r3, 0;
	@%p2 bra 	$L__BB26_3;
	cvta.to.global.u64 	%rd7, %rd5;
	mul.wide.u32 	%rd8, %r1, 4;
	add.s64 	%rd9, %rd7, %rd8;
	st.global.u32 	[%rd9], %r2;
$L__BB26_3:
	bar.sync 	0;
	mov.u32 	%r4, %ntid.x;
	and.b32  	%r5, %r3, 31;
	not.b32 	%r31, %r3;
	shr.u32 	%r6, %r3, 5;
	shl.b32 	%r32, %r6, 2;
	mov.u32 	%r33, _ZZ24block_exclusive_scan_0_1jiRjE9warp_sums;
	add.s32 	%r7, %r33, %r32;
	or.b32  	%r8, %r31, -993;
	shl.b32 	%r34, %r3, 2;
	and.b32  	%r35, %r34, 124;
	add.s32 	%r9, %r33, %r35;
	mov.u32 	%r36, _ZZ24block_exclusive_scan_0_1jiRjE12warp_offsets;
	add.s32 	%r10, %r36, %r35;
	add.s32 	%r11, %r36, %r32;
	cvta.to.global.u64 	%rd1, %rd3;
	cvta.to.global.u64 	%rd2, %rd4;
	mov.b32 	%r88, 0;
	mov.u32 	%r89, %r88;
$L__BB26_4:
	add.s32 	%r14, %r88, %r3;
	sub.s32 	%r38, %r29, %r88;
	min.u32 	%r15, %r4, %r38;
	setp.ge.u32 	%p3, %r3, %r15;
	mov.b32 	%r90, 0;
	@%p3 bra 	$L__BB26_6;
	mad.lo.s32 	%r39, %r14, %r29, %r1;
	mul.wide.s32 	%rd10, %r39, 4;
	add.s64 	%rd11, %rd1, %rd10;
	ld.global.nc.f32 	%f1, [%rd11];
	setp.eq.f32 	%p4, %f1, 0f00000000;
	selp.u32 	%r90, 1, 0, %p4;
$L__BB26_6:
	setp.lt.u32 	%p5, %r5, 16;
	setp.lt.u32 	%p6, %r5, 8;
	setp.lt.u32 	%p7, %r5, 4;
	setp.lt.u32 	%p8, %r5, 2;
	setp.ne.s32 	%p9, %r5, 0;
	setp.eq.s32 	%p10, %r5, 0;
	shfl.sync.up.b32	%r40|%p11, %r90, 1, 0, -1;
	selp.b32 	%r41, 0, %r40, %p10;
	add.s32 	%r42, %r41, %r90;
	shfl.sync.up.b32	%r43|%p12, %r42, 2, 0, -1;
	selp.b32 	%r44, 0, %r43, %p8;
	add.s32 	%r45, %r44, %r42;
	shfl.sync.up.b32	%r46|%p13, %r45, 4, 0, -1;
	selp.b32 	%r47, 0, %r46, %p7;
	add.s32 	%r48, %r47, %r45;
	shfl.sync.up.b32	%r49|%p14, %r48, 8, 0, -1;
	selp.b32 	%r50, 0, %r49, %p6;
	add.s32 	%r51, %r50, %r48;
	shfl.sync.up.b32	%r52|%p15, %r51, 16, 0, -1;
	selp.b32 	%r53, 0, %r52, %p5;
	add.s32 	%r18, %r53, %r51;
	add.s32 	%r54, %r15, 31;
	shr.u32 	%r19, %r54, 5;
	@%p9 bra 	$L__BB26_8;
	mov.b32 	%r55, 0;
	st.shared.u32 	[%r7], %r55;
$L__BB26_8:
	bar.sync 	0;
	add.s32 	%r56, %r15, %r8;
	max.s32 	%r57, %r56, 0;
	min.s32 	%r58, %r57, 31;
	setp.ne.s32 	%p16, %r5, %r58;
	setp.ge.u32 	%p17, %r6, %r19;
	or.pred  	%p18, %p16, %p17;
	@%p18 bra 	$L__BB26_10;
	st.shared.u32 	[%r7], %r18;
$L__BB26_10:
	setp.gt.u32 	%p19, %r3, 31;
	bar.sync 	0;
	@%p19 bra 	$L__BB26_15;
	setp.ge.u32 	%p20, %r5, %r19;
	mov.b32 	%r91, 0;
	@%p20 bra 	$L__BB26_13;
	ld.shared.u32 	%r91, [%r9];
$L__BB26_13:
	setp.ge.u32 	%p21, %r5, %r19;
	setp.lt.u32 	%p22, %r5, 16;
	setp.lt.u32 	%p23, %r5, 8;
	setp.lt.u32 	%p24, %r5, 4;
	setp.lt.u32 	%p25, %r5, 2;
	setp.eq.s32 	%p26, %r5, 0;
	shfl.sync.up.b32	%r62|%p27, %r91, 1, 0, -1;
	selp.b32 	%r63, 0, %r62, %p26;
	add.s32 	%r64, %r63, %r91;
	shfl.sync.up.b32	%r65|%p28, %r64, 2, 0, -1;
	selp.b32 	%r66, 0, %r65, %p25;
	add.s32 	%r67, %r66, %r64;
	shfl.sync.up.b32	%r68|%p29, %r67, 4, 0, -1;
	selp.b32 	%r69, 0, %r68, %p24;
	add.s32 	%r70, %r69, %r67;
	shfl.sync.up.b32	%r71|%p30, %r70, 8, 0, -1;
	selp.b32 	%r72, 0, %r71, %p23;
	add.s32 	%r73, %r72, %r70;
	shfl.sync.up.b32	%r74|%p31, %r73, 16, 0, -1;
	selp.b32 	%r75, 0, %r74, %p22;
	add.s32 	%r76, %r75, %r73;
	sub.s32 	%r22, %r76, %r91;
	@%p21 bra 	$L__BB26_15;
	st.shared.u32 	[%r10], %r22;
$L__BB26_15:
	setp.ge.u32 	%p32, %r6, %r19;
	bar.sync 	0;
	mov.b32 	%r92, 0;
	@%p32 bra 	$L__BB26_17;
	ld.shared.u32 	%r92, [%r11];
$L__BB26_17:
	setp.lt.u32 	%p33, %r3, %r15;
	sub.s32 	%r78, %r18, %r90;
	add.s32 	%r79, %r78, %r92;
	selp.b32 	%r25, %r79, 0, %p33;
	add.s32 	%r80, %r15, -1;
	setp.ne.s32 	%p34, %r3, %r80;
	@%p34 bra 	$L__BB26_19;
	ld.shared.u32 	%r81, [%r7];
	ld.shared.u32 	%r82, [%r11];
	add.s32 	%r83, %r82, %r81;
	st.shared.u32 	[_ZZ24block_exclusive_scan_0_1jiRjE8tile_sum], %r83;
$L__BB26_19:
	setp.ge.u32 	%p35, %r3, %r15;
	bar.sync 	0;
	ld.shared.u32 	%r26, [_ZZ24block_exclusive_scan_0_1jiRjE8tile_sum];
	setp.eq.s32 	%p36, %r90, 0;
	or.pred  	%p37, %p35, %p36;
	@%p37 bra 	$L__BB26_21;
	add.s32 	%r85, %r89, %r2;
	add.s32 	%r86, %r85, %r25;
	mul.wide.u32 	%rd12, %r86, 4;
	add.s64 	%rd13, %rd2, %rd12;
	st.global.u32 	[%rd13], %r14;
$L__BB26_21:
	setp.eq.s32 	%p38, %r3, 0;
	selp.b32 	%r87, %r26, 0, %p38;
	add.s32 	%r89, %r87, %r89;
	bar.sync 	0;
	add.s32 	%r88, %r88, %r4;
	setp.lt.s32 	%p39, %r88, %r29;
	@%p39 bra 	$L__BB26_4;
	setp.ne.s32 	%p40, %r3, 0;
	@%p40 bra 	$L__BB26_24;
	cvta.to.global.u64 	%rd14, %rd6;
	mul.wide.u32 	%rd15, %r1, 4;
	add.s64 	%rd16, %rd14, %rd15;
	st.global.u32 	[%rd16], %r89;
$L__BB26_24:
	ret;

}
	// .globl	_Z29identify_and_flip_singleblockPKiS0_PiiS0_S0_S1_S1_PhS2_S2_S2_
.visible .entry _Z29identify_and_flip_singleblockPKiS0_PiiS0_S0_S1_S1_PhS2_S2_S2_(
	.param .u64 .ptr .align 1 _Z29identify_and_flip_singleblockPKiS0_PiiS0_S0_S1_S1_PhS2_S2_S2__param_0,
	.param .u64 .ptr .align 1 _Z29identify_and_flip_singleblockPKiS0_PiiS0_S0_S1_S1_PhS2_S2_S2__param_1,
	.param .u64 .ptr .align 1 _Z29identify_and_flip_singleblockPKiS0_PiiS0_S0_S1_S1_PhS2_S2_S2__param_2,
	.param .u32 _Z29identify_and_flip_singleblockPKiS0_PiiS0_S0_S1_S1_PhS2_S2_S2__param_3,
	.param .u64 .ptr .align 1 _Z29identify_and_flip_singleblockPKiS0_PiiS0_S0_S1_S1_PhS2_S2_S2__param_4,
	.param .u64 .ptr .align 1 _Z29identify_and_flip_singleblockPKiS0_PiiS0_S0_S1_S1_PhS2_S2_S2__param_5,
	.param .u64 .ptr .align 1 _Z29identify_and_flip_singleblockPKiS0_PiiS0_S0_S1_S1_PhS2_S2_S2__param_6,
	.param .u64 .ptr .align 1 _Z29identify_and_flip_singleblockPKiS0_PiiS0_S0_S1_S1_PhS2_S2_S2__param_7,
	.param .u64 .ptr .align 1 _Z29identify_and_flip_singleblockPKiS0_PiiS0_S0_S1_S1_PhS2_S2_S2__param_8,
	.param .u64 .ptr .align 1 _Z29identify_and_flip_singleblockPKiS0_PiiS0_S0_S1_S1_PhS2_S2_S2__param_9,
	.param .u64 .ptr .align 1 _Z29identify_and_flip_singleblockPKiS0_PiiS0_S0_S1_S1_PhS2_S2_S2__param_10,
	.param .u64 .ptr .align 1 _Z29identify_and_flip_singleblockPKiS0_PiiS0_S0_S1_S1_PhS2_S2_S2__param_11
)
{
	.reg .pred 	%p<133>;
	.reg .b16 	%rs<63>;
	.reg .b32 	%r<236>;
	.reg .b64 	%rd<294>;
	// demoted variable
	.shared .align 4 .u32 _ZZ29identify_and_flip_singleblockPKiS0_PiiS0_S0_S1_S1_PhS2_S2_S2_E4repR;
	// demoted variable
	.shared .align 4 .u32 _ZZ29identify_and_flip_singleblockPKiS0_PiiS0_S0_S1_S1_PhS2_S2_S2_E4repQ;
	ld.param.u64 	%rd50, [_Z29identify_and_flip_singleblockPKiS0_PiiS0_S0_S1_S1_PhS2_S2_S2__param_0];
	ld.param.u64 	%rd51, [_Z29identify_and_flip_singleblockPKiS0_PiiS0_S0_S1_S1_PhS2_S2_S2__param_1];
	ld.param.u64 	%rd49, [_Z29identify_and_flip_singleblockPKiS0_PiiS0_S0_S1_S1_PhS2_S2_S2__param_2];
	ld.param.u32 	%r98, [_Z29identify_and_flip_singleblockPKiS0_PiiS0_S0_S1_S1_PhS2_S2_S2__param_3];
	ld.param.u64 	%rd52, [_Z29identify_and_flip_singleblockPKiS0_PiiS0_S0_S1_S1_PhS2_S2_S2__param_4];
	ld.param.u64 	%rd53, [_Z29identify_and_flip_singleblockPKiS0_PiiS0_S0_S1_S1_PhS2_S2_S2__param_5];
	ld.param.u64 	%rd54, [_Z29identify_and_flip_singleblockPKiS0_PiiS0_S0_S1_S1_PhS2_S2_S2__param_6];
	ld.param.u64 	%rd55, [_Z29identify_and_flip_singleblockPKiS0_PiiS0_S0_S1_S1_PhS2_S2_S2__param_7];
	ld.param.u64 	%rd56, [_Z29identify_and_flip_singleblockPKiS0_PiiS0_S0_S1_S1_PhS2_S2_S2__param_8];
	ld.param.u64 	%rd57, [_Z29identify_and_flip_singleblockPKiS0_PiiS0_S0_S1_S1_PhS2_S2_S2__param_9];
	ld.param.u64 	%rd58, [_Z29identify_and_flip_singleblockPKiS0_PiiS0_S0_S1_S1_PhS2_S2_S2__param_10];
	ld.param.u64 	%rd59, [_Z29identify_and_flip_singleblockPKiS0_PiiS0_S0_S1_S1_PhS2_S2_S2__param_11];
	cvta.to.global.u64 	%rd1, %rd57;
	cvta.to.global.u64 	%rd2, %rd59;
	cvta.to.global.u64 	%rd3, %rd56;
	cvta.to.global.u64 	%rd4, %rd58;
	cvta.to.global.u64 	%rd5, %rd51;
	cvta.to.global.u64 	%rd6, %rd50;
	cvta.to.global.u64 	%rd7, %rd55;
	cvta.to.global.u64 	%rd8, %rd54;
	cvta.to.global.u64 	%rd60, %rd53;
	cvta.to.global.u64 	%rd61, %rd52;
	mov.u32 	%r1, %tid.x;
	mov.u32 	%r2, %ntid.x;
	ld.global.u32 	%r3, [%rd61];
	ld.global.u32 	%r4, [%rd60];
	setp.ge.s32 	%p21, %r1, %r98;
	@%p21 bra 	$L__BB27_26;
	add.s32 	%r99, %r1, %r2;
	max.u32 	%r100, %r98, %r99;
	setp.lt.u32 	%p22, %r99, %r98;
	selp.u32 	%r101, 1, 0, %p22;
	add.s32 	%r102, %r99, %r101;
	sub.s32 	%r103, %r100, %r102;
	div.u32 	%r104, %r103, %r2;
	add.s32 	%r5, %r104, %r101;
	and.b32  	%r105, %r5, 3;
	setp.eq.s32 	%p23, %r105, 3;
	mov.u32 	%r209, %r1;
	@%p23 bra 	$L__BB27_8;
	mul.wide.u32 	%rd288, %r1, 4;
	mul.wide.u32 	%rd10, %r2, 4;
	add.s32 	%r106, %r5, 1;
	and.b32  	%r107, %r106, 3;
	neg.s32 	%r205, %r107;
	mov.u32 	%r209, %r1;
$L__BB27_3:
	.pragma "nounroll";
	add.s64 	%rd62, %rd6, %rd288;
	ld.global.u32 	%r9, [%rd62];
	setp.ge.s32 	%p24, %r9, %r98;
	mov.u32 	%r207, %r209;
	@%p24 bra 	$L__BB27_5;
	mul.wide.s32 	%rd63, %r9, 4;
	add.s64 	%rd64, %rd5, %rd63;
	ld.global.u32 	%r108, [%rd64];
	setp.lt.s32 	%p25, %r108, %r98;
	selp.b32 	%r207, %r108, %r209, %p25;
$L__BB27_5:
	add.s64 	%rd65, %rd8, %rd288;
	st.global.u32 	[%rd65], %r207;
	add.s64 	%rd66, %rd5, %rd288;
	ld.global.u32 	%r12, [%rd66];
	setp.ge.s32 	%p26, %r12, %r98;
	mov.u32 	%r208, %r209;
	@%p26 bra 	$L__BB27_7;
	mul.wide.s32 	%rd67, %r12, 4;
	add.s64 	%rd68, %rd6, %rd67;
	ld.global.u32 	%r109, [%rd68];
	setp.lt.s32 	%p27, %r109, %r98;
	selp.b32 	%r208, %r109, %r209, %p27;
$L__BB27_7:
	add.s64 	%rd69, %rd7, %rd288;
	st.global.u32 	[%rd69], %r208;
	add.s32 	%r209, %r209, %r2;
	add.s64 	%rd288, %rd288, %rd10;
	add.s32 	%r205, %r205, 1;
	setp.ne.s32 	%p28, %r205, 0;
	@%p28 bra 	$L__BB27_3;
$L__BB27_8:
	setp.lt.u32 	%p29, %r5, 3;
	@%p29 bra 	$L__BB27_26;
$L__BB27_9:
	mul.wide.u32 	%rd70, %r209, 4;
	add.s64 	%rd71, %rd6, %rd70;
	ld.global.u32 	%r19, [%rd71];
	setp.ge.s32 	%p30, %r19, %r98;
	mov.u32 	%r211, %r209;
	@%p30 bra 	$L__BB27_11;
	mul.wide.s32 	%rd72, %r19, 4;
	add.s64 	%rd73, %rd5, %rd72;
	ld.global.u32 	%r110, [%rd73];
	setp.lt.s32 	%p31, %r110, %r98;
	selp.b32 	%r211, %r110, %r209, %p31;
$L__BB27_11:
	add.s64 	%rd75, %rd8, %rd70;
	st.global.u32 	[%rd75], %r211;
	add.s64 	%rd76, %rd5, %rd70;
	ld.global.u32 	%r22, [%rd76];
	setp.ge.s32 	%p32, %r22, %r98;
	mov.u32 	%r212, %r209;
	@%p32 bra 	$L__BB27_13;
	mul.wide.s32 	%rd77, %r22, 4;
	add.s64 	%rd78, %rd6, %rd77;
	ld.global.u32 	%r111, [%rd78];
	setp.lt.s32 	%p33, %r111, %r98;
	selp.b32 	%r212, %r111, %r209, %p33;
$L__BB27_13:
	add.s64 	%rd80, %rd7, %rd70;
	st.global.u32 	[%rd80], %r212;
	add.s32 	%r25, %r209, %r2;
	mul.wide.u32 	%rd81, %r25, 4;
	add.s64 	%rd82, %rd6, %rd81;
	ld.global.u32 	%r26, [%rd82];
	setp.ge.s32 	%p34, %r26, %r98;
	mov.u32 	%r213, %r25;
	@%p34 bra 	$L__BB27_15;
	mul.wide.s32 	%rd83, %r26, 4;
	add.s64 	%rd84, %rd5, %rd83;
	ld.global.u32 	%r112, [%rd84];
	setp.lt.s32 	%p35, %r112, %r98;
	selp.b32 	%r213, %r112, %r25, %p35;
$L__BB27_15:
	add.s64 	%rd86, %rd8, %rd81;
	st.global.u32 	[%rd86], %r213;
	add.s64 	%rd87, %rd5, %rd81;
	ld.global.u32 	%r29, [%rd87];
	setp.ge.s32 	%p36, %r29, %r98;
	mov.u32 	%r214, %r25;
	@%p36 bra 	$L__BB27_17;
	mul.wide.s32 	%rd88, %r29, 4;
	add.s64 	%rd89, %rd6, %rd88;
	ld.global.u32 	%r113, [%rd89];
	setp.lt.s32 	%p37, %r113, %r98;
	selp.b32 	%r214, %r113, %r25, %p37;
$L__BB27_17:
	add.s64 	%rd91, %rd7, %rd81;
	st.global.u32 	[%rd91], %r214;
	add.s32 	%r32, %r25, %r2;
	mul.wide.u32 	%rd92, %r32, 4;
	add.s64 	%rd93, %rd6, %rd92;
	ld.global.u32 	%r33, [%rd93];
	setp.ge.s32 	%p38, %r33, %r98;
	mov.u32 	%r215, %r32;
	@%p38 bra 	$L__BB27_19;
	mul.wide.s32 	%rd94, %r33, 4;
	add.s64 	%rd95, %rd5, %rd94;
	ld.global.u32 	%r114, [%rd95];
	setp.lt.s32 	%p39, %r114, %r98;
	selp.b32 	%r215, %r114, %r32, %p39;
$L__BB27_19:
	add.s64 	%rd97, %rd8, %rd92;
	st.global.u32 	[%rd97], %r215;
	add.s64 	%rd98, %rd5, %rd92;
	ld.global.u32 	%r36, [%rd98];
	setp.ge.s32 	%p40, %r36, %r98;
	mov.u32 	%r216, %r32;
	@%p40 bra 	$L__BB27_21;
	mul.wide.s32 	%rd99, %r36, 4;
	add.s64 	%rd100, %rd6, %rd99;
	ld.global.u32 	%r115, [%rd100];
	setp.lt.s32 	%p41, %r115, %r98;
	selp.b32 	%r216, %r115, %r32, %p41;
$L__BB27_21:
	add.s64 	%rd102, %rd7, %rd92;
	st.global.u32 	[%rd102], %r216;
	add.s32 	%r39, %r32, %r2;
	mul.wide.u32 	%rd103, %r39, 4;
	add.s64 	%rd104, %rd6, %rd103;
	ld.global.u32 	%r40, [%rd104];
	setp.ge.s32 	%p42, %r40, %r98;
	mov.u32 	%r217, %r39;
	@%p42 bra 	$L__BB27_23;
	mul.wide.s32 	%rd105, %r40, 4;
	add.s64 	%rd106, %rd5, %rd105;
	ld.global.u32 	%r116, [%rd106];
	setp.lt.s32 	%p43, %r116, %r98;
	selp.b32 	%r217, %r116, %r39, %p43;
$L__BB27_23:
	add.s64 	%rd108, %rd8, %rd103;
	st.global.u32 	[%rd108], %r217;
	add.s64 	%rd109, %rd5, %rd103;
	ld.global.u32 	%r43, [%rd109];
	setp.ge.s32 	%p44, %r43, %r98;
	mov.u32 	%r218, %r39;
	@%p44 bra 	$L__BB27_25;
	mul.wide.s32 	%rd110, %r43, 4;
	add.s64 	%rd111, %rd6, %rd110;
	ld.global.u32 	%r117, [%rd111];
	setp.lt.s32 	%p45, %r117, %r98;
	selp.b32 	%r218, %r117, %r39, %p45;
$L__BB27_25:
	add.s64 	%rd113, %rd7, %rd103;
	st.global.u32 	[%rd113], %r218;
	add.s32 	%r209, %r39, %r2;
	setp.lt.s32 	%p46, %r209, %r98;
	@%p46 bra 	$L__BB27_9;
$L__BB27_26:
	bar.sync 	0;
	setp.lt.s32 	%p47, %r98, 2;
	mov.b32 	%r221, 0;
	@%p47 bra 	$L__BB27_29;
	mov.b32 	%r221, 0;
	mov.u32 	%r220, %r98;
$L__BB27_28:
	add.s32 	%r221, %r221, 1;
	shr.u32 	%r55, %r220, 1;
	setp.gt.u32 	%p48, %r220, 3;
	mov.u32 	%r220, %r55;
	@%p48 bra 	$L__BB27_28;
$L__BB27_29:
	setp.eq.s32 	%p49, %r221, 0;
	@%p49 bra 	$L__BB27_39;
	add.s32 	%r48, %r1, %r2;
	max.s32 	%r121, %r98, %r48;
	setp.lt.s32 	%p50, %r48, %r98;
	selp.u32 	%r122, 1, 0, %p50;
	add.s32 	%r123, %r48, %r122;
	sub.s32 	%r124, %r121, %r123;
	div.u32 	%r125, %r124, %r2;
	add.s32 	%r49, %r125, %r122;
	and.b32  	%r50, %r49, 3;
	mul.wide.u32 	%rd114, %r1, 4;
	add.s64 	%rd13, %rd8, %rd114;
	add.s64 	%rd14, %rd7, %rd114;
	mul.wide.s32 	%rd115, %r2, 4;
	add.s64 	%rd15, %rd13, %rd115;
	add.s64 	%rd16, %rd14, %rd115;
	add.s32 	%r51, %r48, %r2;
	add.s64 	%rd17, %rd15, %rd115;
	mov.b32 	%r222, 0;
$L__BB27_31:
	setp.ge.s32 	%p51, %r1, %r98;
	@%p51 bra 	$L__BB27_38;
	setp.eq.s32 	%p52, %r50, 3;
	mov.u32 	%r223, %r1;
	@%p52 bra 	$L__BB27_36;
	setp.eq.s32 	%p53, %r50, 0;
	ld.global.u32 	%r126, [%rd13];
	mul.wide.s32 	%rd116, %r126, 4;
	add.s64 	%rd117, %rd8, %rd116;
	ld.global.u32 	%r127, [%rd117];
	st.global.u32 	[%rd13], %r127;
	ld.global.u32 	%r128, [%rd14];
	mul.wide.s32 	%rd118, %r128, 4;
	add.s64 	%rd119, %rd7, %rd118;
	ld.global.u32 	%r129, [%rd119];
	st.global.u32 	[%rd14], %r129;
	mov.u32 	%r223, %r48;
	@%p53 bra 	$L__BB27_36;
	setp.eq.s32 	%p54, %r50, 1;
	ld.global.u32 	%r130, [%rd15];
	mul.wide.s32 	%rd120, %r130, 4;
	add.s64 	%rd121, %rd8, %rd120;
	ld.global.u32 	%r131, [%rd121];
	st.global.u32 	[%rd15], %r131;
	ld.global.u32 	%r132, [%rd16];
	mul.wide.s32 	%rd122, %r132, 4;
	add.s64 	%rd123, %rd7, %rd122;
	ld.global.u32 	%r133, [%rd123];
	st.global.u32 	[%rd16], %r133;
	mov.u32 	%r223, %r51;
	@%p54 bra 	$L__BB27_36;
	add.s32 	%r223, %r51, %r2;
	ld.global.u32 	%r134, [%rd17];
	mul.wide.s32 	%rd124, %r134, 4;
	add.s64 	%rd125, %rd8, %rd124;
	ld.global.u32 	%r135, [%rd125];
	st.global.u32 	[%rd17], %r135;
	mul.wide.s32 	%rd126, %r2, 4;
	add.s64 	%rd127, %rd16, %rd126;
	ld.global.u32 	%r136, [%rd127];
	mul.wide.s32 	%rd128, %r136, 4;
	add.s64 	%rd129, %rd7, %rd128;
	ld.global.u32 	%r137, [%rd129];
	st.global.u32 	[%rd127], %r137;
$L__BB27_36:
	setp.lt.u32 	%p55, %r49, 3;
	@%p55 bra 	$L__BB27_38;
$L__BB27_37:
	mul.wide.u32 	%rd130, %r223, 4;
	add.s64 	%rd131, %rd8, %rd130;
	ld.global.u32 	%r138, [%rd131];
	mul.wide.s32 	%rd132, %r138, 4;
	add.s64 	%rd133, %rd8, %rd132;
	ld.global.u32 	%r139, [%rd133];
	st.global.u32 	[%rd131], %r139;
	add.s64 	%rd134, %rd7, %rd130;
	ld.global.u32 	%r140, [%rd134];
	mul.wide.s32 	%rd135, %r140, 4;
	add.s64 	%rd136, %rd7, %rd135;
	ld.global.u32 	%r141, [%rd136];
	st.global.u32 	[%rd134], %r141;
	add.s32 	%r142, %r223, %r2;
	mul.wide.u32 	%rd137, %r142, 4;
	add.s64 	%rd138, %rd8, %rd137;
	ld.global.u32 	%r143, [%rd138];
	mul.wide.s32 	%rd139, %r143, 4;
	add.s64 	%rd140, %rd8, %rd139;
	ld.global.u32 	%r144, [%rd140];
	st.global.u32 	[%rd138], %r144;
	add.s64 	%rd141, %rd7, %rd137;
	ld.global.u32 	%r145, [%rd141];
	mul.wide.s32 	%rd142, %r145, 4;
	add.s64 	%rd143, %rd7, %rd142;
	ld.global.u32 	%r146, [%rd143];
	st.global.u32 	[%rd141], %r146;
	add.s32 	%r147, %r142, %r2;
	mul.wide.u32 	%rd144, %r147, 4;
	add.s64 	%rd145, %rd8, %rd144;
	ld.global.u32 	%r148, [%rd145];
	mul.wide.s32 	%rd146, %r148, 4;
	add.s64 	%rd147, %rd8, %rd146;
	ld.global.u32 	%r149, [%rd147];
	st.global.u32 	[%rd145], %r149;
	add.s64 	%rd148, %rd7, %rd144;
	ld.global.u32 	%r150, [%rd148];
	mul.wide.s32 	%rd149, %r150, 4;
	add.s64 	%rd150, %rd7, %rd149;
	ld.global.u32 	%r151, [%rd150];
	st.global.u32 	[%rd148], %r151;
	add.s32 	%r152, %r147, %r2;
	mul.wide.u32 	%rd151, %r152, 4;
	add.s64 	%rd152, %rd8, %rd151;
	ld.global.u32 	%r153, [%rd152];
	mul.wide.s32 	%rd153, %r153, 4;
	add.s64 	%rd154, %rd8, %rd153;
	ld.global.u32 	%r154, [%rd154];
	st.global.u32 	[%rd152], %r154;
	add.s64 	%rd155, %rd7, %rd151;
	ld.global.u32 	%r155, [%rd155];
	mul.wide.s32 	%rd156, %r155, 4;
	add.s64 	%rd157, %rd7, %rd156;
	ld.global.u32 	%r156, [%rd157];
	st.global.u32 	[%rd155], %r156;
	add.s32 	%r223, %r152, %r2;
	setp.lt.s32 	%p56, %r223, %r98;
	@%p56 bra 	$L__BB27_37;
$L__BB27_38:
	bar.sync 	0;
	add.s32 	%r222, %r222, 1;
	setp.ne.s32 	%p57, %r222, %r221;
	@%p57 bra 	$L__BB27_31;
$L__BB27_39:
	setp.ne.s32 	%p58, %r1, 0;
	@%p58 bra 	$L__BB27_41;
	mul.wide.s32 	%rd158, %r3, 4;
	add.s64 	%rd159, %rd8, %rd158;
	ld.global.u32 	%r157, [%rd159];
	st.shared.u32 	[_ZZ29identify_and_flip_singleblockPKiS0_PiiS0_S0_S1_S1_PhS2_S2_S2_E4repR], %r157;
	mul.wide.s32 	%rd160, %r4, 4;
	add.s64 	%rd161, %rd7, %rd160;
	ld.global.u32 	%r158, [%rd161];
	st.shared.u32 	[_ZZ29identify_and_flip_singleblockPKiS0_PiiS0_S0_S1_S1_PhS2_S2_S2_E4repQ], %r158;
$L__BB27_41:
	setp.ge.s32 	%p59, %r1, %r98;
	bar.sync 	0;
	@%p59 bra 	$L__BB27_47;
	ld.shared.u32 	%r62, [_ZZ29identify_and_flip_singleblockPKiS0_PiiS0_S0_S1_S1_PhS2_S2_S2_E4repR];
	ld.shared.u32 	%r63, [_ZZ29identify_and_flip_singleblockPKiS0_PiiS0_S0_S1_S1_PhS2_S2_S2_E4repQ];
	add.s32 	%r159, %r1, %r2;
	max.s32 	%r160, %r98, %r159;
	setp.lt.s32 	%p60, %r159, %r98;
	selp.u32 	%r161, 1, 0, %p60;
	add.s32 	%r162, %r159, %r161;
	sub.s32 	%r163, %r160, %r162;
	div.u32 	%r164, %r163, %r2;
	add.s32 	%r64, %r164, %r161;
	and.b32  	%r165, %r64, 3;
	setp.eq.s32 	%p61, %r165, 3;
	mov.u32 	%r227, %r1;
	@%p61 bra 	$L__BB27_45;
	cvt.u64.u32 	%rd290, %r1;
	cvt.u64.u32 	%rd19, %r2;
	mul.wide.u32 	%rd289, %r1, 4;
	mul.wide.u32 	%rd21, %r2, 4;
	add.s32 	%r166, %r64, 1;
	and.b32  	%r167, %r166, 3;
	neg.s32 	%r225, %r167;
$L__BB27_44:
	.pragma "nounroll";
	add.s64 	%rd162, %rd8, %rd289;
	ld.global.u32 	%r168, [%rd162];
	setp.eq.s32 	%p62, %r168, %r62;
	selp.u16 	%rs1, 1, 0, %p62;
	add.s64 	%rd163, %rd4, %rd290;
	st.global.u8 	[%rd163], %rs1;
	add.s64 	%rd164, %rd7, %rd289;
	ld.global.u32 	%r169, [%rd164];
	setp.eq.s32 	%p63, %r169, %r63;
	selp.u16 	%rs2, 1, 0, %p63;
	add.s64 	%rd165, %rd2, %rd290;
	st.global.u8 	[%rd165], %rs2;
	add.s64 	%rd166, %rd3, %rd290;
	mov.b16 	%rs3, 0;
	st.global.u8 	[%rd166], %rs3;
	add.s64 	%rd167, %rd1, %rd290;
	st.global.u8 	[%rd167], %rs3;
	add.s64 	%rd290, %rd290, %rd19;
	cvt.u32.u64 	%r227, %rd290;
	add.s64 	%rd289, %rd289, %rd21;
	add.s32 	%r225, %r225, 1;
	setp.ne.s32 	%p64, %r225, 0;
	@%p64 bra 	$L__BB27_44;
$L__BB27_45:
	setp.lt.u32 	%p65, %r64, 3;
	@%p65 bra 	$L__BB27_47;
$L__BB27_46:
	cvt.u64.u32 	%rd168, %r227;
	mul.wide.u32 	%rd169, %r227, 4;
	add.s64 	%rd170, %rd8, %rd169;
	ld.global.u32 	%r170, [%rd170];
	setp.eq.s32 	%p66, %r170, %r62;
	selp.u16 	%rs4, 1, 0, %p66;
	add.s64 	%rd171, %rd4, %rd168;
	st.global.u8 	[%rd171], %rs4;
	add.s64 	%rd172, %rd7, %rd169;
	ld.global.u32 	%r171, [%rd172];
	setp.eq.s32 	%p67, %r171, %r63;
	selp.u16 	%rs5, 1, 0, %p67;
	add.s64 	%rd173, %rd2, %rd168;
	st.global.u8 	[%rd173], %rs5;
	add.s64 	%rd174, %rd3, %rd168;
	mov.b16 	%rs6, 0;
	st.global.u8 	[%rd174], %rs6;
	add.s64 	%rd175, %rd1, %rd168;
	st.global.u8 	[%rd175], %rs6;
	add.s32 	%r172, %r227, %r2;
	cvt.u64.u32 	%rd176, %r172;
	mul.wide.u32 	%rd177, %r172, 4;
	add.s64 	%rd178, %rd8, %rd177;
	ld.global.u32 	%r173, [%rd178];
	setp.eq.s32 	%p68, %r173, %r62;
	selp.u16 	%rs7, 1, 0, %p68;
	add.s64 	%rd179, %rd4, %rd176;
	st.global.u8 	[%rd179], %rs7;
	add.s64 	%rd180, %rd7, %rd177;
	ld.global.u32 	%r174, [%rd180];
	setp.eq.s32 	%p69, %r174, %r63;
	selp.u16 	%rs8, 1, 0, %p69;
	add.s64 	%rd181, %rd2, %rd176;
	st.global.u8 	[%rd181], %rs8;
	add.s64 	%rd182, %rd3, %rd176;
	st.global.u8 	[%rd182], %rs6;
	add.s64 	%rd183, %rd1, %rd176;
	st.global.u8 	[%rd183], %rs6;
	add.s32 	%r175, %r172, %r2;
	cvt.u64.u32 	%rd184, %r175;
	mul.wide.u32 	%rd185, %r175, 4;
	add.s64 	%rd186, %rd8, %rd185;
	ld.global.u32 	%r176, [%rd186];
	setp.eq.s32 	%p70, %r176, %r62;
	selp.u16 	%rs9, 1, 0, %p70;
	add.s64 	%rd187, %rd4, %rd184;
	st.global.u8 	[%rd187], %rs9;
	add.s64 	%rd188, %rd7, %rd185;
	ld.global.u32 	%r177, [%rd188];
	setp.eq.s32 	%p71, %r177, %r63;
	selp.u16 	%rs10, 1, 0, %p71;
	add.s64 	%rd189, %rd2, %rd184;
	st.global.u8 	[%rd189], %rs10;
	add.s64 	%rd190, %rd3, %rd184;
	st.global.u8 	[%rd190], %rs6;
	add.s64 	%rd191, %rd1, %rd184;
	st.global.u8 	[%rd191], %rs6;
	add.s32 	%r178, %r175, %r2;
	cvt.u64.u32 	%rd192, %r178;
	mul.wide.u32 	%rd193, %r178, 4;
	add.s64 	%rd194, %rd8, %rd193;
	ld.global.u32 	%r179, [%rd194];
	setp.eq.s32 	%p72, %r179, %r62;
	selp.u16 	%rs11, 1, 0, %p72;
	add.s64 	%rd195, %rd4, %rd192;
	st.global.u8 	[%rd195], %rs11;
	add.s64 	%rd196, %rd7, %rd193;
	ld.global.u32 	%r180, [%rd196];
	setp.eq.s32 	%p73, %r180, %r63;
	selp.u16 	%rs12, 1, 0, %p73;
	add.s64 	%rd197, %rd2, %rd192;
	st.global.u8 	[%rd197], %rs12;
	add.s64 	%rd198, %rd3, %rd192;
	st.global.u8 	[%rd198], %rs6;
	add.s64 	%rd199, %rd1, %rd192;
	st.global.u8 	[%rd199], %rs6;
	add.s32 	%r227, %r178, %r2;
	setp.lt.s32 	%p74, %r227, %r98;
	@%p74 bra 	$L__BB27_46;
$L__BB27_47:
	setp.ge.s32 	%p75, %r1, %r98;
	bar.sync 	0;
	@%p75 bra 	$L__BB27_73;
	add.s32 	%r181, %r1, %r2;
	max.s32 	%r182, %r98, %r181;
	setp.lt.s32 	%p76, %r181, %r98;
	selp.u32 	%r183, 1, 0, %p76;
	add.s32 	%r184, %r181, %r183;
	sub.s32 	%r185, %r182, %r184;
	div.u32 	%r186, %r185, %r2;
	add.s32 	%r72, %r186, %r183;
	and.b32  	%r187, %r72, 3;
	setp.eq.s32 	%p77, %r187, 3;
	mov.u32 	%r230, %r1;
	@%p77 bra 	$L__BB27_55;
	cvt.u64.u32 	%rd291, %r1;
	mul.wide.u32 	%rd292, %r1, 4;
	cvt.u64.u32 	%rd28, %r2;
	mul.wide.u32 	%rd29, %r2, 4;
	add.s32 	%r188, %r72, 1;
	and.b32  	%r189, %r188, 3;
	neg.s32 	%r228, %r189;
$L__BB27_50:
	.pragma "nounroll";
	add.s64 	%rd200, %rd4, %rd291;
	ld.global.u8 	%rs13, [%rd200];
	setp.eq.s16 	%p78, %rs13, 0;
	@%p78 bra 	$L__BB27_52;
	add.s64 	%rd201, %rd8, %rd292;
	ld.global.s32 	%rd202, [%rd201];
	add.s64 	%rd203, %rd3, %rd202;
	mov.b16 	%rs14, 1;
	st.global.u8 	[%rd203], %rs14;
$L__BB27_52:
	add.s64 	%rd204, %rd2, %rd291;
	ld.global.u8 	%rs15, [%rd204];
	setp.eq.s16 	%p79, %rs15, 0;
	@%p79 bra 	$L__BB27_54;
	add.s64 	%rd205, %rd7, %rd292;
	ld.global.s32 	%rd206, [%rd205];
	add.s64 	%rd207, %rd1, %rd206;
	mov.b16 	%rs16, 1;
	st.global.u8 	[%rd207], %rs16;
$L__BB27_54:
	add.s64 	%rd291, %rd291, %rd28;
	cvt.u32.u64 	%r230, %rd291;
	add.s64 	%rd292, %rd292, %rd29;
	add.s32 	%r228, %r228, 1;
	setp.ne.s32 	%p80, %r228, 0;
	@%p80 bra 	$L__BB27_50;
$L__BB27_55:
	setp.lt.u32 	%p81, %r72, 3;
	@%p81 bra 	$L__BB27_73;
$L__BB27_56:
	cvt.u64.u32 	%rd208, %r230;
	add.s64 	%rd209, %rd4, %rd208;
	ld.global.u8 	%rs17, [%rd209];
	setp.eq.s16 	%p82, %rs17, 0;
	@%p82 bra 	$L__BB27_58;
	mul.wide.u32 	%rd210, %r230, 4;
	add.s64 	%rd211, %rd8, %rd210;
	ld.global.s32 	%rd212, [%rd211];
	add.s64 	%rd213, %rd3, %rd212;
	mov.b16 	%rs18, 1;
	st.global.u8 	[%rd213], %rs18;
$L__BB27_58:
	add.s64 	%rd215, %rd2, %rd208;
	ld.global.u8 	%rs19, [%rd215];
	setp.eq.s16 	%p83, %rs19, 0;
	@%p83 bra 	$L__BB27_60;
	mul.wide.u32 	%rd216, %r230, 4;
	add.s64 	%rd217, %rd7, %rd216;
	ld.global.s32 	%rd218, [%rd217];
	add.s64 	%rd219, %rd1, %rd218;
	mov.b16 	%rs20, 1;
	st.global.u8 	[%rd219], %rs20;
$L__BB27_60:
	add.s32 	%r79, %r230, %r2;
	cvt.u64.u32 	%rd220, %r79;
	add.s64 	%rd221, %rd4, %rd220;
	ld.global.u8 	%rs21, [%rd221];
	setp.eq.s16 	%p84, %rs21, 0;
	@%p84 bra 	$L__BB27_62;
	mul.wide.u32 	%rd222, %r79, 4;
	add.s64 	%rd223, %rd8, %rd222;
	ld.global.s32 	%rd224, [%rd223];
	add.s64 	%rd225, %rd3, %rd224;
	mov.b16 	%rs22, 1;
	st.global.u8 	[%rd225], %rs22;
$L__BB27_62:
	add.s64 	%rd227, %rd2, %rd220;
	ld.global.u8 	%rs23, [%rd227];
	setp.eq.s16 	%p85, %rs23, 0;
	@%p85 bra 	$L__BB27_64;
	mul.wide.u32 	%rd228, %r79, 4;
	add.s64 	%rd229, %rd7, %rd228;
	ld.global.s32 	%rd230, [%rd229];
	add.s64 	%rd231, %rd1, %rd230;
	mov.b16 	%rs24, 1;
	st.global.u8 	[%rd231], %rs24;
$L__BB27_64:
	add.s32 	%r80, %r79, %r2;
	cvt.u64.u32 	%rd232, %r80;
	add.s64 	%rd233, %rd4, %rd232;
	ld.global.u8 	%rs25, [%rd233];
	setp.eq.s16 	%p86, %rs25, 0;
	@%p86 bra 	$L__BB27_66;
	mul.wide.u32 	%rd234, %r80, 4;
	add.s64 	%rd235, %rd8, %rd234;
	ld.global.s32 	%rd236, [%rd235];
	add.s64 	%rd237, %rd3, %rd236;
	mov.b16 	%rs26, 1;
	st.global.u8 	[%rd237], %rs26;
$L__BB27_66:
	add.s64 	%rd239, %rd2, %rd232;
	ld.global.u8 	%rs27, [%rd239];
	setp.eq.s16 	%p87, %rs27, 0;
	@%p87 bra 	$L__BB27_68;
	mul.wide.u32 	%rd240, %r80, 4;
	add.s64 	%rd241, %rd7, %rd240;
	ld.global.s32 	%rd242, [%rd241];
	add.s64 	%rd243, %rd1, %rd242;
	mov.b16 	%rs28, 1;
	st.global.u8 	[%rd243], %rs28;
$L__BB27_68:
	add.s32 	%r81, %r80, %r2;
	cvt.u64.u32 	%rd244, %r81;
	add.s64 	%rd245, %rd4, %rd244;
	ld.global.u8 	%rs29, [%rd245];
	setp.eq.s16 	%p88, %rs29, 0;
	@%p88 bra 	$L__BB27_70;
	mul.wide.u32 	%rd246, %r81, 4;
	add.s64 	%rd247, %rd8, %rd246;
	ld.global.s32 	%rd248, [%rd247];
	add.s64 	%rd249, %rd3, %rd248;
	mov.b16 	%rs30, 1;
	st.global.u8 	[%rd249], %rs30;
$L__BB27_70:
	add.s64 	%rd251, %rd2, %rd244;
	ld.global.u8 	%rs31, [%rd251];
	setp.eq.s16 	%p89, %rs31, 0;
	@%p89 bra 	$L__BB27_72;
	mul.wide.u32 	%rd252, %r81, 4;
	add.s64 	%rd253, %rd7, %rd252;
	ld.global.s32 	%rd254, [%rd253];
	add.s64 	%rd255, %rd1, %rd254;
	mov.b16 	%rs32, 1;
	st.global.u8 	[%rd255], %rs32;
$L__BB27_72:
	add.s32 	%r230, %r81, %r2;
	setp.lt.s32 	%p90, %r230, %r98;
	@%p90 bra 	$L__BB27_56;
$L__BB27_73:
	setp.ge.s32 	%p91, %r1, %r98;
	bar.sync 	0;
	@%p91 bra 	$L__BB27_99;
	add.s32 	%r190, %r1, %r2;
	max.s32 	%r191, %r98, %r190;
	setp.lt.s32 	%p92, %r190, %r98;
	selp.u32 	%r192, 1, 0, %p92;
	add.s32 	%r193, %r190, %r192;
	sub.s32 	%r194, %r191, %r193;
	div.u32 	%r195, %r194, %r2;
	add.s32 	%r83, %r195, %r192;
	and.b32  	%r196, %r83, 3;
	setp.eq.s32 	%p93, %r196, 3;
	mov.u32 	%r233, %r1;
	@%p93 bra 	$L__BB27_81;
	cvt.u64.u32 	%rd293, %r1;
	cvt.u64.u32 	%rd35, %r2;
	add.s32 	%r197, %r83, 1;
	and.b32  	%r198, %r197, 3;
	neg.s32 	%r231, %r198;
$L__BB27_76:
	.pragma "nounroll";
	add.s64 	%rd37, %rd4, %rd293;
	ld.global.u8 	%rs33, [%rd37];
	setp.eq.s16 	%p95, %rs33, 0;
	mov.pred 	%p123, 0;
	@%p95 bra 	$L__BB27_78;
	add.s64 	%rd256, %rd3, %rd293;
	ld.global.u8 	%rs34, [%rd256];
	setp.ne.s16 	%p123, %rs34, 0;
$L__BB27_78:
	selp.u16 	%rs35, 1, 0, %p123;
	st.global.u8 	[%rd37], %rs35;
	add.s64 	%rd38, %rd2, %rd293;
	ld.global.u8 	%rs36, [%rd38];
	setp.eq.s16 	%p97, %rs36, 0;
	mov.pred 	%p124, 0;
	@%p97 bra 	$L__BB27_80;
	add.s64 	%rd257, %rd1, %rd293;
	ld.global.u8 	%rs37, [%rd257];
	setp.ne.s16 	%p124, %rs37, 0;
$L__BB27_80:
	selp.u16 	%rs38, 1, 0, %p124;
	st.global.u8 	[%rd38], %rs38;
	add.s64 	%rd293, %rd293, %rd35;
	cvt.u32.u64 	%r233, %rd293;
	add.s32 	%r231, %r231, 1;
	setp.ne.s32 	%p98, %r231, 0;
	@%p98 bra 	$L__BB27_76;
$L__BB27_81:
	setp.lt.u32 	%p99, %r83, 3;
	@%p99 bra 	$L__BB27_99;
$L__BB27_82:
	cvt.u64.u32 	%rd258, %r233;
	add.s64 	%rd40, %rd4, %rd258;
	ld.global.u8 	%rs39, [%rd40];
	setp.eq.s16 	%p101, %rs39, 0;
	mov.pred 	%p125, 0;
	@%p101 bra 	$L__BB27_84;
	add.s64 	%rd260, %rd3, %rd258;
	ld.global.u8 	%rs40, [%rd260];
	setp.ne.s16 	%p125, %rs40, 0;
$L__BB27_84:
	selp.u16 	%rs41, 1, 0, %p125;
	st.global.u8 	[%rd40], %rs41;
	add.s64 	%rd41, %rd2, %rd258;
	ld.global.u8 	%rs42, [%rd41];
	setp.eq.s16 	%p103, %rs42, 0;
	mov.pred 	%p126, 0;
	@%p103 bra 	$L__BB27_86;
	add.s64 	%rd263, %rd1, %rd258;
	ld.global.u8 	%rs43, [%rd263];
	setp.ne.s16 	%p126, %rs43, 0;
$L__BB27_86:
	selp.u16 	%rs44, 1, 0, %p126;
	st.global.u8 	[%rd41], %rs44;
	add.s32 	%r90, %r233, %r2;
	cvt.u64.u32 	%rd264, %r90;
	add.s64 	%rd42, %rd4, %rd264;
	ld.global.u8 	%rs45, [%rd42];
	setp.eq.s16 	%p105, %rs45, 0;
	mov.pred 	%p127, 0;
	@%p105 bra 	$L__BB27_88;
	add.s64 	%rd266, %rd3, %rd264;
	ld.global.u8 	%rs46, [%rd266];
	setp.ne.s16 	%p127, %rs46, 0;
$L__BB27_88:
	selp.u16 	%rs47, 1, 0, %p127;
	st.global.u8 	[%rd42], %rs47;
	add.s64 	%rd43, %rd2, %rd264;
	ld.global.u8 	%rs48, [%rd43];
	setp.eq.s16 	%p107, %rs48, 0;
	mov.pred 	%p128, 0;
	@%p107 bra 	$L__BB27_90;
	add.s64 	%rd269, %rd1, %rd264;
	ld.global.u8 	%rs49, [%rd269];
	setp.ne.s16 	%p128, %rs49, 0;
$L__BB27_90:
	selp.u16 	%rs50, 1, 0, %p128;
	st.global.u8 	[%rd43], %rs50;
	add.s32 	%r91, %r90, %r2;
	cvt.u64.u32 	%rd270, %r91;
	add.s64 	%rd44, %rd4, %rd270;
	ld.global.u8 	%rs51, [%rd44];
	setp.eq.s16 	%p109, %rs51, 0;
	mov.pred 	%p129, 0;
	@%p109 bra 	$L__BB27_92;
	add.s64 	%rd272, %rd3, %rd270;
	ld.global.u8 	%rs52, [%rd272];
	setp.ne.s16 	%p129, %rs52, 0;
$L__BB27_92:
	selp.u16 	%rs53, 1, 0, %p129;
	st.global.u8 	[%rd44], %rs53;
	add.s64 	%rd45, %rd2, %rd270;
	ld.global.u8 	%rs54, [%rd45];
	setp.eq.s16 	%p111, %rs54, 0;
	mov.pred 	%p130, 0;
	@%p111 bra 	$L__BB27_94;
	add.s64 	%rd275, %rd1, %rd270;
	ld.global.u8 	%rs55, [%rd275];
	setp.ne.s16 	%p130, %rs55, 0;
$L__BB27_94:
	selp.u16 	%rs56, 1, 0, %p130;
	st.global.u8 	[%rd45], %rs56;
	add.s32 	%r92, %r91, %r2;
	cvt.u64.u32 	%rd276, %r92;
	add.s64 	%rd46, %rd4, %rd276;
	ld.global.u8 	%rs57, [%rd46];
	setp.eq.s16 	%p113, %rs57, 0;
	mov.pred 	%p131, 0;
	@%p113 bra 	$L__BB27_96;
	add.s64 	%rd278, %rd3, %rd276;
	ld.global.u8 	%rs58, [%rd278];
	setp.ne.s16 	%p131, %rs58, 0;
$L__BB27_96:
	selp.u16 	%rs59, 1, 0, %p131;
	st.global.u8 	[%rd46], %rs59;
	add.s64 	%rd47, %rd2, %rd276;
	ld.global.u8 	%rs60, [%rd47];
	setp.eq.s16 	%p115, %rs60, 0;
	mov.pred 	%p132, 0;
	@%p115 bra 	$L__BB27_98;
	add.s64 	%rd281, %rd1, %rd276;
	ld.global.u8 	%rs61, [%rd281];
	setp.ne.s16 	%p132, %rs61, 0;
$L__BB27_98:
	selp.u16 	%rs62, 1, 0, %p132;
	st.global.u8 	[%rd47], %rs62;
	add.s32 	%r233, %r92, %r2;
	setp.lt.s32 	%p116, %r233, %r98;
	@%p116 bra 	$L__BB27_82;
$L__BB27_99:
	setp.ne.s32 	%p117, %r1, 0;
	bar.sync 	0;
	@%p117 bra 	$L__BB27_102;
	cvta.to.global.u64 	%rd48, %rd49;
	mov.u32 	%r234, %r3;
	mov.u32 	%r235, %r4;
$L__BB27_101:
	mad.lo.s32 	%r199, %r235, %r98, %r234;
	mul.wide.s32 	%rd282, %r199, 4;
	add.s64 	%rd283, %rd48, %rd282;
	ld.global.u32 	%r200, [%rd283];
	sub.s32 	%r201, 1, %r200;
	st.global.u32 	[%rd283], %r201;
	mul.wide.s32 	%rd284, %r234, 4;
	add.s64 	%rd285, %rd6, %rd284;
	ld.global.u32 	%r202, [%rd285];
	setp.lt.s32 	%p118, %r202, %r98;
	selp.b32 	%r203, %r202, %r235, %p118;
	mul.wide.s32 	%rd286, %r235, 4;
	add.s64 	%rd287, %rd5, %rd286;
	ld.global.u32 	%r204, [%rd287];
	setp.lt.s32 	%p119, %r204, %r98;
	selp.b32 	%r234, %r204, %r234, %p119;
	setp.ne.s32 	%p120, %r234, %r3;
	setp.ne.s32 	%p121, %r203, %r4;
	or.pred  	%p122, %p120, %p121;
	mov.u32 	%r235, %r203;
	@%p122 bra 	$L__BB27_101;
$L__BB27_102:
	ret;

}
	// .globl	_Z24check_feasible_conditionPKfPKiS0_S0_Pii
.visible .entry _Z24check_feasible_conditionPKfPKiS0_S0_Pii(
	.param .u64 .ptr .align 1 _Z24check_feasible_conditionPKfPKiS0_S0_Pii_param_0,
	.param .u64 .ptr .align 1 _Z24check_feasible_conditionPKfPKiS0_S0_Pii_param_1,
	.param .u64 .ptr .align 1 _Z24check_feasible_conditionPKfPKiS0_S0_Pii_param_2,
	.param .u64 .ptr .align 1 _Z24check_feasible_conditionPKfPKiS0_S0_Pii_param_3,
	.param .u64 .ptr .align 1 _Z24check_feasible_conditionPKfPKiS0_S0_Pii_param_4,
	.param .u32 _Z24check_feasible_conditionPKfPKiS0_S0_Pii_param_5
)
{
	.reg .pred 	%p<4>;
	.reg .b32 	%r<14>;
	.reg .b32 	%f<7>;
	.reg .b64 	%rd<19>;

	ld.param.u64 	%rd1, [_Z24check_feasible_conditionPKfPKiS0_S0_Pii_param_0];
	ld.param.u64 	%rd2, [_Z24check_feasible_conditionPKfPKiS0_S0_Pii_param_1];
	ld.param.u64 	%rd3, [_Z24check_feasible_conditionPKfPKiS0_S0_Pii_param_2];
	ld.param.u64 	%rd4, [_Z24check_feasible_conditionPKfPKiS0_S0_Pii_param_3];
	ld.param.u64 	%rd5, [_Z24check_feasible_conditionPKfPKiS0_S0_Pii_param_4];
	ld.param.u32 	%r4, [_Z24check_feasible_conditionPKfPKiS0_S0_Pii_param_5];
	mov.u32 	%r5, %ctaid.y;
	mov.u32 	%r6, %ntid.y;
	mov.u32 	%r7, %tid.y;
	mad.lo.s32 	%r1, %r5, %r6, %r7;
	mov.u32 	%r8, %ctaid.x;
	mov.u32 	%r9, %ntid.x;
	mov.u32 	%r10, %tid.x;
	mad.lo.s32 	%r2, %r8, %r9, %r10;
	max.s32 	%r11, %r1, %r2;
	setp.ge.s32 	%p1, %r11, %r4;
	@%p1 bra 	$L__BB28_4;
	cvta.to.global.u64 	%rd6, %rd2;
	mad.lo.s32 	%r3, %r4, %r2, %r1;
	mul.wide.s32 	%rd7, %r3, 4;
	add.s64 	%rd8, %rd6, %rd7;
	ld.global.u32 	%r12, [%rd8];
	setp.ne.s32 	%p2, %r12, 1;
	@%p2 bra 	$L__BB28_4;
	cvta.to.global.u64 	%rd9, %rd1;
	add.s64 	%rd11, %rd9, %rd7;
	ld.global.f32 	%f1, [%rd11];
	cvta.to.global.u64 	%rd12, %rd3;
	mul.wide.u32 	%rd13, %r1, 4;
	add.s64 	%rd14, %rd12, %rd13;
	ld.global.f32 	%f2, [%rd14];
	sub.f32 	%f3, %f1, %f2;
	cvta.to.global.u64 	%rd15, %rd4;
	mul.wide.s32 	%rd16, %r2, 4;
	add.s64 	%rd17, %rd15, %rd16;
	ld.global.f32 	%f4, [%rd17];
	sub.f32 	%f5, %f3, %f4;
	abs.f32 	%f6, %f5;
	setp.leu.f32 	%p3, %f6, 0f38D1B717;
	@%p3 bra 	$L__BB28_4;
	cvta.to.global.u64 	%rd18, %rd5;
	atom.global.exch.b32 	%r13, [%rd18], 1;
$L__BB28_4:
	ret;

}
	// .globl	_Z21check_slack_conditionPKfS0_S0_Pii
.visible .entry _Z21check_slack_conditionPKfS0_S0_Pii(
	.param .u64 .ptr .align 1 _Z21check_slack_conditionPKfS0_S0_Pii_param_0,
	.param .u64 .ptr .align 1 _Z21check_slack_conditionPKfS0_S0_Pii_param_1,
	.param .u64 .ptr .align 1 _Z21check_slack_conditionPKfS0_S0_Pii_param_2,
	.param .u64 .ptr .align 1 _Z21check_slack_conditionPKfS0_S0_Pii_param_3,
	.param .u32 _Z21check_slack_conditionPKfS0_S0_Pii_param_4
)
{
	.reg .pred 	%p<3>;
	.reg .b32 	%r<13>;
	.reg .b32 	%f<6>;
	.reg .b64 	%rd<15>;

	ld.param.u64 	%rd1, [_Z21check_slack_conditionPKfS0_S0_Pii_param_0];
	ld.param.u64 	%rd2, [_Z21check_slack_conditionPKfS0_S0_Pii_param_1];
	ld.param.u64 	%rd3, [_Z21check_slack_conditionPKfS0_S0_Pii_param_2];
	ld.param.u64 	%rd4, [_Z21check_slack_conditionPKfS0_S0_Pii_param_3];
	ld.param.u32 	%r3, [_Z21check_slack_conditionPKfS0_S0_Pii_param_4];
	mov.u32 	%r4, %ctaid.y;
	mov.u32 	%r5, %ntid.y;
	mov.u32 	%r6, %tid.y;
	mad.lo.s32 	%r1, %r4, %r5, %r6;
	mov.u32 	%r7, %ctaid.x;
	mov.u32 	%r8, %ntid.x;
	mov.u32 	%r9, %tid.x;
	mad.lo.s32 	%r2, %r7, %r8, %r9;
	max.s32 	%r10, %r1, %r2;
	setp.ge.s32 	%p1, %r10, %r3;
	@%p1 bra 	$L__BB29_3;
	cvta.to.global.u64 	%rd5, %rd1;
	cvta.to.global.u64 	%rd6, %rd2;
	cvta.to.global.u64 	%rd7, %rd3;
	mad.lo.s32 	%r11, %r3, %r2, %r1;
	mul.wide.s32 	%rd8, %r11, 4;
	add.s64 	%rd9, %rd5, %rd8;
	ld.global.f32 	%f1, [%rd9];
	mul.wide.u32 	%rd10, %r1, 4;
	add.s64 	%rd11, %rd6, %rd10;
	ld.global.f32 	%f2, [%rd11];
	sub.f32 	%f3, %f1, %f2;
	mul.wide.s32 	%rd12, %r2, 4;
	add.s64 	%rd13, %rd7, %rd12;
	ld.global.f32 	%f4, [%rd13];
	sub.f32 	%f5, %f3, %f4;
	setp.geu.f32 	%p2, %f5, 0fB8D1B717;
	@%p2 bra 	$L__BB29_3;
	cvta.to.global.u64 	%rd14, %rd4;
	atom.global.exch.b32 	%r12, [%rd14], 1;
$L__BB29_3:
	ret;

}
	// .globl	_ZN3cub18CUB_300001_SM_10006detail11EmptyKernelIvEEvv
.visible .entry _ZN3cub18CUB_300001_SM_10006detail11EmptyKernelIvEEvv()
{


	ret;

}


// ===== COMPILED SASS (sm_100) =====

	.target	sm_100

	.elftype	@"ET_EXEC"


//--------------------- .note.nv.tkinfo           --------------------------
	.section	.note.nv.tkinfo,"",@"SHT_NOTE"
	.sectionflags	@"SHF_NOTE_NV_TKINFO"
	.tkinfo
        /*0018*/ 	.word	0x00000002
        /*0030*/ 	.string	""
        /*0030*/ 	.string	"ptxas"
        /*0030*/ 	.string	"Cuda compilation tools, release 13.0, V13.0.88"
        /*0030*/ 	.string	"Build cuda_13.0.r13.0/compiler.36424714_0"
        /*0030*/ 	.string	"-arch sm_100 -m 64 "



//--------------------- .note.nv.cuinfo           --------------------------
	.section	.note.nv.cuinfo,"",@"SHT_NOTE"
	.sectionflags	@"SHF_NOTE_NV_CUINFO"
        /*0018*/ 	.short	0x0002
        /*001a*/ 	.short	0x0064
        /*001c*/ 	.short	0x0082
	.zero		2


//--------------------- .nv.info                  --------------------------
	.section	.nv.info,"",@"SHT_CUDA_INFO"
	.align	4


	//----- nvinfo : EIATTR_REGCOUNT
	.align		4
        /*0000*/ 	.byte	0x04, 0x2f
        /*0002*/ 	.short	(.L_52 - .L_51)
	.align		4
.L_51:
        /*0004*/ 	.word	index@(_Z9compute_BPKfS0_S0_Pfi)
        /*0008*/ 	.word	0x0000000e


	//----- nvinfo : EIATTR_FRAME_SIZE
	.align		4
.L_52:
        /*000c*/ 	.byte	0x04, 0x11
        /*000e*/ 	.short	(.L_54 - .L_53)
	.align		4
.L_53:
        /*0010*/ 	.word	index@(_Z9compute_BPKfS0_S0_Pfi)
        /*0014*/ 	.word	0x00000000


	//----- nvinfo : EIATTR_REGCOUNT
	.align		4
.L_54:
        /*0018*/ 	.byte	0x04, 0x2f
        /*001a*/ 	.short	(.L_56 - .L_55)
	.align		4
.L_55:
        /*001c*/ 	.word	index@(_Z11find_argminPKfPiPfi)
        /*0020*/ 	.word	0x0000000e


	//----- nvinfo : EIATTR_FRAME_SIZE
	.align		4
.L_56:
        /*0024*/ 	.byte	0x04, 0x11
        /*0026*/ 	.short	(.L_58 - .L_57)
	.align		4
.L_57:
        /*0028*/ 	.word	index@(_Z11find_argminPKfPiPfi)
        /*002c*/ 	.word	0x00000000


	//----- nvinfo : EIATTR_REGCOUNT
	.align		4
.L_58:
        /*0030*/ 	.byte	0x04, 0x2f
        /*0032*/ 	.short	(.L_60 - .L_59)
	.align		4
.L_59:
        /*0034*/ 	.word	index@(_Z16solve_1bc_kerneliPKiPiS1_PKfS1_S1_)
        /*0038*/ 	.word	0x00000010


	//----- nvinfo : EIATTR_FRAME_SIZE
	.align		4
.L_60:
        /*003c*/ 	.byte	0x04, 0x11
        /*003e*/ 	.short	(.L_62 - .L_61)
	.align		4
.L_61:
        /*0040*/ 	.word	index@(_Z16solve_1bc_kerneliPKiPiS1_PKfS1_S1_)
        /*0044*/ 	.word	0x00000000


	//----- nvinfo : EIATTR_REGCOUNT
	.align		4
.L_62:
        /*0048*/ 	.byte	0x04, 0x2f
        /*004a*/ 	.short	(.L_64 - .L_63)
	.align		4
.L_63:
        /*004c*/ 	.word	index@(_Z15set_array_valuePiii)
        /*0050*/ 	.word	0x0000000a


	//----- nvinfo : EIATTR_FRAME_SIZE
	.align		4
.L_64:
        /*0054*/ 	.byte	0x04, 0x11
        /*0056*/ 	.short	(.L_66 - .L_65)
	.align		4
.L_65:
        /*0058*/ 	.word	index@(_Z15set_array_valuePiii)
        /*005c*/ 	.word	0x00000000


	//----- nvinfo : EIATTR_REGCOUNT
	.align		4
.L_66:
        /*0060*/ 	.byte	0x04, 0x2f
        /*0062*/ 	.short	(.L_68 - .L_67)
	.align		4
.L_67:
        /*0064*/ 	.word	index@(_Z12update_dualsPiS_PfS0_i)
        /*0068*/ 	.word	0x00000010


	//----- nvinfo : EIATTR_FRAME_SIZE
	.align		4
.L_68:
        /*006c*/ 	.byte	0x04, 0x11
        /*006e*/ 	.short	(.L_70 - .L_69)
	.align		4
.L_69:
        /*0070*/ 	.word	index@(_Z12update_dualsPiS_PfS0_i)
        /*0074*/ 	.word	0x00000000


	//----- nvinfo : EIATTR_REGCOUNT
	.align		4
.L_70:
        /*0078*/ 	.byte	0x04, 0x2f
        /*007a*/ 	.short	(.L_72 - .L_71)
	.align		4
.L_71:
        /*007c*/ 	.word	index@(_Z11init_minvalv)
        /*0080*/ 	.word	0x00000008


	//----- nvinfo : EIATTR_FRAME_SIZE
	.align		4
.L_72:
        /*0084*/ 	.byte	0x04, 0x11
        /*0086*/ 	.short	(.L_74 - .L_73)
	.align		4
.L_73:
        /*0088*/ 	.word	index@(_Z11init_minvalv)
        /*008c*/ 	.word	0x00000000


	//----- nvinfo : EIATTR_REGCOUNT
	.align		4
.L_74:
        /*0090*/ 	.byte	0x04, 0x2f
        /*0092*/ 	.short	(.L_76 - .L_75)
	.align		4
.L_75:
        /*0094*/ 	.word	index@(_Z18find_most_negativePKfiPiS1_)
        /*0098*/ 	.word	0x0000000e


	//----- nvinfo : EIATTR_FRAME_SIZE
	.align		4
.L_76:
        /*009c*/ 	.byte	0x04, 0x11
        /*009e*/ 	.short	(.L_78 - .L_77)
	.align		4
.L_77:
        /*00a0*/ 	.word	index@(_Z18find_most_negativePKfiPiS1_)
        /*00a4*/ 	.word	0x00000000


	//----- nvinfo : EIATTR_REGCOUNT
	.align		4
.L_78:
        /*00a8*/ 	.byte	0x04, 0x2f
        /*00aa*/ 	.short	(.L_80 - .L_79)
	.align		4
.L_79:
        /*00ac*/ 	.word	index@(_Z23find_min_valid_atomic2dPKfPKiS2_i)
        /*00b0*/ 	.word	0x0000000a


	//----- nvinfo : EIATTR_FRAME_SIZE
	.align		4
.L_80:
        /*00b4*/ 	.byte	0x04, 0x11
        /*00b6*/ 	.short	(.L_82 - .L_81)
	.align		4
.L_81:
        /*00b8*/ 	.word	index@(_Z23find_min_valid_atomic2dPKfPKiS2_i)
        /*00bc*/ 	.word	0x00000000


	//----- nvinfo : EIATTR_REGCOUNT
	.align		4
.L_82:
        /*00c0*/ 	.byte	0x04, 0x2f
        /*00c2*/ 	.short	(.L_84 - .L_83)
	.align		4
.L_83:
        /*00c4*/ 	.word	index@(_Z13process_cyclePfS_PiPKiS2_iS0_S0_)
        /*00c8*/ 	.word	0x00000018


	//----- nvinfo : EIATTR_FRAME_SIZE
	.align		4
.L_84:
        /*00cc*/ 	.byte	0x04, 0x11
        /*00ce*/ 	.short	(.L_86 - .L_85)
	.align		4
.L_85:
        /*00d0*/ 	.word	index@(_Z13process_cyclePfS_PiPKiS2_iS0_S0_)
        /*00d4*/ 	.word	0x00000000


	//----- nvinfo : EIATTR_REGCOUNT
	.align		4
.L_86:
        /*00d8*/ 	.byte	0x04, 0x2f
        /*00da*/ 	.short	(.L_88 - .L_87)
	.align		4
.L_87:
        /*00dc*/ 	.word	index@(_Z8update_VPfS_PiPKiS2_iS0_S0_)
        /*00e0*/ 	.word	0x0000000e


	//----- nvinfo : EIATTR_FRAME_SIZE
	.align		4
.L_88:
        /*00e4*/ 	.byte	0x04, 0x11
        /*00e6*/ 	.short	(.L_90 - .L_89)
	.align		4
.L_89:
        /*00e8*/ 	.word	index@(_Z8update_VPfS_PiPKiS2_iS0_S0_)
        /*00ec*/ 	.word	0x00000000


	//----- nvinfo : EIATTR_REGCOUNT
	.align		4
.L_90:
        /*00f0*/ 	.byte	0x04, 0x2f
        /*00f2*/ 	.short	(.L_92 - .L_91)
	.align		4
.L_91:
        /*00f4*/ 	.word	index@(_Z12init_mappingPKiS0_PiS1_S1_i)
        /*00f8*/ 	.word	0x00000012


	//----- nvinfo : EIATTR_FRAME_SIZE
	.align		4
.L_92:
        /*00fc*/ 	.byte	0x04, 0x11
        /*00fe*/ 	.short	(.L_94 - .L_93)
	.align		4
.L_93:
        /*0100*/ 	.word	index@(_Z12init_mappingPKiS0_PiS1_S1_i)
        /*0104*/ 	.word	0x00000000


	//----- nvinfo : EIATTR_REGCOUNT
	.align		4
.L_94:
        /*0108*/ 	.byte	0x04, 0x2f
        /*010a*/ 	.short	(.L_96 - .L_95)
	.align		4
.L_95:
        /*010c*/ 	.word	index@(_Z18pointer_jump_cyclePiS_S_i)
        /*0110*/ 	.word	0x0000001e


	//----- nvinfo : EIATTR_FRAME_SIZE
	.align		4
.L_96:
        /*0114*/ 	.byte	0x04, 0x11
        /*0116*/ 	.short	(.L_98 - .L_97)
	.align		4
.L_97:
        /*0118*/ 	.word	index@(_Z18pointer_jump_cyclePiS_S_i)
        /*011c*/ 	.word	0x00000000


	//----- nvinfo : EIATTR_REGCOUNT
	.align		4
.L_98:
        /*0120*/ 	.byte	0x04, 0x2f
        /*0122*/ 	.short	(.L_100 - .L_99)
	.align		4
.L_99:
        /*0124*/ 	.word	index@(_Z9update_dXPKiS0_S0_Pii)
        /*0128*/ 	.word	0x0000000a


	//----- nvinfo : EIATTR_FRAME_SIZE
	.align		4
.L_100:
        /*012c*/ 	.byte	0x04, 0x11
        /*012e*/ 	.short	(.L_102 - .L_101)
	.align		4
.L_101:
        /*0130*/ 	.word	index@(_Z9update_dXPKiS0_S0_Pii)
        /*0134*/ 	.word	0x00000000


	//----- nvinfo : EIATTR_REGCOUNT
	.align		4
.L_102:
        /*0138*/ 	.byte	0x04, 0x2f
        /*013a*/ 	.short	(.L_104 - .L_103)
	.align		4
.L_103:
        /*013c*/ 	.word	index@(_Z16finalize_epsilonPKfiPiS1_)
        /*0140*/ 	.word	0x0000000e


	//----- nvinfo : EIATTR_FRAME_SIZE
	.align		4
.L_104:
        /*0144*/ 	.byte	0x04, 0x11
        /*0146*/ 	.short	(.L_106 - .L_105)
	.align		4
.L_105:
        /*0148*/ 	.word	index@(_Z16finalize_epsilonPKfiPiS1_)
        /*014c*/ 	.word	0x00000000


	//----- nvinfo : EIATTR_REGCOUNT
	.align		4
.L_106:
        /*0150*/ 	.byte	0x04, 0x2f
        /*0152*/ 	.short	(.L_108 - .L_107)
	.align		4
.L_107:
        /*0154*/ 	.word	index@(_Z8update_QPiPKiS1_)
        /*0158*/ 	.word	0x0000000a


	//----- nvinfo : EIATTR_FRAME_SIZE
	.align		4
.L_108:
        /*015c*/ 	.byte	0x04, 0x11
        /*015e*/ 	.short	(.L_110 - .L_109)
	.align		4
.L_109:
        /*0160*/ 	.word	index@(_Z8update_QPiPKiS1_)
        /*0164*/ 	.word	0x00000000


	//----- nvinfo : EIATTR_REGCOUNT
	.align		4
.L_110:
        /*0168*/ 	.byte	0x04, 0x2f
        /*016a*/ 	.short	(.L_112 - .L_111)
	.align		4
.L_111:
        /*016c*/ 	.word	index@(_Z9update_RQPiS_PKiS1_S_)
        /*0170*/ 	.word	0x00000010


	//----- nvinfo : EIATTR_FRAME_SIZE
	.align		4
.L_112:
        /*0174*/ 	.byte	0x04, 0x11
        /*0176*/ 	.short	(.L_114 - .L_113)
	.align		4
.L_113:
        /*0178*/ 	.word	index@(_Z9update_RQPiS_PKiS1_S_)
        /*017c*/ 	.word	0x00000000


	//----- nvinfo : EIATTR_REGCOUNT
	.align		4
.L_114:
        /*0180*/ 	.byte	0x04, 0x2f
        /*0182*/ 	.short	(.L_116 - .L_115)
	.align		4
.L_115:
        /*0184*/ 	.word	index@(_Z15reset_d_changedv)
        /*0188*/ 	.word	0x00000006


	//----- nvinfo : EIATTR_FRAME_SIZE
	.align		4
.L_116:
        /*018c*/ 	.byte	0x04, 0x11
        /*018e*/ 	.short	(.L_118 - .L_117)
	.align		4
.L_117:
        /*0190*/ 	.word	index@(_Z15reset_d_changedv)
        /*0194*/ 	.word	0x00000000


	//----- nvinfo : EIATTR_REGCOUNT
	.align		4
.L_118:
        /*0198*/ 	.byte	0x04, 0x2f
        /*019a*/ 	.short	(.L_120 - .L_119)
	.align		4
.L_119:
        /*019c*/ 	.word	index@(_Z8check_RkPKiS0_S0_i)
        /*01a0*/ 	.word	0x0000000c


	//----- nvinfo : EIATTR_FRAME_SIZE
	.align		4
.L_120:
        /*01a4*/ 	.byte	0x04, 0x11
        /*01a6*/ 	.short	(.L_122 - .L_121)
	.align		4
.L_121:
        /*01a8*/ 	.word	index@(_Z8check_RkPKiS0_S0_i)
        /*01ac*/ 	.word	0x00000000


	//----- nvinfo : EIATTR_REGCOUNT
	.align		4
.L_122:
        /*01b0*/ 	.byte	0x04, 0x2f
        /*01b2*/ 	.short	(.L_124 - .L_123)
	.align		4
.L_123:
        /*01b4*/ 	.word	index@(_Z9check_bklPKfPKiS2_i)
        /*01b8*/ 	.word	0x0000000e


	//----- nvinfo : EIATTR_FRAME_SIZE
	.align		4
.L_124:
        /*01bc*/ 	.byte	0x04, 0x11
        /*01be*/ 	.short	(.L_126 - .L_125)
	.align		4
.L_125:
        /*01c0*/ 	.word	index@(_Z9check_bklPKfPKiS2_i)
        /*01c4*/ 	.word	0x00000000


	//----- nvinfo : EIATTR_REGCOUNT
	.align		4
.L_126:
        /*01c8*/ 	.byte	0x04, 0x2f
        /*01ca*/ 	.short	(.L_128 - .L_127)
	.align		4
.L_127:
        /*01cc*/ 	.word	index@(_Z13reset_d_foundv)
        /*01d0*/ 	.word	0x00000006


	//----- nvinfo : EIATTR_FRAME_SIZE
	.align		4
.L_128:
        /*01d4*/ 	.byte	0x04, 0x11
        /*01d6*/ 	.short	(.L_130 - .L_129)
	.align		4
.L_129:
        /*01d8*/ 	.word	index@(_Z13reset_d_foundv)
        /*01dc*/ 	.word	0x00000000


	//----- nvinfo : EIATTR_REGCOUNT
	.align		4
.L_130:
        /*01e0*/ 	.byte	0x04, 0x2f
        /*01e2*/ 	.short	(.L_132 - .L_131)
	.align		4
.L_131:
        /*01e4*/ 	.word	index@(_Z18reset_device_flagsv)
        /*01e8*/ 	.word	0x00000010


	//----- nvinfo : EIATTR_FRAME_SIZE
	.align		4
.L_132:
        /*01ec*/ 	.byte	0x04, 0x11
        /*01ee*/ 	.short	(.L_134 - .L_133)
	.align		4
.L_133:
        /*01f0*/ 	.word	index@(_Z18reset_device_flagsv)
        /*01f4*/ 	.word	0x00000000


	//----- nvinfo : EIATTR_REGCOUNT
	.align		4
.L_134:
        /*01f8*/ 	.byte	0x04, 0x2f
        /*01fa*/ 	.short	(.L_136 - .L_135)
	.align		4
.L_135:
        /*01fc*/ 	.word	index@(_Z18count_done_entriesiPKf)
        /*0200*/ 	.word	0x00000008


	//----- nvinfo : EIATTR_FRAME_SIZE
	.align		4
.L_136:
        /*0204*/ 	.byte	0x04, 0x11
        /*0206*/ 	.short	(.L_138 - .L_137)
	.align		4
.L_137:
        /*0208*/ 	.word	index@(_Z18count_done_entriesiPKf)
        /*020c*/ 	.word	0x00000000


	//----- nvinfo : EIATTR_REGCOUNT
	.align		4
.L_138:
        /*0210*/ 	.byte	0x04, 0x2f
        /*0212*/ 	.short	(.L_140 - .L_139)
	.align		4
.L_139:
        /*0214*/ 	.word	index@(_Z21solve_1bc_kernel_fulliPKiS0_PKfPiS3_)
        /*0218*/ 	.word	0x0000001a


	//----- nvinfo : EIATTR_FRAME_SIZE
	.align		4
.L_140:
        /*021c*/ 	.byte	0x04, 0x11
        /*021e*/ 	.short	(.L_142 - .L_141)
	.align		4
.L_141:
        /*0220*/ 	.word	index@(_Z21solve_1bc_kernel_fulliPKiS0_PKfPiS3_)
        /*0224*/ 	.word	0x00000000


	//----- nvinfo : EIATTR_REGCOUNT
	.align		4
.L_142:
        /*0228*/ 	.byte	0x04, 0x2f
        /*022a*/ 	.short	(.L_144 - .L_143)
	.align		4
.L_143:
        /*022c*/ 	.word	index@(_Z30collectZeroIndicesSingleKernelPKfiPiS1_S1_S1_)
        /*0230*/ 	.word	0x00000018


	//----- nvinfo : EIATTR_FRAME_SIZE
	.align		4
.L_144:
        /*0234*/ 	.byte	0x04, 0x11
        /*0236*/ 	.short	(.L_146 - .L_145)
	.align		4
.L_145:
        /*0238*/ 	.word	index@(_Z30collectZeroIndicesSingleKernelPKfiPiS1_S1_S1_)
        /*023c*/ 	.word	0x00000000


	//----- nvinfo : EIATTR_REGCOUNT
	.align		4
.L_146:
        /*0240*/ 	.byte	0x04, 0x2f
        /*0242*/ 	.short	(.L_148 - .L_147)
	.align		4
.L_147:
        /*0244*/ 	.word	index@(_Z18compute_col_to_rowiPKiPi)
        /*0248*/ 	.word	0x0000000a


	//----- nvinfo : EIATTR_FRAME_SIZE
	.align		4
.L_148:
        /*024c*/ 	.byte	0x04, 0x11
        /*024e*/ 	.short	(.L_150 - .L_149)
	.align		4
.L_149:
        /*0250*/ 	.word	index@(_Z18compute_col_to_rowiPKiPi)
        /*0254*/ 	.word	0x00000000


	//----- nvinfo : EIATTR_REGCOUNT
	.align		4
.L_150:
        /*0258*/ 	.byte	0x04, 0x2f
        /*025a*/ 	.short	(.L_152 - .L_151)
	.align		4
.L_151:
        /*025c*/ 	.word	index@(_Z31solve_1bc_rowseq_async_paralleliPKiS0_S0_S0_S0_PiS1_)
        /*0260*/ 	.word	0x0000001a


	//----- nvinfo : EIATTR_FRAME_SIZE
	.align		4
.L_152:
        /*0264*/ 	.byte	0x04, 0x11
        /*0266*/ 	.short	(.L_154 - .L_153)
	.align		4
.L_153:
        /*0268*/ 	.word	index@(_Z31solve_1bc_rowseq_async_paralleliPKiS0_S0_S0_S0_PiS1_)
        /*026c*/ 	.word	0x00000000


	//----- nvinfo : EIATTR_REGCOUNT
	.align		4
.L_154:
        /*0270*/ 	.byte	0x04, 0x2f
        /*0272*/ 	.short	(.L_156 - .L_155)
	.align		4
.L_155:
        /*0274*/ 	.word	index@(_Z27collectZeroIndicesSharedMemPKfiPiS1_S1_)
        /*0278*/ 	.word	0x0000001e


	//----- nvinfo : EIATTR_FRAME_SIZE
	.align		4
.L_156:
        /*027c*/ 	.byte	0x04, 0x11
        /*027e*/ 	.short	(.L_158 - .L_157)
	.align		4
.L_157:
        /*0280*/ 	.word	index@(_Z27collectZeroIndicesSharedMemPKfiPiS1_S1_)
        /*0284*/ 	.word	0x00000000


	//----- nvinfo : EIATTR_REGCOUNT
	.align		4
.L_158:
        /*0288*/ 	.byte	0x04, 0x2f
        /*028a*/ 	.short	(.L_160 - .L_159)
	.align		4
.L_159:
        /*028c*/ 	.word	index@(_Z29identify_and_flip_singleblockPKiS0_PiiS0_S0_S1_S1_PhS2_S2_S2_)
        /*0290*/ 	.word	0x00000028


	//----- nvinfo : EIATTR_FRAME_SIZE
	.align		4
.L_160:
        /*0294*/ 	.byte	0x04, 0x11
        /*0296*/ 	.short	(.L_162 - .L_161)
	.align		4
.L_161:
        /*0298*/ 	.word	index@(_Z29identify_and_flip_singleblockPKiS0_PiiS0_S0_S1_S1_PhS2_S2_S2_)
        /*029c*/ 	.word	0x00000000


	//----- nvinfo : EIATTR_REGCOUNT
	.align		4
.L_162:
        /*02a0*/ 	.byte	0x04, 0x2f
        /*02a2*/ 	.short	(.L_164 - .L_163)
	.align		4
.L_163:
        /*02a4*/ 	.word	index@(_Z24check_feasible_conditionPKfPKiS0_S0_Pii)
        /*02a8*/ 	.word	0x0000000e


	//----- nvinfo : EIATTR_FRAME_SIZE
	.align		4
.L_164:
        /*02ac*/ 	.byte	0x04, 0x11
        /*02ae*/ 	.short	(.L_166 - .L_165)
	.align		4
.L_165:
        /*02b0*/ 	.word	index@(_Z24check_feasible_conditionPKfPKiS0_S0_Pii)
        /*02b4*/ 	.word	0x00000000


	//----- nvinfo : EIATTR_REGCOUNT
	.align		4
.L_166:
        /*02b8*/ 	.byte	0x04, 0x2f
        /*02ba*/ 	.short	(.L_168 - .L_167)
	.align		4
.L_167:
        /*02bc*/ 	.word	index@(_Z21check_slack_conditionPKfS0_S0_Pii)
        /*02c0*/ 	.word	0x0000000e


	//----- nvinfo : EIATTR_FRAME_SIZE
	.align		4
.L_168:
        /*02c4*/ 	.byte	0x04, 0x11
        /*02c6*/ 	.short	(.L_170 - .L_169)
	.align		4
.L_169:
        /*02c8*/ 	.word	index@(_Z21check_slack_conditionPKfS0_S0_Pii)
        /*02cc*/ 	.word	0x00000000


	//----- nvinfo : EIATTR_REGCOUNT
	.align		4
.L_170:
        /*02d0*/ 	.byte	0x04, 0x2f
        /*02d2*/ 	.short	(.L_172 - .L_171)
	.align		4
.L_171:
        /*02d4*/ 	.word	index@(_ZN3cub18CUB_300001_SM_10006detail11EmptyKernelIvEEvv)
        /*02d8*/ 	.word	0x00000004


	//----- nvinfo : EIATTR_FRAME_SIZE
	.align		4
.L_172:
        /*02dc*/ 	.byte	0x04, 0x11
        /*02de*/ 	.short	(.L_174 - .L_173)
	.align		4
.L_173:
        /*02e0*/ 	.word	index@(_ZN3cub18CUB_300001_SM_10006detail11EmptyKernelIvEEvv)
        /*02e4*/ 	.word	0x00000000


	//----- nvinfo : EIATTR_MIN_STACK_SIZE
	.align		4
.L_174:
        /*02e8*/ 	.byte	0x04, 0x12
        /*02ea*/ 	.short	(.L_176 - .L_175)
	.align		4
.L_175:
        /*02ec*/ 	.word	index@(_ZN3cub18CUB_300001_SM_10006detail11EmptyKernelIvEEvv)
        /*02f0*/ 	.word	0x00000000


	//----- nvinfo : EIATTR_MIN_STACK_SIZE
	.align		4
.L_176:
        /*02f4*/ 	.byte	0x04, 0x12
        /*02f6*/ 	.short	(.L_178 - .L_177)
	.align		4
.L_177:
        /*02f8*/ 	.word	index@(_Z21check_slack_conditionPKfS0_S0_Pii)
        /*02fc*/ 	.word	0x00000000


	//----- nvinfo : EIATTR_MIN_STACK_SIZE
	.align		4
.L_178:
        /*0300*/ 	.byte	0x04, 0x12
        /*0302*/ 	.short	(.L_180 - .L_179)
	.align		4
.L_179:
        /*0304*/ 	.word	index@(_Z24check_feasible_conditionPKfPKiS0_S0_Pii)
        /*0308*/ 	.word	0x00000000


	//----- nvinfo : EIATTR_MIN_STACK_SIZE
	.align		4
.L_180:
        /*030c*/ 	.byte	0x04, 0x12
        /*030e*/ 	.short	(.L_182 - .L_181)
	.align		4
.L_181:
        /*0310*/ 	.word	index@(_Z29identify_and_flip_singleblockPKiS0_PiiS0_S0_S1_S1_PhS2_S2_S2_)
        /*0314*/ 	.word	0x00000000


	//----- nvinfo : EIATTR_MIN_STACK_SIZE
	.align		4
.L_182:
        /*0318*/ 	.byte	0x04, 0x12
        /*031a*/ 	.short	(.L_184 - .L_183)
	.align		4
.L_183:
        /*031c*/ 	.word	index@(_Z27collectZeroIndicesSharedMemPKfiPiS1_S1_)
        /*0320*/ 	.word	0x00000000


	//----- nvinfo : EIATTR_MIN_STACK_SIZE
	.align		4
.L_184:
        /*0324*/ 	.byte	0x04, 0x12
        /*0326*/ 	.short	(.L_186 - .L_185)
	.align		4
.L_185:
        /*0328*/ 	.word	index@(_Z31solve_1bc_rowseq_async_paralleliPKiS0_S0_S0_S0_PiS1_)
        /*032c*/ 	.word	0x00000000


	//----- nvinfo : EIATTR_MIN_STACK_SIZE
	.align		4
.L_186:
        /*0330*/ 	.byte	0x04, 0x12
        /*0332*/ 	.short	(.L_188 - .L_187)
	.align		4
.L_187:
        /*0334*/ 	.word	index@(_Z18compute_col_to_rowiPKiPi)
        /*0338*/ 	.word	0x00000000


	//----- nvinfo : EIATTR_MIN_STACK_SIZE
	.align		4
.L_188:
        /*033c*/ 	.byte	0x04, 0x12
        /*033e*/ 	.short	(.L_190 - .L_189)
	.align		4
.L_189:
        /*0340*/ 	.word	index@(_Z30collectZeroIndicesSingleKernelPKfiPiS1_S1_S1_)
        /*0344*/ 	.word	0x00000000


	//----- nvinfo : EIATTR_MIN_STACK_SIZE
	.align		4
.L_190:
        /*0348*/ 	.byte	0x04, 0x12
        /*034a*/ 	.short	(.L_192 - .L_191)
	.align		4
.L_191:
        /*034c*/ 	.word	index@(_Z21solve_1bc_kernel_fulliPKiS0_PKfPiS3_)
        /*0350*/ 	.word	0x00000000


	//----- nvinfo : EIATTR_MIN_STACK_SIZE
	.align		4
.L_192:
        /*0354*/ 	.byte	0x04, 0x12
        /*0356*/ 	.short	(.L_194 - .L_193)
	.align		4
.L_193:
        /*0358*/ 	.word	index@(_Z18count_done_entriesiPKf)
        /*035c*/ 	.word	0x00000000


	//----- nvinfo : EIATTR_MIN_STACK_SIZE
	.align		4
.L_194:
        /*0360*/ 	.byte	0x04, 0x12
        /*0362*/ 	.short	(.L_196 - .L_195)
	.align		4
.L_195:
        /*0364*/ 	.word	index@(_Z18reset_device_flagsv)
        /*0368*/ 	.word	0x00000000


	//----- nvinfo : EIATTR_MIN_STACK_SIZE
	.align		4
.L_196:
        /*036c*/ 	.byte	0x04, 0x12
        /*036e*/ 	.short	(.L_198 - .L_197)
	.align		4
.L_197:
        /*0370*/ 	.word	index@(_Z13reset_d_foundv)
        /*0374*/ 	.word	0x00000000


	//----- nvinfo : EIATTR_MIN_STACK_SIZE
	.align		4
.L_198:
        /*0378*/ 	.byte	0x04, 0x12
        /*037a*/ 	.short	(.L_200 - .L_199)
	.align		4
.L_199:
        /*037c*/ 	.word	index@(_Z9check_bklPKfPKiS2_i)
        /*0380*/ 	.word	0x00000000


	//----- nvinfo : EIATTR_MIN_STACK_SIZE
	.align		4
.L_200:
        /*0384*/ 	.byte	0x04, 0x12
        /*0386*/ 	.short	(.L_202 - .L_201)
	.align		4
.L_201:
        /*0388*/ 	.word	index@(_Z8check_RkPKiS0_S0_i)
        /*038c*/ 	.word	0x00000000


	//----- nvinfo : EIATTR_MIN_STACK_SIZE
	.align		4
.L_202:
        /*0390*/ 	.byte	0x04, 0x12
        /*0392*/ 	.short	(.L_204 - .L_203)
	.align		4
.L_203:
        /*0394*/ 	.word	index@(_Z15reset_d_changedv)
        /*0398*/ 	.word	0x00000000


	//----- nvinfo : EIATTR_MIN_STACK_SIZE
	.align		4
.L_204:
        /*039c*/ 	.byte	0x04, 0x12
        /*039e*/ 	.short	(.L_206 - .L_205)
	.align		4
.L_205:
        /*03a0*/ 	.word	index@(_Z9update_RQPiS_PKiS1_S_)
        /*03a4*/ 	.word	0x00000000


	//----- nvinfo : EIATTR_MIN_STACK_SIZE
	.align		4
.L_206:
        /*03a8*/ 	.byte	0x04, 0x12
        /*03aa*/ 	.short	(.L_208 - .L_207)
	.align		4
.L_207:
        /*03ac*/ 	.word	index@(_Z8update_QPiPKiS1_)
        /*03b0*/ 	.word	0x00000000


	//----- nvinfo : EIATTR_MIN_STACK_SIZE
	.align		4
.L_208:
        /*03b4*/ 	.byte	0x04, 0x12
        /*03b6*/ 	.short	(.L_210 - .L_209)
	.align		4
.L_209:
        /*03b8*/ 	.word	index@(_Z16finalize_epsilonPKfiPiS1_)
        /*03bc*/ 	.word	0x00000000


	//----- nvinfo : EIATTR_MIN_STACK_SIZE
	.align		4
.L_210:
        /*03c0*/ 	.byte	0x04, 0x12
        /*03c2*/ 	.short	(.L_212 - .L_211)
	.align		4
.L_211:
        /*03c4*/ 	.word	index@(_Z9update_dXPKiS0_S0_Pii)
        /*03c8*/ 	.word	0x00000000


	//----- nvinfo : EIATTR_MIN_STACK_SIZE
	.align		4
.L_212:
        /*03cc*/ 	.byte	0x04, 0x12
        /*03ce*/ 	.short	(.L_214 - .L_213)
	.align		4
.L_213:
        /*03d0*/ 	.word	index@(_Z18pointer_jump_cyclePiS_S_i)
        /*03d4*/ 	.word	0x00000000


	//----- nvinfo : EIATTR_MIN_STACK_SIZE
	.align		4
.L_214:
        /*03d8*/ 	.byte	0x04, 0x12
        /*03da*/ 	.short	(.L_216 - .L_215)
	.align		4
.L_215:
        /*03dc*/ 	.word	index@(_Z12init_mappingPKiS0_PiS1_S1_i)
        /*03e0*/ 	.word	0x00000000


	//----- nvinfo : EIATTR_MIN_STACK_SIZE
	.align		4
.L_216:
        /*03e4*/ 	.byte	0x04, 0x12
        /*03e6*/ 	.short	(.L_218 - .L_217)
	.align		4
.L_217:
        /*03e8*/ 	.word	index@(_Z8update_VPfS_PiPKiS2_iS0_S0_)
        /*03ec*/ 	.word	0x00000000


	//----- nvinfo : EIATTR_MIN_STACK_SIZE
	.align		4
.L_218:
        /*03f0*/ 	.byte	0x04, 0x12
        /*03f2*/ 	.short	(.L_220 - .L_219)
	.align		4
.L_219:
        /*03f4*/ 	.word	index@(_Z13process_cyclePfS_PiPKiS2_iS0_S0_)
        /*03f8*/ 	.word	0x00000000


	//----- nvinfo : EIATTR_MIN_STACK_SIZE
	.align		4
.L_220:
        /*03fc*/ 	.byte	0x04, 0x12
        /*03fe*/ 	.short	(.L_222 - .L_221)
	.align		4
.L_221:
        /*0400*/ 	.word	index@(_Z23find_min_valid_atomic2dPKfPKiS2_i)
        /*0404*/ 	.word	0x00000000


	//----- nvinfo : EIATTR_MIN_STACK_SIZE
	.align		4
.L_222:
        /*0408*/ 	.byte	0x04, 0x12
        /*040a*/ 	.short	(.L_224 - .L_223)
	.align		4
.L_223:
        /*040c*/ 	.word	index@(_Z18find_most_negativePKfiPiS1_)
        /*0410*/ 	.word	0x00000000


	//----- nvinfo : EIATTR_MIN_STACK_SIZE
	.align		4
.L_224:
        /*0414*/ 	.byte	0x04, 0x12
        /*0416*/ 	.short	(.L_226 - .L_225)
	.align		4
.L_225:
        /*0418*/ 	.word	index@(_Z11init_minvalv)
        /*041c*/ 	.word	0x00000000


	//----- nvinfo : EIATTR_MIN_STACK_SIZE
	.align		4
.L_226:
        /*0420*/ 	.byte	0x04, 0x12
        /*0422*/ 	.short	(.L_228 - .L_227)
	.align		4
.L_227:
        /*0424*/ 	.word	index@(_Z12update_dualsPiS_PfS0_i)
        /*0428*/ 	.word	0x00000000


	//----- nvinfo : EIATTR_MIN_STACK_SIZE
	.align		4
.L_228:
        /*042c*/ 	.byte	0x04, 0x12
        /*042e*/ 	.short	(.L_230 - .L_229)
	.align		4
.L_229:
        /*0430*/ 	.word	index@(_Z15set_array_valuePiii)
        /*0434*/ 	.word	0x00000000


	//----- nvinfo : EIATTR_MIN_STACK_SIZE
	.align		4
.L_230:
        /*0438*/ 	.byte	0x04, 0x12
        /*043a*/ 	.short	(.L_232 - .L_231)
	.align		4
.L_231:
        /*043c*/ 	.word	index@(_Z16solve_1bc_kerneliPKiPiS1_PKfS1_S1_)
        /*0440*/ 	.word	0x00000000


	//----- nvinfo : EIATTR_MIN_STACK_SIZE
	.align		4
.L_232:
        /*0444*/ 	.byte	0x04, 0x12
        /*0446*/ 	.short	(.L_234 - .L_233)
	.align		4
.L_233:
        /*0448*/ 	.word	index@(_Z11find_argminPKfPiPfi)
        /*044c*/ 	.word	0x00000000


	//----- nvinfo : EIATTR_MIN_STACK_SIZE
	.align		4
.L_234:
        /*0450*/ 	.byte	0x04, 0x12
        /*0452*/ 	.short	(.L_236 - .L_235)
	.align		4
.L_235:
        /*0454*/ 	.word	index@(_Z9compute_BPKfS0_S0_Pfi)
        /*0458*/ 	.word	0x00000000
.L_236:


//--------------------- .nv.compat                --------------------------
	.section	.nv.compat,"",@"SHT_CUDA_COMPAT_INFO"
	.align	4
        /*0000*/ 	.byte	0x02, 0x09, 0x00, 0x00, 0x02, 0x02, 0x01, 0x00, 0x02, 0x05, 0x05, 0x00, 0x03, 0x07, 0x01, 0x01
        /*0010*/ 	.byte	0x02, 0x03, 0x00, 0x00, 0x02, 0x06, 0x01, 0x00, 0x04, 0x0b, 0x08, 0x00, 0x01, 0x00, 0x00, 0x00
        /*0020*/ 	.byte	0x00, 0x00, 0x00, 0x00


//--------------------- .nv.info._ZN3cub18CUB_300001_SM_10006detail11EmptyKernelIvEEvv --------------------------
	.section	.nv.info._ZN3cub18CUB_300001_SM_10006detail11EmptyKernelIvEEvv,"",@"SHT_CUDA_INFO"
	.sectionflags	@""
	.align	4


	//----- nvinfo : EIATTR_CUDA_API_VERSION
	.align		4
        /*0000*/ 	.byte	0x04, 0x37
        /*0002*/ 	.short	(.L_238 - .L_237)
.L_237:
        /*0004*/ 	.word	0x00000082


	//----- nvinfo : EIATTR_SPARSE_MMA_MASK
	.align		4
.L_238:
        /*0008*/ 	.byte	0x03, 0x50
        /*000a*/ 	.short	0x0000


	//----- nvinfo : EIATTR_MAXREG_COUNT
	.align		4
        /*000c*/ 	.byte	0x03, 0x1b
        /*000e*/ 	.short	0x00ff


	//----- nvinfo : EIATTR_MERCURY_ISA_VERSION
	.align		4
        /*0010*/ 	.byte	0x03, 0x5f
        /*0012*/ 	.short	0x0101


	//----- nvinfo : EIATTR_VRC_CTA_INIT_COUNT
	.align		4
        /*0014*/ 	.byte	0x02, 0x4a
	.zero		1
	.zero		1


	//----- nvinfo : EIATTR_EXIT_INSTR_OFFSETS
	.align		4
        /*0018*/ 	.byte	0x04, 0x1c
        /*001a*/ 	.short	(.L_240 - .L_239)


	//   ....[0]....
.L_239:
        /*001c*/ 	.word	0x00000010


	//----- nvinfo : EIATTR_SW_WAR
	.align		4
.L_240:
        /*0020*/ 	.byte	0x04, 0x36
        /*0022*/ 	.short	(.L_242 - .L_241)
.L_241:
        /*0024*/ 	.word	0x00000008
.L_242:


//--------------------- .nv.info._Z21check_slack_conditionPKfS0_S0_Pii --------------------------
	.section	.nv.info._Z21check_slack_conditionPKfS0_S0_Pii,"",@"SHT_CUDA_INFO"
	.sectionflags	@""
	.align	4


	//----- nvinfo : EIATTR_CUDA_API_VERSION
	.align		4
        /*0000*/ 	.byte	0x04, 0x37
        /*0002*/ 	.short	(.L_244 - .L_243)
.L_243:
        /*0004*/ 	.word	0x00000082


	//----- nvinfo : EIATTR_KPARAM_INFO
	.align		4
.L_244:
        /*0008*/ 	.byte	0x04, 0x17
        /*000a*/ 	.short	(.L_246 - .L_245)
.L_245:
        /*000c*/ 	.word	0x00000000
        /*0010*/ 	.short	0x0004
        /*0012*/ 	.short	0x0020
        /*0014*/ 	.byte	0x00, 0xf0, 0x11, 0x00


	//----- nvinfo : EIATTR_KPARAM_INFO
	.align		4
.L_246:
        /*0018*/ 	.byte	0x04, 0x17
        /*001a*/ 	.short	(.L_248 - .L_247)
.L_247:
        /*001c*/ 	.word	0x00000000
        /*0020*/ 	.short	0x0003
        /*0022*/ 	.short	0x0018
        /*0024*/ 	.byte	0x00, 0xf5, 0x21, 0x00


	//----- nvinfo : EIATTR_KPARAM_INFO
	.align		4
.L_248:
        /*0028*/ 	.byte	0x04, 0x17
        /*002a*/ 	.short	(.L_250 - .L_249)
.L_249:
        /*002c*/ 	.word	0x00000000
        /*0030*/ 	.short	0x0002
        /*0032*/ 	.short	0x0010
        /*0034*/ 	.byte	0x00, 0xf5, 0x21, 0x00


	//----- nvinfo : EIATTR_KPARAM_INFO
	.align		4
.L_250:
        /*0038*/ 	.byte	0x04, 0x17
        /*003a*/ 	.short	(.L_252 - .L_251)
.L_251:
        /*003c*/ 	.word	0x00000000
        /*0040*/ 	.short	0x0001
        /*0042*/ 	.short	0x0008
        /*0044*/ 	.byte	0x00, 0xf5, 0x21, 0x00


	//----- nvinfo : EIATTR_KPARAM_INFO
	.align		4
.L_252:
        /*0048*/ 	.byte	0x04, 0x17
        /*004a*/ 	.short	(.L_254 - .L_253)
.L_253:
        /*004c*/ 	.word	0x00000000
        /*0050*/ 	.short	0x0000
        /*0052*/ 	.short	0x0000
        /*0054*/ 	.byte	0x00, 0xf5, 0x21, 0x00


	//----- nvinfo : EIATTR_SPARSE_MMA_MASK
	.align		4
.L_254:
        /*0058*/ 	.byte	0x03, 0x50
        /*005a*/ 	.short	0x0000


	//----- nvinfo : EIATTR_MAXREG_COUNT
	.align		4
        /*005c*/ 	.byte	0x03, 0x1b
        /*005e*/ 	.short	0x00ff


	//----- nvinfo : EIATTR_MERCURY_ISA_VERSION
	.align		4
        /*0060*/ 	.byte	0x03, 0x5f
        /*0062*/ 	.short	0x0101


	//----- nvinfo : EIATTR_VRC_CTA_INIT_COUNT
	.align		4
        /*0064*/ 	.byte	0x02, 0x4a
	.zero		1
	.zero		1


	//----- nvinfo : EIATTR_EXIT_INSTR_OFFSETS
	.align		4
        /*0068*/ 	.byte	0x04, 0x1c
        /*006a*/ 	.short	(.L_256 - .L_255)


	//   ....[0]....
.L_255:
        /*006c*/ 	.word	0x000000c0


	//   ....[1]....
        /*0070*/ 	.word	0x000001b0


	//   ....[2]....
        /*0074*/ 	.word	0x000001f0


	//----- nvinfo : EIATTR_CBANK_PARAM_SIZE
	.align		4
.L_256:
        /*0078*/ 	.byte	0x03, 0x19
        /*007a*/ 	.short	0x0024


	//----- nvinfo : EIATTR_PARAM_CBANK
	.align		4
        /*007c*/ 	.byte	0x04, 0x0a
        /*007e*/ 	.short	(.L_258 - .L_257)
	.align		4
.L_257:
        /*0080*/ 	.word	index@(.nv.constant0._Z21check_slack_conditionPKfS0_S0_Pii)
        /*0084*/ 	.short	0x0380
        /*0086*/ 	.short	0x0024


	//----- nvinfo : EIATTR_SW_WAR
	.align		4
.L_258:
        /*0088*/ 	.byte	0x04, 0x36
        /*008a*/ 	.short	(.L_260 - .L_259)
.L_259:
        /*008c*/ 	.word	0x00000008
.L_260:


//--------------------- .nv.info._Z24check_feasible_conditionPKfPKiS0_S0_Pii --------------------------
	.section	.nv.info._Z24check_feasible_conditionPKfPKiS0_S0_Pii,"",@"SHT_CUDA_INFO"
	.sectionflags	@""
	.align	4


	//----- nvinfo : EIATTR_CUDA_API_VERSION
	.align		4
        /*0000*/ 	.byte	0x04, 0x37
        /*0002*/ 	.short	(.L_262 - .L_261)
.L_261:
        /*0004*/ 	.word	0x00000082


	//----- nvinfo : EIATTR_KPARAM_INFO
	.align		4
.L_262:
        /*0008*/ 	.byte	0x04, 0x17
        /*000a*/ 	.short	(.L_264 - .L_263)
.L_263:
        /*000c*/ 	.word	0x00000000
        /*0010*/ 	.short	0x0005
        /*0012*/ 	.short	0x0028
        /*0014*/ 	.byte	0x00, 0xf0, 0x11, 0x00


	//----- nvinfo : EIATTR_KPARAM_INFO
	.align		4
.L_264:
        /*0018*/ 	.byte	0x04, 0x17
        /*001a*/ 	.short	(.L_266 - .L_265)
.L_265:
        /*001c*/ 	.word	0x00000000
        /*0020*/ 	.short	0x0004
        /*0022*/ 	.short	0x0020
        /*0024*/ 	.byte	0x00, 0xf5, 0x21, 0x00


	//----- nvinfo : EIATTR_KPARAM_INFO
	.align		4
.L_266:
        /*0028*/ 	.byte	0x04, 0x17
        /*002a*/ 	.short	(.L_268 - .L_267)
.L_267:
        /*002c*/ 	.word	0x00000000
        /*0030*/ 	.short	0x0003
        /*0032*/ 	.short	0x0018
        /*0034*/ 	.byte	0x00, 0xf5, 0x21, 0x00


	//----- nvinfo : EIATTR_KPARAM_INFO
	.align		4
.L_268:
        /*0038*/ 	.byte	0x04, 0x17
        /*003a*/ 	.short	(.L_270 - .L_269)
.L_269:
        /*003c*/ 	.word	0x00000000
        /*0040*/ 	.short	0x0002
        /*0042*/ 	.short	0x0010
        /*0044*/ 	.byte	0x00, 0xf5, 0x21, 0x00


	//----- nvinfo : EIATTR_KPARAM_INFO
	.align		4
.L_270:
        /*0048*/ 	.byte	0x04, 0x17
        /*004a*/ 	.short	(.L_272 - .L_271)
.L_271:
        /*004c*/ 	.word	0x00000000
        /*0050*/ 	.short	0x0001
        /*0052*/ 	.short	0x0008
        /*0054*/ 	.byte	0x00, 0xf5, 0x21, 0x00


	//----- nvinfo : EIATTR_KPARAM_INFO
	.align		4
.L_272:
        /*0058*/ 	.byte	0x04, 0x17
        /*005a*/ 	.short	(.L_274 - .L_273)
.L_273:
        /*005c*/ 	.word	0x00000000
        /*0060*/ 	.short	0x0000
        /*0062*/ 	.short	0x0000
        /*0064*/ 	.byte	0x00, 0xf5, 0x21, 0x00


	//----- nvinfo : EIATTR_SPARSE_MMA_MASK
	.align		4
.L_274:
        /*0068*/ 	.byte	0x03, 0x50
        /*006a*/ 	.short	0x0000


	//----- nvinfo : EIATTR_MAXREG_COUNT
	.align		4
        /*006c*/ 	.byte	0x03, 0x1b
        /*006e*/ 	.short	0x00ff


	//----- nvinfo : EIATTR_MERCURY_ISA_VERSION
	.align		4
        /*0070*/ 	.byte	0x03, 0x5f
        /*0072*/ 	.short	0x0101


	//----- nvinfo : EIATTR_VRC_CTA_INIT_COUNT
	.align		4
        /*0074*/ 	.byte	0x02, 0x4a
	.zero		1
	.zero		1


	//----- nvinfo : EIATTR_EXIT_INSTR_OFFSETS
	.align		4
        /*0078*/ 	.byte	0x04, 0x1c
        /*007a*/ 	.short	(.L_276 - .L_275)


	//   ....[0]....
.L_275:
        /*007c*/ 	.word	0x000000c0


	//   ....[1]....
        /*0080*/ 	.word	0x00000130


	//   ....[2]....
        /*0084*/ 	.word	0x00000200


	//   ....[3]....
        /*0088*/ 	.word	0x00000240


	//----- nvinfo : EIATTR_CBANK_PARAM_SIZE
	.align		4
.L_276:
        /*008c*/ 	.byte	0x03, 0x19
        /*008e*/ 	.short	0x002c


	//----- nvinfo : EIATTR_PARAM_CBANK
	.align		4
        /*0090*/ 	.byte	0x04, 0x0a
        /*0092*/ 	.short	(.L_278 - .L_277)
	.align		4
.L_277:
        /*0094*/ 	.word	index@(.nv.constant0._Z24check_feasible_conditionPKfPKiS0_S0_Pii)
        /*0098*/ 	.short	0x0380
        /*009a*/ 	.short	0x002c


	//----- nvinfo : EIATTR_SW_WAR
	.align		4
.L_278:
        /*009c*/ 	.byte	0x04, 0x36
        /*009e*/ 	.short	(.L_280 - .L_279)
.L_279:
        /*00a0*/ 	.word	0x00000008
.L_280:


//--------------------- .nv.info._Z29identify_and_flip_singleblockPKiS0_PiiS0_S0_S1_S1_PhS2_S2_S2_ --------------------------
	.section	.nv.info._Z29identify_and_flip_singleblockPKiS0_PiiS0_S0_S1_S1_PhS2_S2_S2_,"",@"SHT_CUDA_INFO"
	.sectionflags	@""
	.align	4


	//----- nvinfo : EIATTR_CUDA_API_VERSION
	.align		4
        /*0000*/ 	.byte	0x04, 0x37
        /*0002*/ 	.short	(.L_282 - .L_281)
.L_281:
        /*0004*/ 	.word	0x00000082


	//----- nvinfo : EIATTR_KPARAM_INFO
	.align		4
.L_282:
        /*0008*/ 	.byte	0x04, 0x17
        /*000a*/ 	.short	(.L_284 - .L_283)
.L_283:
        /*000c*/ 	.word	0x00000000
        /*0010*/ 	.short	0x000b
        /*0012*/ 	.short	0x0058
        /*0014*/ 	.byte	0x00, 0xf5, 0x21, 0x00


	//----- nvinfo : EIATTR_KPARAM_INFO
	.align		4
.L_284:
        /*0018*/ 	.byte	0x04, 0x17
        /*001a*/ 	.short	(.L_286 - .L_285)
.L_285:
        /*001c*/ 	.word	0x00000000
        /*0020*/ 	.short	0x000a
        /*0022*/ 	.short	0x0050
        /*0024*/ 	.byte	0x00, 0xf5, 0x21, 0x00


	//----- nvinfo : EIATTR_KPARAM_INFO
	.align		4
.L_286:
        /*0028*/ 	.byte	0x04, 0x17
        /*002a*/ 	.short	(.L_288 - .L_287)
.L_287:
        /*002c*/ 	.word	0x00000000
        /*0030*/ 	.short	0x0009
        /*0032*/ 	.short	0x0048
        /*0034*/ 	.byte	0x00, 0xf5, 0x21, 0x00


	//----- nvinfo : EIATTR_KPARAM_INFO
	.align		4
.L_288:
        /*0038*/ 	.byte	0x04, 0x17
        /*003a*/ 	.short	(.L_290 - .L_289)
.L_289:
        /*003c*/ 	.word	0x00000000
        /*0040*/ 	.short	0x0008
        /*0042*/ 	.short	0x0040
        /*0044*/ 	.byte	0x00, 0xf5, 0x21, 0x00


	//----- nvinfo : EIATTR_KPARAM_INFO
	.align		4
.L_290:
        /*0048*/ 	.byte	0x04, 0x17
        /*004a*/ 	.short	(.L_292 - .L_291)
.L_291:
        /*004c*/ 	.word	0x00000000
        /*0050*/ 	.short	0x0007
        /*0052*/ 	.short	0x0038
        /*0054*/ 	.byte	0x00, 0xf5, 0x21, 0x00


	//----- nvinfo : EIATTR_KPARAM_INFO
	.align		4
.L_292:
        /*0058*/ 	.byte	0x04, 0x17
        /*005a*/ 	.short	(.L_294 - .L_293)
.L_293:
        /*005c*/ 	.word	0x00000000
        /*0060*/ 	.short	0x0006
        /*0062*/ 	.short	0x0030
        /*0064*/ 	.byte	0x00, 0xf5, 0x21, 0x00


	//----- nvinfo : EIATTR_KPARAM_INFO
	.align		4
.L_294:
        /*0068*/ 	.byte	0x04, 0x17
        /*006a*/ 	.short	(.L_296 - .L_295)
.L_295:
        /*006c*/ 	.word	0x00000000
        /*0070*/ 	.short	0x0005
        /*0072*/ 	.short	0x0028
        /*0074*/ 	.byte	0x00, 0xf5, 0x21, 0x00


	//----- nvinfo : EIATTR_KPARAM_INFO
	.align		4
.L_296:
        /*0078*/ 	.byte	0x04, 0x17
        /*007a*/ 	.short	(.L_298 - .L_297)
.L_297:
        /*007c*/ 	.word	0x00000000
        /*0080*/ 	.short	0x0004
        /*0082*/ 	.short	0x0020
        /*0084*/ 	.byte	0x00, 0xf5, 0x21, 0x00


	//----- nvinfo : EIATTR_KPARAM_INFO
	.align		4
.L_298:
        /*0088*/ 	.byte	0x04, 0x17
        /*008a*/ 	.short	(.L_300 - .L_299)
.L_299:
        /*008c*/ 	.word	0x00000000
        /*0090*/ 	.short	0x0003
        /*0092*/ 	.short	0x0018
        /*0094*/ 	.byte	0x00, 0xf0, 0x11, 0x00


	//----- nvinfo : EIATTR_KPARAM_INFO
	.align		4
.L_300:
        /*0098*/ 	.byte	0x04, 0x17
        /*009a*/ 	.short	(.L_302 - .L_301)
.L_301:
        /*009c*/ 	.word	0x00000000
        /*00a0*/ 	.short	0x0002
        /*00a2*/ 	.short	0x0010
        /*00a4*/ 	.byte	0x00, 0xf5, 0x21, 0x00


	//----- nvinfo : EIATTR_KPARAM_INFO
	.align		4
.L_302:
        /*00a8*/ 	.byte	0x04, 0x17
        /*00aa*/ 	.short	(.L_304 - .L_303)
.L_303:
        /*00ac*/ 	.word	0x00000000
        /*00b0*/ 	.short	0x0001
        /*00b2*/ 	.short	0x0008
        /*00b4*/ 	.byte	0x00, 0xf5, 0x21, 0x00


	//----- nvinfo : EIATTR_KPARAM_INFO
	.align		4
.L_304:
        /*00b8*/ 	.byte	0x04, 0x17
        /*00ba*/ 	.short	(.L_306 - .L_305)
.L_305:
        /*00bc*/ 	.word	0x00000000
        /*00c0*/ 	.short	0x0000
        /*00c2*/ 	.short	0x0000
        /*00c4*/ 	.byte	0x00, 0xf5, 0x21, 0x00


	//----- nvinfo : EIATTR_SPARSE_MMA_MASK
	.align		4
.L_306:
        /*00c8*/ 	.byte	0x03, 0x50
        /*00ca*/ 	.short	0x0000


	//----- nvinfo : EIATTR_MAXREG_COUNT
	.align		4
        /*00cc*/ 	.byte	0x03, 0x1b
        /*00ce*/ 	.short	0x00ff


	//----- nvinfo : EIATTR_NUM_BARRIERS
	.align		4
        /*00d0*/ 	.byte	0x02, 0x4c
        /*00d2*/ 	.byte	0x01
	.zero		1


	//----- nvinfo : EIATTR_MERCURY_ISA_VERSION
	.align		4
        /*00d4*/ 	.byte	0x03, 0x5f
        /*00d6*/ 	.short	0x0101


	//----- nvinfo : EIATTR_VRC_CTA_INIT_COUNT
	.align		4
        /*00d8*/ 	.byte	0x02, 0x4a
	.zero		1
	.zero		1


	//----- nvinfo : EIATTR_EXIT_INSTR_OFFSETS
	.align		4
        /*00dc*/ 	.byte	0x04, 0x1c
        /*00de*/ 	.short	(.L_308 - .L_307)


	//   ....[0]....
.L_307:
        /*00e0*/ 	.word	0x000036f0


	//   ....[1]....
        /*00e4*/ 	.word	0x00003860


	//----- nvinfo : EIATTR_CRS_STACK_SIZE
	.align		4
.L_308:
        /*00e8*/ 	.byte	0x04, 0x1e
        /*00ea*/ 	.short	(.L_310 - .L_309)
.L_309:
        /*00ec*/ 	.word	0x00000000


	//----- nvinfo : EIATTR_CBANK_PARAM_SIZE
	.align		4
.L_310:
        /*00f0*/ 	.byte	0x03, 0x19
        /*00f2*/ 	.short	0x0060


	//----- nvinfo : EIATTR_PARAM_CBANK
	.align		4
        /*00f4*/ 	.byte	0x04, 0x0a
        /*00f6*/ 	.short	(.L_312 - .L_311)
	.align		4
.L_311:
        /*00f8*/ 	.word	index@(.nv.constant0._Z29identify_and_flip_singleblockPKiS0_PiiS0_S0_S1_S1_PhS2_S2_S2_)
        /*00fc*/ 	.short	0x0380
        /*00fe*/ 	.short	0x0060


	//----- nvinfo : EIATTR_SW_WAR
	.align		4
.L_312:
        /*0100*/ 	.byte	0x04, 0x36
        /*0102*/ 	.short	(.L_314 - .L_313)
.L_313:
        /*0104*/ 	.word	0x00000008
.L_314:


//--------------------- .nv.info._Z27collectZeroIndicesSharedMemPKfiPiS1_S1_ --------------------------
	.section	.nv.info._Z27collectZeroIndicesSharedMemPKfiPiS1_S1_,"",@"SHT_CUDA_INFO"
	.sectionflags	@""
	.align	4


	//----- nvinfo : EIATTR_CUDA_API_VERSION
	.align		4
        /*0000*/ 	.byte	0x04, 0x37
        /*0002*/ 	.short	(.L_316 - .L_315)
.L_315:
        /*0004*/ 	.word	0x00000082


	//----- nvinfo : EIATTR_KPARAM_INFO
	.align		4
.L_316:
        /*0008*/ 	.byte	0x04, 0x17
        /*000a*/ 	.short	(.L_318 - .L_317)
.L_317:
        /*000c*/ 	.word	0x00000000
        /*0010*/ 	.short	0x0004
        /*0012*/ 	.short	0x0020
        /*0014*/ 	.byte	0x00, 0xf5, 0x21, 0x00


	//----- nvinfo : EIATTR_KPARAM_INFO
	.align		4
.L_318:
        /*0018*/ 	.byte	0x04, 0x17
        /*001a*/ 	.short	(.L_320 - .L_319)
.L_319:
        /*001c*/ 	.word	0x00000000
        /*0020*/ 	.short	0x0003
        /*0022*/ 	.short	0x0018
        /*0024*/ 	.byte	0x00, 0xf5, 0x21, 0x00


	//----- nvinfo : EIATTR_KPARAM_INFO
	.align		4
.L_320:
        /*0028*/ 	.byte	0x04, 0x17
        /*002a*/ 	.short	(.L_322 - .L_321)
.L_321:
        /*002c*/ 	.word	0x00000000
        /*0030*/ 	.short	0x0002
        /*0032*/ 	.short	0x0010
        /*0034*/ 	.byte	0x00, 0xf5, 0x21, 0x00


	//----- nvinfo : EIATTR_KPARAM_INFO
	.align		4
.L_322:
        /*0038*/ 	.byte	0x04, 0x17
        /*003a*/ 	.short	(.L_324 - .L_323)
.L_323:
        /*003c*/ 	.word	0x00000000
        /*0040*/ 	.short	0x0001
        /*0042*/ 	.short	0x0008
        /*0044*/ 	.byte	0x00, 0xf0, 0x11, 0x00


	//----- nvinfo : EIATTR_KPARAM_INFO
	.align		4
.L_324:
        /*0048*/ 	.byte	0x04, 0x17
        /*004a*/ 	.short	(.L_326 - .L_325)
.L_325:
        /*004c*/ 	.word	0x00000000
        /*0050*/ 	.short	0x0000
        /*0052*/ 	.short	0x0000
        /*0054*/ 	.byte	0x00, 0xf5, 0x21, 0x00


	//----- nvinfo : EIATTR_SPARSE_MMA_MASK
	.align		4
.L_326:
        /*0058*/ 	.byte	0x03, 0x50
        /*005a*/ 	.short	0x0000


	//----- nvinfo : EIATTR_MAXREG_COUNT
	.align		4
        /*005c*/ 	.byte	0x03, 0x1b
        /*005e*/ 	.short	0x00ff


	//----- nvinfo : EIATTR_NUM_BARRIERS
	.align		4
        /*0060*/ 	.byte	0x02, 0x4c
        /*0062*/ 	.byte	0x01
	.zero		1


	//----- nvinfo : EIATTR_MERCURY_ISA_VERSION
	.align		4
        /*0064*/ 	.byte	0x03, 0x5f
        /*0066*/ 	.short	0x0101


	//----- nvinfo : EIATTR_COOP_GROUP_MASK_REGIDS
	.align		4
        /*0068*/ 	.byte	0x04, 0x29
        /*006a*/ 	.short	(.L_328 - .L_327)


	//   ....[0]....
.L_327:
        /*006c*/ 	.word	0xffffffff


	//   ....[1]....
        /*0070*/ 	.word	0xffffffff


	//   ....[2]....
        /*0074*/ 	.word	0xffffffff


	//   ....[3]....
        /*0078*/ 	.word	0xffffffff


	//   ....[4]....
        /*007c*/ 	.word	0xffffffff


	//   ....[5]....
        /*0080*/ 	.word	0xffffffff


	//   ....[6]....
        /*0084*/ 	.word	0xffffffff


	//   ....[7]....
        /*0088*/ 	.word	0xffffffff


	//   ....[8]....
        /*008c*/ 	.word	0xffffffff


	//   ....[9]....
        /*0090*/ 	.word	0xffffffff


	//   ....[10]....
        /*0094*/ 	.word	0x05000018


	//   ....[11]....
        /*0098*/ 	.word	0x05000018


	//   ....[12]....
        /*009c*/ 	.word	0x05000018


	//   ....[13]....
        /*00a0*/ 	.word	0x05000018


	//   ....[14]....
        /*00a4*/ 	.word	0x05000018


	//----- nvinfo : EIATTR_COOP_GROUP_INSTR_OFFSETS
	.align		4
.L_328:
        /*00a8*/ 	.byte	0x04, 0x28
        /*00aa*/ 	.short	(.L_330 - .L_329)


	//   ....[0]....
.L_329:
        /*00ac*/ 	.word	0x00000370


	//   ....[1]....
        /*00b0*/ 	.word	0x000003a0


	//   ....[2]....
        /*00b4*/ 	.word	0x000003d0


	//   ....[3]....
        /*00b8*/ 	.word	0x00000410


	//   ....[4]....
        /*00bc*/ 	.word	0x00000480


	//   ....[5]....
        /*00c0*/ 	.word	0x00000540


	//   ....[6]....
        /*00c4*/ 	.word	0x00000570


	//   ....[7]....
        /*00c8*/ 	.word	0x000005a0


	//   ....[8]....
        /*00cc*/ 	.word	0x000005d0


	//   ....[9]....
        /*00d0*/ 	.word	0x00000600


	//   ....[10]....
        /*00d4*/ 	.word	0x000008e0


	//   ....[11]....
        /*00d8*/ 	.word	0x00000960


	//   ....[12]....
        /*00dc*/ 	.word	0x000009e0


	//   ....[13]....
        /*00e0*/ 	.word	0x00000a60


	//   ....[14]....
        /*00e4*/ 	.word	0x00000ad0


	//----- nvinfo : EIATTR_VRC_CTA_INIT_COUNT
	.align		4
.L_330:
        /*00e8*/ 	.byte	0x02, 0x4a
	.zero		1
	.zero		1


	//----- nvinfo : EIATTR_EXIT_INSTR_OFFSETS
	.align		4
        /*00ec*/ 	.byte	0x04, 0x1c
        /*00ee*/ 	.short	(.L_332 - .L_331)


	//   ....[0]....
.L_331:
        /*00f0*/ 	.word	0x00000040


	//   ....[1]....
        /*00f4*/ 	.word	0x00000840


	//   ....[2]....
        /*00f8*/ 	.word	0x00000880


	//----- nvinfo : EIATTR_CRS_STACK_SIZE
	.align		4
.L_332:
        /*00fc*/ 	.byte	0x04, 0x1e
        /*00fe*/ 	.short	(.L_334 - .L_333)
.L_333:
        /*0100*/ 	.word	0x00000000


	//----- nvinfo : EIATTR_CBANK_PARAM_SIZE
	.align		4
.L_334:
        /*0104*/ 	.byte	0x03, 0x19
        /*0106*/ 	.short	0x0028


	//----- nvinfo : EIATTR_PARAM_CBANK
	.align		4
        /*0108*/ 	.byte	0x04, 0x0a
        /*010a*/ 	.short	(.L_336 - .L_335)
	.align		4
.L_335:
        /*010c*/ 	.word	index@(.nv.constant0._Z27collectZeroIndicesSharedMemPKfiPiS1_S1_)
        /*0110*/ 	.short	0x0380
        /*0112*/ 	.short	0x0028


	//----- nvinfo : EIATTR_SW_WAR
	.align		4
.L_336:
        /*0114*/ 	.byte	0x04, 0x36
        /*0116*/ 	.short	(.L_338 - .L_337)
.L_337:
        /*0118*/ 	.word	0x00000008
.L_338:


//--------------------- .nv.info._Z31solve_1bc_rowseq_async_paralleliPKiS0_S0_S0_S0_PiS1_ --------------------------
	.section	.nv.info._Z31solve_1bc_rowseq_async_paralleliPKiS0_S0_S0_S0_PiS1_,"",@"SHT_CUDA_INFO"
	.sectionflags	@""
	.align	4


	//----- nvinfo : EIATTR_CUDA_API_VERSION
	.align		4
        /*0000*/ 	.byte	0x04, 0x37
        /*0002*/ 	.short	(.L_340 - .L_339)
.L_339:
        /*0004*/ 	.word	0x00000082


	//----- nvinfo : EIATTR_KPARAM_INFO
	.align		4
.L_340:
        /*0008*/ 	.byte	0x04, 0x17
        /*000a*/ 	.short	(.L_342 - .L_341)
.L_341:
        /*000c*/ 	.word	0x00000000
        /*0010*/ 	.short	0x0007
        /*0012*/ 	.short	0x0038
        /*0014*/ 	.byte	0x00, 0xf5, 0x21, 0x00


	//----- nvinfo : EIATTR_KPARAM_INFO
	.align		4
.L_342:
        /*0018*/ 	.byte	0x04, 0x17
        /*001a*/ 	.short	(.L_344 - .L_343)
.L_343:
        /*001c*/ 	.word	0x00000000
        /*0020*/ 	.short	0x0006
        /*0022*/ 	.short	0x0030
        /*0024*/ 	.byte	0x00, 0xf5, 0x21, 0x00


	//----- nvinfo : EIATTR_KPARAM_INFO
	.align		4
.L_344:
        /*0028*/ 	.byte	0x04, 0x17
        /*002a*/ 	.short	(.L_346 - .L_345)
.L_345:
        /*002c*/ 	.word	0x00000000
        /*0030*/ 	.short	0x0005
        /*0032*/ 	.short	0x0028
        /*0034*/ 	.byte	0x00, 0xf5, 0x21, 0x00


	//----- nvinfo : EIATTR_KPARAM_INFO
	.align		4
.L_346:
        /*0038*/ 	.byte	0x04, 0x17
        /*003a*/ 	.short	(.L_348 - .L_347)
.L_347:
        /*003c*/ 	.word	0x00000000
        /*0040*/ 	.short	0x0004
        /*0042*/ 	.short	0x0020
        /*0044*/ 	.byte	0x00, 0xf5, 0x21, 0x00


	//----- nvinfo : EIATTR_KPARAM_INFO
	.align		4
.L_348:
        /*0048*/ 	.byte	0x04, 0x17
        /*004a*/ 	.short	(.L_350 - .L_349)
.L_349:
        /*004c*/ 	.word	0x00000000
        /*0050*/ 	.short	0x0003
        /*0052*/ 	.short	0x0018
        /*0054*/ 	.byte	0x00, 0xf5, 0x21, 0x00


	//----- nvinfo : EIATTR_KPARAM_INFO
	.align		4
.L_350:
        /*0058*/ 	.byte	0x04, 0x17
        /*005a*/ 	.short	(.L_352 - .L_351)
.L_351:
        /*005c*/ 	.word	0x00000000
        /*0060*/ 	.short	0x0002
        /*0062*/ 	.short	0x0010
        /*0064*/ 	.byte	0x00, 0xf5, 0x21, 0x00


	//----- nvinfo : EIATTR_KPARAM_INFO
	.align		4
.L_352:
        /*0068*/ 	.byte	0x04, 0x17
        /*006a*/ 	.short	(.L_354 - .L_353)
.L_353:
        /*006c*/ 	.word	0x00000000
        /*0070*/ 	.short	0x0001
        /*0072*/ 	.short	0x0008
        /*0074*/ 	.byte	0x00, 0xf5, 0x21, 0x00


	//----- nvinfo : EIATTR_KPARAM_INFO
	.align		4
.L_354:
        /*0078*/ 	.byte	0x04, 0x17
        /*007a*/ 	.short	(.L_356 - .L_355)
.L_355:
        /*007c*/ 	.word	0x00000000
        /*0080*/ 	.short	0x0000
        /*0082*/ 	.short	0x0000
        /*0084*/ 	.byte	0x00, 0xf0, 0x11, 0x00


	//----- nvinfo : EIATTR_SPARSE_MMA_MASK
	.align		4
.L_356:
        /*0088*/ 	.byte	0x03, 0x50
        /*008a*/ 	.short	0x0000


	//----- nvinfo : EIATTR_MAXREG_COUNT
	.align		4
        /*008c*/ 	.byte	0x03, 0x1b
        /*008e*/ 	.short	0x00ff


	//----- nvinfo : EIATTR_NUM_BARRIERS
	.align		4
        /*0090*/ 	.byte	0x02, 0x4c
        /*0092*/ 	.byte	0x01
	.zero		1


	//----- nvinfo : EIATTR_MERCURY_ISA_VERSION
	.align		4
        /*0094*/ 	.byte	0x03, 0x5f
        /*0096*/ 	.short	0x0101


	//----- nvinfo : EIATTR_INT_WARP_WIDE_INSTR_OFFSETS
	.align		4
        /*0098*/ 	.byte	0x04, 0x31
        /*009a*/ 	.short	(.L_358 - .L_357)


	//   ....[0]....
.L_357:
        /*009c*/ 	.word	0x00000310


	//   ....[1]....
        /*00a0*/ 	.word	0x000003d0


	//   ....[2]....
        /*00a4*/ 	.word	0x000008d0


	//   ....[3]....
        /*00a8*/ 	.word	0x00000990


	//   ....[4]....
        /*00ac*/ 	.word	0x00000ad0


	//   ....[5]....
        /*00b0*/ 	.word	0x00000b90


	//----- nvinfo : EIATTR_COOP_GROUP_MASK_REGIDS
	.align		4
.L_358:
        /*00b4*/ 	.byte	0x04, 0x29
        /*00b6*/ 	.short	(.L_360 - .L_359)


	//   ....[0]....
.L_359:
        /*00b8*/ 	.word	0xffffffff


	//   ....[1]....
        /*00bc*/ 	.word	0xffffffff


	//   ....[2]....
        /*00c0*/ 	.word	0xffffffff


	//   ....[3]....
        /*00c4*/ 	.word	0xffffffff


	//   ....[4]....
        /*00c8*/ 	.word	0xffffffff


	//   ....[5]....
        /*00cc*/ 	.word	0xffffffff


	//   ....[6]....
        /*00d0*/ 	.word	0x05000006


	//   ....[7]....
        /*00d4*/ 	.word	0x05000006


	//   ....[8]....
        /*00d8*/ 	.word	0x05000006


	//   ....[9]....
        /*00dc*/ 	.word	0x05000006


	//   ....[10]....
        /*00e0*/ 	.word	0x05000006


	//   ....[11]....
        /*00e4*/ 	.word	0x05000006


	//----- nvinfo : EIATTR_COOP_GROUP_INSTR_OFFSETS
	.align		4
.L_360:
        /*00e8*/ 	.byte	0x04, 0x28
        /*00ea*/ 	.short	(.L_362 - .L_361)


	//   ....[0]....
.L_361:
        /*00ec*/ 	.word	0x000002b0


	//   ....[1]....
        /*00f0*/ 	.word	0x00000480


	//   ....[2]....
        /*00f4*/ 	.word	0x00000890


	//   ....[3]....
        /*00f8*/ 	.word	0x00000a50


	//   ....[4]....
        /*00fc*/ 	.word	0x00000a90


	//   ....[5]....
        /*0100*/ 	.word	0x00000c40


	//   ....[6]....
        /*0104*/ 	.word	0x00000ce0


	//   ....[7]....
        /*0108*/ 	.word	0x00000da0


	//   ....[8]....
        /*010c*/ 	.word	0x00000e60


	//   ....[9]....
        /*0110*/ 	.word	0x00000f30


	//   ....[10]....
        /*0114*/ 	.word	0x00001010


	//   ....[11]....
        /*0118*/ 	.word	0x000010d0


	//----- nvinfo : EIATTR_VRC_CTA_INIT_COUNT
	.align		4
.L_362:
        /*011c*/ 	.byte	0x02, 0x4a
	.zero		1
	.zero		1


	//----- nvinfo : EIATTR_EXIT_INSTR_OFFSETS
	.align		4
        /*0120*/ 	.byte	0x04, 0x1c
        /*0122*/ 	.short	(.L_364 - .L_363)


	//   ....[0]....
.L_363:
        /*0124*/ 	.word	0x00000a80


	//   ....[1]....
        /*0128*/ 	.word	0x00000f90


	//----- nvinfo : EIATTR_CRS_STACK_SIZE
	.align		4
.L_364:
        /*012c*/ 	.byte	0x04, 0x1e
        /*012e*/ 	.short	(.L_366 - .L_365)
.L_365:
        /*0130*/ 	.word	0x00000000


	//----- nvinfo : EIATTR_CBANK_PARAM_SIZE
	.align		4
.L_366:
        /*0134*/ 	.byte	0x03, 0x19
        /*0136*/ 	.short	0x0040


	//----- nvinfo : EIATTR_PARAM_CBANK
	.align		4
        /*0138*/ 	.byte	0x04, 0x0a
        /*013a*/ 	.short	(.L_368 - .L_367)
	.align		4
.L_367:
        /*013c*/ 	.word	index@(.nv.constant0._Z31solve_1bc_rowseq_async_paralleliPKiS0_S0_S0_S0_PiS1_)
        /*0140*/ 	.short	0x0380
        /*0142*/ 	.short	0x0040


	//----- nvinfo : EIATTR_SW_WAR
	.align		4
.L_368:
        /*0144*/ 	.byte	0x04, 0x36
        /*0146*/ 	.short	(.L_370 - .L_369)
.L_369:
        /*0148*/ 	.word	0x00000008
.L_370:


//--------------------- .nv.info._Z18compute_col_to_rowiPKiPi --------------------------
	.section	.nv.info._Z18compute_col_to_rowiPKiPi,"",@"SHT_CUDA_INFO"
	.sectionflags	@""
	.align	4


	//----- nvinfo : EIATTR_CUDA_API_VERSION
	.align		4
        /*0000*/ 	.byte	0x04, 0x37
        /*0002*/ 	.short	(.L_372 - .L_371)
.L_371:
        /*0004*/ 	.word	0x00000082


	//----- nvinfo : EIATTR_KPARAM_INFO
	.align		4
.L_372:
        /*0008*/ 	.byte	0x04, 0x17
        /*000a*/ 	.short	(.L_374 - .L_373)
.L_373:
        /*000c*/ 	.word	0x00000000
        /*0010*/ 	.short	0x0002
        /*0012*/ 	.short	0x0010
        /*0014*/ 	.byte	0x00, 0xf5, 0x21, 0x00


	//----- nvinfo : EIATTR_KPARAM_INFO
	.align		4
.L_374:
        /*0018*/ 	.byte	0x04, 0x17
        /*001a*/ 	.short	(.L_376 - .L_375)
.L_375:
        /*001c*/ 	.word	0x00000000
        /*0020*/ 	.short	0x0001
        /*0022*/ 	.short	0x0008
        /*0024*/ 	.byte	0x00, 0xf5, 0x21, 0x00


	//----- nvinfo : EIATTR_KPARAM_INFO
	.align		4
.L_376:
        /*0028*/ 	.byte	0x04, 0x17
        /*002a*/ 	.short	(.L_378 - .L_377)
.L_377:
        /*002c*/ 	.word	0x00000000
        /*0030*/ 	.short	0x0000
        /*0032*/ 	.short	0x0000
        /*0034*/ 	.byte	0x00, 0xf0, 0x11, 0x00


	//----- nvinfo : EIATTR_SPARSE_MMA_MASK
	.align		4
.L_378:
        /*0038*/ 	.byte	0x03, 0x50
        /*003a*/ 	.short	0x0000


	//----- nvinfo : EIATTR_MAXREG_COUNT
	.align		4
        /*003c*/ 	.byte	0x03, 0x1b
        /*003e*/ 	.short	0x00ff


	//----- nvinfo : EIATTR_MERCURY_ISA_VERSION
	.align		4
        /*0040*/ 	.byte	0x03, 0x5f
        /*0042*/ 	.short	0x0101


	//----- nvinfo : EIATTR_VRC_CTA_INIT_COUNT
	.align		4
        /*0044*/ 	.byte	0x02, 0x4a
	.zero		1
	.zero		1


	//----- nvinfo : EIATTR_EXIT_INSTR_OFFSETS
	.align		4
        /*0048*/ 	.byte	0x04, 0x1c
        /*004a*/ 	.short	(.L_380 - .L_379)


	//   ....[0]....
.L_379:
        /*004c*/ 	.word	0x000000c0


	//   ....[1]....
        /*0050*/ 	.word	0x00000130


	//   ....[2]....
        /*0054*/ 	.word	0x00000170


	//----- nvinfo : EIATTR_CBANK_PARAM_SIZE
	.align		4
.L_380:
        /*0058*/ 	.byte	0x03, 0x19
        /*005a*/ 	.short	0x0018


	//----- nvinfo : EIATTR_PARAM_CBANK
	.align		4
        /*005c*/ 	.byte	0x04, 0x0a
        /*005e*/ 	.short	(.L_382 - .L_381)
	.align		4
.L_381:
        /*0060*/ 	.word	index@(.nv.constant0._Z18compute_col_to_rowiPKiPi)
        /*0064*/ 	.short	0x0380
        /*0066*/ 	.short	0x0018


	//----- nvinfo : EIATTR_SW_WAR
	.align		4
.L_382:
        /*0068*/ 	.byte	0x04, 0x36
        /*006a*/ 	.short	(.L_384 - .L_383)
.L_383:
        /*006c*/ 	.word	0x00000008
.L_384:


//--------------------- .nv.info._Z30collectZeroIndicesSingleKernelPKfiPiS1_S1_S1_ --------------------------
	.section	.nv.info._Z30collectZeroIndicesSingleKernelPKfiPiS1_S1_S1_,"",@"SHT_CUDA_INFO"
	.sectionflags	@""
	.align	4


	//----- nvinfo : EIATTR_CUDA_API_VERSION
	.align		4
        /*0000*/ 	.byte	0x04, 0x37
        /*0002*/ 	.short	(.L_386 - .L_385)
.L_385:
        /*0004*/ 	.word	0x00000082


	//----- nvinfo : EIATTR_KPARAM_INFO
	.align		4
.L_386:
        /*0008*/ 	.byte	0x04, 0x17
        /*000a*/ 	.short	(.L_388 - .L_387)
.L_387:
        /*000c*/ 	.word	0x00000000
        /*0010*/ 	.short	0x0005
        /*0012*/ 	.short	0x0028
        /*0014*/ 	.byte	0x00, 0xf5, 0x21, 0x00


	//----- nvinfo : EIATTR_KPARAM_INFO
	.align		4
.L_388:
        /*0018*/ 	.byte	0x04, 0x17
        /*001a*/ 	.short	(.L_390 - .L_389)
.L_389:
        /*001c*/ 	.word	0x00000000
        /*0020*/ 	.short	0x0004
        /*0022*/ 	.short	0x0020
        /*0024*/ 	.byte	0x00, 0xf5, 0x21, 0x00


	//----- nvinfo : EIATTR_KPARAM_INFO
	.align		4
.L_390:
        /*0028*/ 	.byte	0x04, 0x17
        /*002a*/ 	.short	(.L_392 - .L_391)
.L_391:
        /*002c*/ 	.word	0x00000000
        /*0030*/ 	.short	0x0003
        /*0032*/ 	.short	0x0018
        /*0034*/ 	.byte	0x00, 0xf5, 0x21, 0x00


	//----- nvinfo : EIATTR_KPARAM_INFO
	.align		4
.L_392:
        /*0038*/ 	.byte	0x04, 0x17
        /*003a*/ 	.short	(.L_394 - .L_393)
.L_393:
        /*003c*/ 	.word	0x00000000
        /*0040*/ 	.short	0x0002
        /*0042*/ 	.short	0x0010
        /*0044*/ 	.byte	0x00, 0xf5, 0x21, 0x00


	//----- nvinfo : EIATTR_KPARAM_INFO
	.align		4
.L_394:
        /*0048*/ 	.byte	0x04, 0x17
        /*004a*/ 	.short	(.L_396 - .L_395)
.L_395:
        /*004c*/ 	.word	0x00000000
        /*0050*/ 	.short	0x0001
        /*0052*/ 	.short	0x0008
        /*0054*/ 	.byte	0x00, 0xf0, 0x11, 0x00


	//----- nvinfo : EIATTR_KPARAM_INFO
	.align		4
.L_396:
        /*0058*/ 	.byte	0x04, 0x17
        /*005a*/ 	.short	(.L_398 - .L_397)
.L_397:
        /*005c*/ 	.word	0x00000000
        /*0060*/ 	.short	0x0000
        /*0062*/ 	.short	0x0000
        /*0064*/ 	.byte	0x00, 0xf5, 0x21, 0x00


	//----- nvinfo : EIATTR_SPARSE_MMA_MASK
	.align		4
.L_398:
        /*0068*/ 	.byte	0x03, 0x50
        /*006a*/ 	.short	0x0000


	//----- nvinfo : EIATTR_MAXREG_COUNT
	.align		4
        /*006c*/ 	.byte	0x03, 0x1b
        /*006e*/ 	.short	0x00ff


	//----- nvinfo : EIATTR_MERCURY_ISA_VERSION
	.align		4
        /*0070*/ 	.byte	0x03, 0x5f
        /*0072*/ 	.short	0x0101


	//----- nvinfo : EIATTR_INT_WARP_WIDE_INSTR_OFFSETS
	.align		4
        /*0074*/ 	.byte	0x04, 0x31
        /*0076*/ 	.short	(.L_400 - .L_399)


	//   ....[0]....
.L_399:
        /*0078*/ 	.word	0x000000a0


	//   ....[1]....
        /*007c*/ 	.word	0x00000170


	//----- nvinfo : EIATTR_VRC_CTA_INIT_COUNT
	.align		4
.L_400:
        /*0080*/ 	.byte	0x02, 0x4a
	.zero		1
	.zero		1


	//----- nvinfo : EIATTR_EXIT_INSTR_OFFSETS
	.align		4
        /*0084*/ 	.byte	0x04, 0x1c
        /*0086*/ 	.short	(.L_402 - .L_401)


	//   ....[0]....
.L_401:
        /*0088*/ 	.word	0x00000080


	//   ....[1]....
        /*008c*/ 	.word	0x00000d50


	//----- nvinfo : EIATTR_CBANK_PARAM_SIZE
	.align		4
.L_402:
        /*0090*/ 	.byte	0x03, 0x19
        /*0092*/ 	.short	0x0030


	//----- nvinfo : EIATTR_PARAM_CBANK
	.align		4
        /*0094*/ 	.byte	0x04, 0x0a
        /*0096*/ 	.short	(.L_404 - .L_403)
	.align		4
.L_403:
        /*0098*/ 	.word	index@(.nv.constant0._Z30collectZeroIndicesSingleKernelPKfiPiS1_S1_S1_)
        /*009c*/ 	.short	0x0380
        /*009e*/ 	.short	0x0030


	//----- nvinfo : EIATTR_SW_WAR
	.align		4
.L_404:
        /*00a0*/ 	.byte	0x04, 0x36
        /*00a2*/ 	.short	(.L_406 - .L_405)
.L_405:
        /*00a4*/ 	.word	0x00000008
.L_406:


//--------------------- .nv.info._Z21solve_1bc_kernel_fulliPKiS0_PKfPiS3_ --------------------------
	.section	.nv.info._Z21solve_1bc_kernel_fulliPKiS0_PKfPiS3_,"",@"SHT_CUDA_INFO"
	.sectionflags	@""
	.align	4


	//----- nvinfo : EIATTR_CUDA_API_VERSION
	.align		4
        /*0000*/ 	.byte	0x04, 0x37
        /*0002*/ 	.short	(.L_408 - .L_407)
.L_407:
        /*0004*/ 	.word	0x00000082


	//----- nvinfo : EIATTR_KPARAM_INFO
	.align		4
.L_408:
        /*0008*/ 	.byte	0x04, 0x17
        /*000a*/ 	.short	(.L_410 - .L_409)
.L_409:
        /*000c*/ 	.word	0x00000000
        /*0010*/ 	.short	0x0005
        /*0012*/ 	.short	0x0028
        /*0014*/ 	.byte	0x00, 0xf5, 0x21, 0x00


	//----- nvinfo : EIATTR_KPARAM_INFO
	.align		4
.L_410:
        /*0018*/ 	.byte	0x04, 0x17
        /*001a*/ 	.short	(.L_412 - .L_411)
.L_411:
        /*001c*/ 	.word	0x00000000
        /*0020*/ 	.short	0x0004
        /*0022*/ 	.short	0x0020
        /*0024*/ 	.byte	0x00, 0xf5, 0x21, 0x00


	//----- nvinfo : EIATTR_KPARAM_INFO
	.align		4
.L_412:
        /*0028*/ 	.byte	0x04, 0x17
        /*002a*/ 	.short	(.L_414 - .L_413)
.L_413:
        /*002c*/ 	.word	0x00000000
        /*0030*/ 	.short	0x0003
        /*0032*/ 	.short	0x0018
        /*0034*/ 	.byte	0x00, 0xf5, 0x21, 0x00


	//----- nvinfo : EIATTR_KPARAM_INFO
	.align		4
.L_414:
        /*0038*/ 	.byte	0x04, 0x17
        /*003a*/ 	.short	(.L_416 - .L_415)
.L_415:
        /*003c*/ 	.word	0x00000000
        /*0040*/ 	.short	0x0002
        /*0042*/ 	.short	0x0010
        /*0044*/ 	.byte	0x00, 0xf5, 0x21, 0x00


	//----- nvinfo : EIATTR_KPARAM_INFO
	.align		4
.L_416:
        /*0048*/ 	.byte	0x04, 0x17
        /*004a*/ 	.short	(.L_418 - .L_417)
.L_417:
        /*004c*/ 	.word	0x00000000
        /*0050*/ 	.short	0x0001
        /*0052*/ 	.short	0x0008
        /*0054*/ 	.byte	0x00, 0xf5, 0x21, 0x00


	//----- nvinfo : EIATTR_KPARAM_INFO
	.align		4
.L_418:
        /*0058*/ 	.byte	0x04, 0x17
        /*005a*/ 	.short	(.L_420 - .L_419)
.L_419:
        /*005c*/ 	.word	0x00000000
        /*0060*/ 	.short	0x0000
        /*0062*/ 	.short	0x0000
        /*0064*/ 	.byte	0x00, 0xf0, 0x11, 0x00


	//----- nvinfo : EIATTR_SPARSE_MMA_MASK
	.align		4
.L_420:
        /*0068*/ 	.byte	0x03, 0x50
        /*006a*/ 	.short	0x0000


	//----- nvinfo : EIATTR_MAXREG_COUNT
	.align		4
        /*006c*/ 	.byte	0x03, 0x1b
        /*006e*/ 	.short	0x00ff


	//----- nvinfo : EIATTR_MERCURY_ISA_VERSION
	.align		4
        /*0070*/ 	.byte	0x03, 0x5f
        /*0072*/ 	.short	0x0101


	//----- nvinfo : EIATTR_INT_WARP_WIDE_INSTR_OFFSETS
	.align		4
        /*0074*/ 	.byte	0x04, 0x31
        /*0076*/ 	.short	(.L_422 - .L_421)


	//   ....[0]....
.L_421:
        /*0078*/ 	.word	0x00000420


	//   ....[1]....
        /*007c*/ 	.word	0x00000470


	//   ....[2]....
        /*0080*/ 	.word	0x000004b0


	//   ....[3]....
        /*0084*/ 	.word	0x000004e0


	//   ....[4]....
        /*0088*/ 	.word	0x00000500


	//   ....[5]....
        /*008c*/ 	.word	0x00000520


	//   ....[6]....
        /*0090*/ 	.word	0x00000550


	//   ....[7]....
        /*0094*/ 	.word	0x00000560


	//   ....[8]....
        /*0098*/ 	.word	0x000005c0


	//   ....[9]....
        /*009c*/ 	.word	0x000009c0


	//   ....[10]....
        /*00a0*/ 	.word	0x00000a20


	//----- nvinfo : EIATTR_VRC_CTA_INIT_COUNT
	.align		4
.L_422:
        /*00a4*/ 	.byte	0x02, 0x4a
	.zero		1
	.zero		1


	//----- nvinfo : EIATTR_EXIT_INSTR_OFFSETS
	.align		4
        /*00a8*/ 	.byte	0x04, 0x1c
        /*00aa*/ 	.short	(.L_424 - .L_423)


	//   ....[0]....
.L_423:
        /*00ac*/ 	.word	0x000000c0


	//   ....[1]....
        /*00b0*/ 	.word	0x00000130


	//   ....[2]....
        /*00b4*/ 	.word	0x00000af0


	//----- nvinfo : EIATTR_CRS_STACK_SIZE
	.align		4
.L_424:
        /*00b8*/ 	.byte	0x04, 0x1e
        /*00ba*/ 	.short	(.L_426 - .L_425)
.L_425:
        /*00bc*/ 	.word	0x00000000


	//----- nvinfo : EIATTR_CBANK_PARAM_SIZE
	.align		4
.L_426:
        /*00c0*/ 	.byte	0x03, 0x19
        /*00c2*/ 	.short	0x0030


	//----- nvinfo : EIATTR_PARAM_CBANK
	.align		4
        /*00c4*/ 	.byte	0x04, 0x0a
        /*00c6*/ 	.short	(.L_428 - .L_427)
	.align		4
.L_427:
        /*00c8*/ 	.word	index@(.nv.constant0._Z21solve_1bc_kernel_fulliPKiS0_PKfPiS3_)
        /*00cc*/ 	.short	0x0380
        /*00ce*/ 	.short	0x0030


	//----- nvinfo : EIATTR_SW_WAR
	.align		4
.L_428:
        /*00d0*/ 	.byte	0x04, 0x36
        /*00d2*/ 	.short	(.L_430 - .L_429)
.L_429:
        /*00d4*/ 	.word	0x00000008
.L_430:


//--------------------- .nv.info._Z18count_done_entriesiPKf --------------------------
	.section	.nv.info._Z18count_done_entriesiPKf,"",@"SHT_CUDA_INFO"
	.sectionflags	@""
	.align	4


	//----- nvinfo : EIATTR_CUDA_API_VERSION
	.align		4
        /*0000*/ 	.byte	0x04, 0x37
        /*0002*/ 	.short	(.L_432 - .L_431)
.L_431:
        /*0004*/ 	.word	0x00000082


	//----- nvinfo : EIATTR_KPARAM_INFO
	.align		4
.L_432:
        /*0008*/ 	.byte	0x04, 0x17
        /*000a*/ 	.short	(.L_434 - .L_433)
.L_433:
        /*000c*/ 	.word	0x00000000
        /*0010*/ 	.short	0x0001
        /*0012*/ 	.short	0x0008
        /*0014*/ 	.byte	0x00, 0xf5, 0x21, 0x00


	//----- nvinfo : EIATTR_KPARAM_INFO
	.align		4
.L_434:
        /*0018*/ 	.byte	0x04, 0x17
        /*001a*/ 	.short	(.L_436 - .L_435)
.L_435:
        /*001c*/ 	.word	0x00000000
        /*0020*/ 	.short	0x0000
        /*0022*/ 	.short	0x0000
        /*0024*/ 	.byte	0x00, 0xf0, 0x11, 0x00


	//----- nvinfo : EIATTR_SPARSE_MMA_MASK
	.align		4
.L_436:
        /*0028*/ 	.byte	0x03, 0x50
        /*002a*/ 	.short	0x0000


	//----- nvinfo : EIATTR_MAXREG_COUNT
	.align		4
        /*002c*/ 	.byte	0x03, 0x1b
        /*002e*/ 	.short	0x00ff


	//----- nvinfo : EIATTR_MERCURY_ISA_VERSION
	.align		4
        /*0030*/ 	.byte	0x03, 0x5f
        /*0032*/ 	.short	0x0101


	//----- nvinfo : EIATTR_INT_WARP_WIDE_INSTR_OFFSETS
	.align		4
        /*0034*/ 	.byte	0x04, 0x31
        /*0036*/ 	.short	(.L_438 - .L_437)


	//   ....[0]....
.L_437:
        /*0038*/ 	.word	0x00000160


	//----- nvinfo : EIATTR_VRC_CTA_INIT_COUNT
	.align		4
.L_438:
        /*003c*/ 	.byte	0x02, 0x4a
	.zero		1
	.zero		1


	//----- nvinfo : EIATTR_EXIT_INSTR_OFFSETS
	.align		4
        /*0040*/ 	.byte	0x04, 0x1c
        /*0042*/ 	.short	(.L_440 - .L_439)


	//   ....[0]....
.L_439:
        /*0044*/ 	.word	0x000000c0


	//   ....[1]....
        /*0048*/ 	.word	0x00000130


	//   ....[2]....
        /*004c*/ 	.word	0x000001b0


	//----- nvinfo : EIATTR_CBANK_PARAM_SIZE
	.align		4
.L_440:
        /*0050*/ 	.byte	0x03, 0x19
        /*0052*/ 	.short	0x0010


	//----- nvinfo : EIATTR_PARAM_CBANK
	.align		4
        /*0054*/ 	.byte	0x04, 0x0a
        /*0056*/ 	.short	(.L_442 - .L_441)
	.align		4
.L_441:
        /*0058*/ 	.word	index@(.nv.constant0._Z18count_done_entriesiPKf)
        /*005c*/ 	.short	0x0380
        /*005e*/ 	.short	0x0010


	//----- nvinfo : EIATTR_SW_WAR
	.align		4
.L_442:
        /*0060*/ 	.byte	0x04, 0x36
        /*0062*/ 	.short	(.L_444 - .L_443)
.L_443:
        /*0064*/ 	.word	0x00000008
.L_444:


//--------------------- .nv.info._Z18reset_device_flagsv --------------------------
	.section	.nv.info._Z18reset_device_flagsv,"",@"SHT_CUDA_INFO"
	.sectionflags	@""
	.align	4


	//----- nvinfo : EIATTR_CUDA_API_VERSION
	.align		4
        /*0000*/ 	.byte	0x04, 0x37
        /*0002*/ 	.short	(.L_446 - .L_445)
.L_445:
        /*0004*/ 	.word	0x00000082


	//----- nvinfo : EIATTR_SPARSE_MMA_MASK
	.align		4
.L_446:
        /*0008*/ 	.byte	0x03, 0x50
        /*000a*/ 	.short	0x0000


	//----- nvinfo : EIATTR_MAXREG_COUNT
	.align		4
        /*000c*/ 	.byte	0x03, 0x1b
        /*000e*/ 	.short	0x00ff


	//----- nvinfo : EIATTR_MERCURY_ISA_VERSION
	.align		4
        /*0010*/ 	.byte	0x03, 0x5f
        /*0012*/ 	.short	0x0101


	//----- nvinfo : EIATTR_VRC_CTA_INIT_COUNT
	.align		4
        /*0014*/ 	.byte	0x02, 0x4a
	.zero		1
	.zero		1


	//----- nvinfo : EIATTR_EXIT_INSTR_OFFSETS
	.align		4
        /*0018*/ 	.byte	0x04, 0x1c
        /*001a*/ 	.short	(.L_448 - .L_447)


	//   ....[0]....
.L_447:
        /*001c*/ 	.word	0x000000d0


	//----- nvinfo : EIATTR_SW_WAR
	.align		4
.L_448:
        /*0020*/ 	.byte	0x04, 0x36
        /*0022*/ 	.short	(.L_450 - .L_449)
.L_449:
        /*0024*/ 	.word	0x00000008
.L_450:


//--------------------- .nv.info._Z13reset_d_foundv --------------------------
	.section	.nv.info._Z13reset_d_foundv,"",@"SHT_CUDA_INFO"
	.sectionflags	@""
	.align	4


	//----- nvinfo : EIATTR_CUDA_API_VERSION
	.align		4
        /*0000*/ 	.byte	0x04, 0x37
        /*0002*/ 	.short	(.L_452 - .L_451)
.L_451:
        /*0004*/ 	.word	0x00000082


	//----- nvinfo : EIATTR_SPARSE_MMA_MASK
	.align		4
.L_452:
        /*0008*/ 	.byte	0x03, 0x50
        /*000a*/ 	.short	0x0000


	//----- nvinfo : EIATTR_MAXREG_COUNT
	.align		4
        /*000c*/ 	.byte	0x03, 0x1b
        /*000e*/ 	.short	0x00ff


	//----- nvinfo : EIATTR_MERCURY_ISA_VERSION
	.align		4
        /*0010*/ 	.byte	0x03, 0x5f
        /*0012*/ 	.short	0x0101


	//----- nvinfo : EIATTR_VRC_CTA_INIT_COUNT
	.align		4
        /*0014*/ 	.byte	0x02, 0x4a
	.zero		1
	.zero		1


	//----- nvinfo : EIATTR_EXIT_INSTR_OFFSETS
	.align		4
        /*0018*/ 	.byte	0x04, 0x1c
        /*001a*/ 	.short	(.L_454 - .L_453)


	//   ....[0]....
.L_453:
        /*001c*/ 	.word	0x00000040


	//   ....[1]....
        /*0020*/ 	.word	0x00000080


	//----- nvinfo : EIATTR_SW_WAR
	.align		4
.L_454:
        /*0024*/ 	.byte	0x04, 0x36
        /*0026*/ 	.short	(.L_456 - .L_455)
.L_455:
        /*0028*/ 	.word	0x00000008
.L_456:


//--------------------- .nv.info._Z9check_bklPKfPKiS2_i --------------------------
	.section	.nv.info._Z9check_bklPKfPKiS2_i,"",@"SHT_CUDA_INFO"
	.sectionflags	@""
	.align	4


	//----- nvinfo : EIATTR_CUDA_API_VERSION
	.align		4
        /*0000*/ 	.byte	0x04, 0x37
        /*0002*/ 	.short	(.L_458 - .L_457)
.L_457:
        /*0004*/ 	.word	0x00000082


	//----- nvinfo : EIATTR_KPARAM_INFO
	.align		4
.L_458:
        /*0008*/ 	.byte	0x04, 0x17
        /*000a*/ 	.short	(.L_460 - .L_459)
.L_459:
        /*000c*/ 	.word	0x00000000
        /*0010*/ 	.short	0x0003
        /*0012*/ 	.short	0x0018
        /*0014*/ 	.byte	0x00, 0xf0, 0x11, 0x00


	//----- nvinfo : EIATTR_KPARAM_INFO
	.align		4
.L_460:
        /*0018*/ 	.byte	0x04, 0x17
        /*001a*/ 	.short	(.L_462 - .L_461)
.L_461:
        /*001c*/ 	.word	0x00000000
        /*0020*/ 	.short	0x0002
        /*0022*/ 	.short	0x0010
        /*0024*/ 	.byte	0x00, 0xf5, 0x21, 0x00


	//----- nvinfo : EIATTR_KPARAM_INFO
	.align		4
.L_462:
        /*0028*/ 	.byte	0x04, 0x17
        /*002a*/ 	.short	(.L_464 - .L_463)
.L_463:
        /*002c*/ 	.word	0x00000000
        /*0030*/ 	.short	0x0001
        /*0032*/ 	.short	0x0008
        /*0034*/ 	.byte	0x00, 0xf5, 0x21, 0x00


	//----- nvinfo : EIATTR_KPARAM_INFO
	.align		4
.L_464:
        /*0038*/ 	.byte	0x04, 0x17
        /*003a*/ 	.short	(.L_466 - .L_465)
.L_465:
        /*003c*/ 	.word	0x00000000
        /*0040*/ 	.short	0x0000
        /*0042*/ 	.short	0x0000
        /*0044*/ 	.byte	0x00, 0xf5, 0x21, 0x00


	//----- nvinfo : EIATTR_SPARSE_MMA_MASK
	.align		4
.L_466:
        /*0048*/ 	.byte	0x03, 0x50
        /*004a*/ 	.short	0x0000


	//----- nvinfo : EIATTR_MAXREG_COUNT
	.align		4
        /*004c*/ 	.byte	0x03, 0x1b
        /*004e*/ 	.short	0x00ff


	//----- nvinfo : EIATTR_MERCURY_ISA_VERSION
	.align		4
        /*0050*/ 	.byte	0x03, 0x5f
        /*0052*/ 	.short	0x0101


	//----- nvinfo : EIATTR_VRC_CTA_INIT_COUNT
	.align		4
        /*0054*/ 	.byte	0x02, 0x4a
	.zero		1
	.zero		1


	//----- nvinfo : EIATTR_EXIT_INSTR_OFFSETS
	.align		4
        /*0058*/ 	.byte	0x04, 0x1c
        /*005a*/ 	.short	(.L_468 - .L_467)


	//   ....[0]....
.L_467:
        /*005c*/ 	.word	0x00000040


	//   ....[1]....
        /*0060*/ 	.word	0x00000130


	//----- nvinfo : EIATTR_CBANK_PARAM_SIZE
	.align		4
.L_468:
        /*0064*/ 	.byte	0x03, 0x19
        /*0066*/ 	.short	0x001c


	//----- nvinfo : EIATTR_PARAM_CBANK
	.align		4
        /*0068*/ 	.byte	0x04, 0x0a
        /*006a*/ 	.short	(.L_470 - .L_469)
	.align		4
.L_469:
        /*006c*/ 	.word	index@(.nv.constant0._Z9check_bklPKfPKiS2_i)
        /*0070*/ 	.short	0x0380
        /*0072*/ 	.short	0x001c


	//----- nvinfo : EIATTR_SW_WAR
	.align		4
.L_470:
        /*0074*/ 	.byte	0x04, 0x36
        /*0076*/ 	.short	(.L_472 - .L_471)
.L_471:
        /*0078*/ 	.word	0x00000008
.L_472:


//--------------------- .nv.info._Z8check_RkPKiS0_S0_i --------------------------
	.section	.nv.info._Z8check_RkPKiS0_S0_i,"",@"SHT_CUDA_INFO"
	.sectionflags	@""
	.align	4


	//----- nvinfo : EIATTR_CUDA_API_VERSION
	.align		4
        /*0000*/ 	.byte	0x04, 0x37
        /*0002*/ 	.short	(.L_474 - .L_473)
.L_473:
        /*0004*/ 	.word	0x00000082


	//----- nvinfo : EIATTR_KPARAM_INFO
	.align		4
.L_474:
        /*0008*/ 	.byte	0x04, 0x17
        /*000a*/ 	.short	(.L_476 - .L_475)
.L_475:
        /*000c*/ 	.word	0x00000000
        /*0010*/ 	.short	0x0003
        /*0012*/ 	.short	0x0018
        /*0014*/ 	.byte	0x00, 0xf0, 0x11, 0x00


	//----- nvinfo : EIATTR_KPARAM_INFO
	.align		4
.L_476:
        /*0018*/ 	.byte	0x04, 0x17
        /*001a*/ 	.short	(.L_478 - .L_477)
.L_477:
        /*001c*/ 	.word	0x00000000
        /*0020*/ 	.short	0x0002
        /*0022*/ 	.short	0x0010
        /*0024*/ 	.byte	0x00, 0xf5, 0x21, 0x00


	//----- nvinfo : EIATTR_KPARAM_INFO
	.align		4
.L_478:
        /*0028*/ 	.byte	0x04, 0x17
        /*002a*/ 	.short	(.L_480 - .L_479)
.L_479:
        /*002c*/ 	.word	0x00000000
        /*0030*/ 	.short	0x0001
        /*0032*/ 	.short	0x0008
        /*0034*/ 	.byte	0x00, 0xf5, 0x21, 0x00


	//----- nvinfo : EIATTR_KPARAM_INFO
	.align		4
.L_480:
        /*0038*/ 	.byte	0x04, 0x17
        /*003a*/ 	.short	(.L_482 - .L_481)
.L_481:
        /*003c*/ 	.word	0x00000000
        /*0040*/ 	.short	0x0000
        /*0042*/ 	.short	0x0000
        /*0044*/ 	.byte	0x00, 0xf5, 0x21, 0x00


	//----- nvinfo : EIATTR_SPARSE_MMA_MASK
	.align		4
.L_482:
        /*0048*/ 	.byte	0x03, 0x50
        /*004a*/ 	.short	0x0000


	//----- nvinfo : EIATTR_MAXREG_COUNT
	.align		4
        /*004c*/ 	.byte	0x03, 0x1b
        /*004e*/ 	.short	0x00ff


	//----- nvinfo : EIATTR_MERCURY_ISA_VERSION
	.align		4
        /*0050*/ 	.byte	0x03, 0x5f
        /*0052*/ 	.short	0x0101


	//----- nvinfo : EIATTR_VRC_CTA_INIT_COUNT
	.align		4
        /*0054*/ 	.byte	0x02, 0x4a
	.zero		1
	.zero		1


	//----- nvinfo : EIATTR_EXIT_INSTR_OFFSETS
	.align		4
        /*0058*/ 	.byte	0x04, 0x1c
        /*005a*/ 	.short	(.L_484 - .L_483)


	//   ....[0]....
.L_483:
        /*005c*/ 	.word	0x00000040


	//   ....[1]....
        /*0060*/ 	.word	0x00000150


	//----- nvinfo : EIATTR_CBANK_PARAM_SIZE
	.align		4
.L_484:
        /*0064*/ 	.byte	0x03, 0x19
        /*0066*/ 	.short	0x001c


	//----- nvinfo : EIATTR_PARAM_CBANK
	.align		4
        /*0068*/ 	.byte	0x04, 0x0a
        /*006a*/ 	.short	(.L_486 - .L_485)
	.align		4
.L_485:
        /*006c*/ 	.word	index@(.nv.constant0._Z8check_RkPKiS0_S0_i)
        /*0070*/ 	.short	0x0380
        /*0072*/ 	.short	0x001c


	//----- nvinfo : EIATTR_SW_WAR
	.align		4
.L_486:
        /*0074*/ 	.byte	0x04, 0x36
        /*0076*/ 	.short	(.L_488 - .L_487)
.L_487:
        /*0078*/ 	.word	0x00000008
.L_488:


//--------------------- .nv.info._Z15reset_d_changedv --------------------------
	.section	.nv.info._Z15reset_d_changedv,"",@"SHT_CUDA_INFO"
	.sectionflags	@""
	.align	4


	//----- nvinfo : EIATTR_CUDA_API_VERSION
	.align		4
        /*0000*/ 	.byte	0x04, 0x37
        /*0002*/ 	.short	(.L_490 - .L_489)
.L_489:
        /*0004*/ 	.word	0x00000082


	//----- nvinfo : EIATTR_SPARSE_MMA_MASK
	.align		4
.L_490:
        /*0008*/ 	.byte	0x03, 0x50
        /*000a*/ 	.short	0x0000


	//----- nvinfo : EIATTR_MAXREG_COUNT
	.align		4
        /*000c*/ 	.byte	0x03, 0x1b
        /*000e*/ 	.short	0x00ff


	//----- nvinfo : EIATTR_MERCURY_ISA_VERSION
	.align		4
        /*0010*/ 	.byte	0x03, 0x5f
        /*0012*/ 	.short	0x0101


	//----- nvinfo : EIATTR_VRC_CTA_INIT_COUNT
	.align		4
        /*0014*/ 	.byte	0x02, 0x4a
	.zero		1
	.zero		1


	//----- nvinfo : EIATTR_EXIT_INSTR_OFFSETS
	.align		4
        /*0018*/ 	.byte	0x04, 0x1c
        /*001a*/ 	.short	(.L_492 - .L_491)


	//   ....[0]....
.L_491:
        /*001c*/ 	.word	0x00000040


	//----- nvinfo : EIATTR_SW_WAR
	.align		4
.L_492:
        /*0020*/ 	.byte	0x04, 0x36
        /*0022*/ 	.short	(.L_494 - .L_493)
.L_493:
        /*0024*/ 	.word	0x00000008
.L_494:


//--------------------- .nv.info._Z9update_RQPiS_PKiS1_S_ --------------------------
	.section	.nv.info._Z9update_RQPiS_PKiS1_S_,"",@"SHT_CUDA_INFO"
	.sectionflags	@""
	.align	4


	//----- nvinfo : EIATTR_CUDA_API_VERSION
	.align		4
        /*0000*/ 	.byte	0x04, 0x37
        /*0002*/ 	.short	(.L_496 - .L_495)
.L_495:
        /*0004*/ 	.word	0x00000082


	//----- nvinfo : EIATTR_KPARAM_INFO
	.align		4
.L_496:
        /*0008*/ 	.byte	0x04, 0x17
        /*000a*/ 	.short	(.L_498 - .L_497)
.L_497:
        /*000c*/ 	.word	0x00000000
        /*0010*/ 	.short	0x0004
        /*0012*/ 	.short	0x0020
        /*0014*/ 	.byte	0x00, 0xf5, 0x21, 0x00


	//----- nvinfo : EIATTR_KPARAM_INFO
	.align		4
.L_498:
        /*0018*/ 	.byte	0x04, 0x17
        /*001a*/ 	.short	(.L_500 - .L_499)
.L_499:
        /*001c*/ 	.word	0x00000000
        /*0020*/ 	.short	0x0003
        /*0022*/ 	.short	0x0018
        /*0024*/ 	.byte	0x00, 0xf5, 0x21, 0x00


	//----- nvinfo : EIATTR_KPARAM_INFO
	.align		4
.L_500:
        /*0028*/ 	.byte	0x04, 0x17
        /*002a*/ 	.short	(.L_502 - .L_501)
.L_501:
        /*002c*/ 	.word	0x00000000
        /*0030*/ 	.short	0x0002
        /*0032*/ 	.short	0x0010
        /*0034*/ 	.byte	0x00, 0xf5, 0x21, 0x00


	//----- nvinfo : EIATTR_KPARAM_INFO
	.align		4
.L_502:
        /*0038*/ 	.byte	0x04, 0x17
        /*003a*/ 	.short	(.L_504 - .L_503)
.L_503:
        /*003c*/ 	.word	0x00000000
        /*0040*/ 	.short	0x0001
        /*0042*/ 	.short	0x0008
        /*0044*/ 	.byte	0x00, 0xf5, 0x21, 0x00


	//----- nvinfo : EIATTR_KPARAM_INFO
	.align		4
.L_504:
        /*0048*/ 	.byte	0x04, 0x17
        /*004a*/ 	.short	(.L_506 - .L_505)
.L_505:
        /*004c*/ 	.word	0x00000000
        /*0050*/ 	.short	0x0000
        /*0052*/ 	.short	0x0000
        /*0054*/ 	.byte	0x00, 0xf5, 0x21, 0x00


	//----- nvinfo : EIATTR_SPARSE_MMA_MASK
	.align		4
.L_506:
        /*0058*/ 	.byte	0x03, 0x50
        /*005a*/ 	.short	0x0000


	//----- nvinfo : EIATTR_MAXREG_COUNT
	.align		4
        /*005c*/ 	.byte	0x03, 0x1b
        /*005e*/ 	.short	0x00ff


	//----- nvinfo : EIATTR_MERCURY_ISA_VERSION
	.align		4
        /*0060*/ 	.byte	0x03, 0x5f
        /*0062*/ 	.short	0x0101


	//----- nvinfo : EIATTR_VRC_CTA_INIT_COUNT
	.align		4
        /*0064*/ 	.byte	0x02, 0x4a
	.zero		1
	.zero		1


	//----- nvinfo : EIATTR_EXIT_INSTR_OFFSETS
	.align		4
        /*0068*/ 	.byte	0x04, 0x1c
        /*006a*/ 	.short	(.L_508 - .L_507)


	//   ....[0]....
.L_507:
        /*006c*/ 	.word	0x00000100


	//----- nvinfo : EIATTR_CBANK_PARAM_SIZE
	.align		4
.L_508:
        /*0070*/ 	.byte	0x03, 0x19
        /*0072*/ 	.short	0x0028


	//----- nvinfo : EIATTR_PARAM_CBANK
	.align		4
        /*0074*/ 	.byte	0x04, 0x0a
        /*0076*/ 	.short	(.L_510 - .L_509)
	.align		4
.L_509:
        /*0078*/ 	.word	index@(.nv.constant0._Z9update_RQPiS_PKiS1_S_)
        /*007c*/ 	.short	0x0380
        /*007e*/ 	.short	0x0028


	//----- nvinfo : EIATTR_SW_WAR
	.align		4
.L_510:
        /*0080*/ 	.byte	0x04, 0x36
        /*0082*/ 	.short	(.L_512 - .L_511)
.L_511:
        /*0084*/ 	.word	0x00000008
.L_512:


//--------------------- .nv.info._Z8update_QPiPKiS1_ --------------------------
	.section	.nv.info._Z8update_QPiPKiS1_,"",@"SHT_CUDA_INFO"
	.sectionflags	@""
	.align	4


	//----- nvinfo : EIATTR_CUDA_API_VERSION
	.align		4
        /*0000*/ 	.byte	0x04, 0x37
        /*0002*/ 	.short	(.L_514 - .L_513)
.L_513:
        /*0004*/ 	.word	0x00000082


	//----- nvinfo : EIATTR_KPARAM_INFO
	.align		4
.L_514:
        /*0008*/ 	.byte	0x04, 0x17
        /*000a*/ 	.short	(.L_516 - .L_515)
.L_515:
        /*000c*/ 	.word	0x00000000
        /*0010*/ 	.short	0x0002
        /*0012*/ 	.short	0x0010
        /*0014*/ 	.byte	0x00, 0xf5, 0x21, 0x00


	//----- nvinfo : EIATTR_KPARAM_INFO
	.align		4
.L_516:
        /*0018*/ 	.byte	0x04, 0x17
        /*001a*/ 	.short	(.L_518 - .L_517)
.L_517:
        /*001c*/ 	.word	0x00000000
        /*0020*/ 	.short	0x0001
        /*0022*/ 	.short	0x0008
        /*0024*/ 	.byte	0x00, 0xf5, 0x21, 0x00


	//----- nvinfo : EIATTR_KPARAM_INFO
	.align		4
.L_518:
        /*0028*/ 	.byte	0x04, 0x17
        /*002a*/ 	.short	(.L_520 - .L_519)
.L_519:
        /*002c*/ 	.word	0x00000000
        /*0030*/ 	.short	0x0000
        /*0032*/ 	.short	0x0000
        /*0034*/ 	.byte	0x00, 0xf5, 0x21, 0x00


	//----- nvinfo : EIATTR_SPARSE_MMA_MASK
	.align		4
.L_520:
        /*0038*/ 	.byte	0x03, 0x50
        /*003a*/ 	.short	0x0000


	//----- nvinfo : EIATTR_MAXREG_COUNT
	.align		4
        /*003c*/ 	.byte	0x03, 0x1b
        /*003e*/ 	.short	0x00ff


	//----- nvinfo : EIATTR_MERCURY_ISA_VERSION
	.align		4
        /*0040*/ 	.byte	0x03, 0x5f
        /*0042*/ 	.short	0x0101


	//----- nvinfo : EIATTR_VRC_CTA_INIT_COUNT
	.align		4
        /*0044*/ 	.byte	0x02, 0x4a
	.zero		1
	.zero		1


	//----- nvinfo : EIATTR_EXIT_INSTR_OFFSETS
	.align		4
        /*0048*/ 	.byte	0x04, 0x1c
        /*004a*/ 	.short	(.L_522 - .L_521)


	//   ....[0]....
.L_521:
        /*004c*/ 	.word	0x00000090


	//----- nvinfo : EIATTR_CBANK_PARAM_SIZE
	.align		4
.L_522:
        /*0050*/ 	.byte	0x03, 0x19
        /*0052*/ 	.short	0x0018


	//----- nvinfo : EIATTR_PARAM_CBANK
	.align		4
        /*0054*/ 	.byte	0x04, 0x0a
        /*0056*/ 	.short	(.L_524 - .L_523)
	.align		4
.L_523:
        /*0058*/ 	.word	index@(.nv.constant0._Z8update_QPiPKiS1_)
        /*005c*/ 	.short	0x0380
        /*005e*/ 	.short	0x0018


	//----- nvinfo : EIATTR_SW_WAR
	.align		4
.L_524:
        /*0060*/ 	.byte	0x04, 0x36
        /*0062*/ 	.short	(.L_526 - .L_525)
.L_525:
        /*0064*/ 	.word	0x00000008
.L_526:


//--------------------- .nv.info._Z16finalize_epsilonPKfiPiS1_ --------------------------
	.section	.nv.info._Z16finalize_epsilonPKfiPiS1_,"",@"SHT_CUDA_INFO"
	.sectionflags	@""
	.align	4


	//----- nvinfo : EIATTR_CUDA_API_VERSION
	.align		4
        /*0000*/ 	.byte	0x04, 0x37
        /*0002*/ 	.short	(.L_528 - .L_527)
.L_527:
        /*0004*/ 	.word	0x00000082


	//----- nvinfo : EIATTR_KPARAM_INFO
	.align		4
.L_528:
        /*0008*/ 	.byte	0x04, 0x17
        /*000a*/ 	.short	(.L_530 - .L_529)
.L_529:
        /*000c*/ 	.word	0x00000000
        /*0010*/ 	.short	0x0003
        /*0012*/ 	.short	0x0018
        /*0014*/ 	.byte	0x00, 0xf5, 0x21, 0x00


	//----- nvinfo : EIATTR_KPARAM_INFO
	.align		4
.L_530:
        /*0018*/ 	.byte	0x04, 0x17
        /*001a*/ 	.short	(.L_532 - .L_531)
.L_531:
        /*001c*/ 	.word	0x00000000
        /*0020*/ 	.short	0x0002
        /*0022*/ 	.short	0x0010
        /*0024*/ 	.byte	0x00, 0xf5, 0x21, 0x00


	//----- nvinfo : EIATTR_KPARAM_INFO
	.align		4
.L_532:
        /*0028*/ 	.byte	0x04, 0x17
        /*002a*/ 	.short	(.L_534 - .L_533)
.L_533:
        /*002c*/ 	.word	0x00000000
        /*0030*/ 	.short	0x0001
        /*0032*/ 	.short	0x0008
        /*0034*/ 	.byte	0x00, 0xf0, 0x11, 0x00


	//----- nvinfo : EIATTR_KPARAM_INFO
	.align		4
.L_534:
        /*0038*/ 	.byte	0x04, 0x17
        /*003a*/ 	.short	(.L_536 - .L_535)
.L_535:
        /*003c*/ 	.word	0x00000000
        /*0040*/ 	.short	0x0000
        /*0042*/ 	.short	0x0000
        /*0044*/ 	.byte	0x00, 0xf5, 0x21, 0x00


	//----- nvinfo : EIATTR_SPARSE_MMA_MASK
	.align		4
.L_536:
        /*0048*/ 	.byte	0x03, 0x50
        /*004a*/ 	.short	0x0000


	//----- nvinfo : EIATTR_MAXREG_COUNT
	.align		4
        /*004c*/ 	.byte	0x03, 0x1b
        /*004e*/ 	.short	0x00ff


	//----- nvinfo : EIATTR_MERCURY_ISA_VERSION
	.align		4
        /*0050*/ 	.byte	0x03, 0x5f
        /*0052*/ 	.short	0x0101


	//----- nvinfo : EIATTR_VRC_CTA_INIT_COUNT
	.align		4
        /*0054*/ 	.byte	0x02, 0x4a
	.zero		1
	.zero		1


	//----- nvinfo : EIATTR_EXIT_INSTR_OFFSETS
	.align		4
        /*0058*/ 	.byte	0x04, 0x1c
        /*005a*/ 	.short	(.L_538 - .L_537)


	//   ....[0]....
.L_537:
        /*005c*/ 	.word	0x00000120


	//----- nvinfo : EIATTR_CBANK_PARAM_SIZE
	.align		4
.L_538:
        /*0060*/ 	.byte	0x03, 0x19
        /*0062*/ 	.short	0x0020


	//----- nvinfo : EIATTR_PARAM_CBANK
	.align		4
        /*0064*/ 	.byte	0x04, 0x0a
        /*0066*/ 	.short	(.L_540 - .L_539)
	.align		4
.L_539:
        /*0068*/ 	.word	index@(.nv.constant0._Z16finalize_epsilonPKfiPiS1_)
        /*006c*/ 	.short	0x0380
        /*006e*/ 	.short	0x0020


	//----- nvinfo : EIATTR_SW_WAR
	.align		4
.L_540:
        /*0070*/ 	.byte	0x04, 0x36
        /*0072*/ 	.short	(.L_542 - .L_541)
.L_541:
        /*0074*/ 	.word	0x00000008
.L_542:


//--------------------- .nv.info._Z9update_dXPKiS0_S0_Pii --------------------------
	.section	.nv.info._Z9update_dXPKiS0_S0_Pii,"",@"SHT_CUDA_INFO"
	.sectionflags	@""
	.align	4


	//----- nvinfo : EIATTR_CUDA_API_VERSION
	.align		4
        /*0000*/ 	.byte	0x04, 0x37
        /*0002*/ 	.short	(.L_544 - .L_543)
.L_543:
        /*0004*/ 	.word	0x00000082


	//----- nvinfo : EIATTR_KPARAM_INFO
	.align		4
.L_544:
        /*0008*/ 	.byte	0x04, 0x17
        /*000a*/ 	.short	(.L_546 - .L_545)
.L_545:
        /*000c*/ 	.word	0x00000000
        /*0010*/ 	.short	0x0004
        /*0012*/ 	.short	0x0020
        /*0014*/ 	.byte	0x00, 0xf0, 0x11, 0x00


	//----- nvinfo : EIATTR_KPARAM_INFO
	.align		4
.L_546:
        /*0018*/ 	.byte	0x04, 0x17
        /*001a*/ 	.short	(.L_548 - .L_547)
.L_547:
        /*001c*/ 	.word	0x00000000
        /*0020*/ 	.short	0x0003
        /*0022*/ 	.short	0x0018
        /*0024*/ 	.byte	0x00, 0xf5, 0x21, 0x00


	//----- nvinfo : EIATTR_KPARAM_INFO
	.align		4
.L_548:
        /*0028*/ 	.byte	0x04, 0x17
        /*002a*/ 	.short	(.L_550 - .L_549)
.L_549:
        /*002c*/ 	.word	0x00000000
        /*0030*/ 	.short	0x0002
        /*0032*/ 	.short	0x0010
        /*0034*/ 	.byte	0x00, 0xf5, 0x21, 0x00


	//----- nvinfo : EIATTR_KPARAM_INFO
	.align		4
.L_550:
        /*0038*/ 	.byte	0x04, 0x17
        /*003a*/ 	.short	(.L_552 - .L_551)
.L_551:
        /*003c*/ 	.word	0x00000000
        /*0040*/ 	.short	0x0001
        /*0042*/ 	.short	0x0008
        /*0044*/ 	.byte	0x00, 0xf5, 0x21, 0x00


	//----- nvinfo : EIATTR_KPARAM_INFO
	.align		4
.L_552:
        /*0048*/ 	.byte	0x04, 0x17
        /*004a*/ 	.short	(.L_554 - .L_553)
.L_553:
        /*004c*/ 	.word	0x00000000
        /*0050*/ 	.short	0x0000
        /*0052*/ 	.short	0x0000
        /*0054*/ 	.byte	0x00, 0xf5, 0x21, 0x00


	//----- nvinfo : EIATTR_SPARSE_MMA_MASK
	.align		4
.L_554:
        /*0058*/ 	.byte	0x03, 0x50
        /*005a*/ 	.short	0x0000


	//----- nvinfo : EIATTR_MAXREG_COUNT
	.align		4
        /*005c*/ 	.byte	0x03, 0x1b
        /*005e*/ 	.short	0x00ff


	//----- nvinfo : EIATTR_MERCURY_ISA_VERSION
	.align		4
        /*0060*/ 	.byte	0x03, 0x5f
        /*0062*/ 	.short	0x0101


	//----- nvinfo : EIATTR_VRC_CTA_INIT_COUNT
	.align		4
        /*0064*/ 	.byte	0x02, 0x4a
	.zero		1
	.zero		1


	//----- nvinfo : EIATTR_EXIT_INSTR_OFFSETS
	.align		4
        /*0068*/ 	.byte	0x04, 0x1c
        /*006a*/ 	.short	(.L_556 - .L_555)


	//   ....[0]....
.L_555:
        /*006c*/ 	.word	0x000000c0


	//   ....[1]....
        /*0070*/ 	.word	0x00000130


	//   ....[2]....
        /*0074*/ 	.word	0x00000180


	//   ....[3]....
        /*0078*/ 	.word	0x000001f0


	//----- nvinfo : EIATTR_CBANK_PARAM_SIZE
	.align		4
.L_556:
        /*007c*/ 	.byte	0x03, 0x19
        /*007e*/ 	.short	0x0024


	//----- nvinfo : EIATTR_PARAM_CBANK
	.align		4
        /*0080*/ 	.byte	0x04, 0x0a
        /*0082*/ 	.short	(.L_558 - .L_557)
	.align		4
.L_557:
        /*0084*/ 	.word	index@(.nv.constant0._Z9update_dXPKiS0_S0_Pii)
        /*0088*/ 	.short	0x0380
        /*008a*/ 	.short	0x0024


	//----- nvinfo : EIATTR_SW_WAR
	.align		4
.L_558:
        /*008c*/ 	.byte	0x04, 0x36
        /*008e*/ 	.short	(.L_560 - .L_559)
.L_559:
        /*0090*/ 	.word	0x00000008
.L_560:


//--------------------- .nv.info._Z18pointer_jump_cyclePiS_S_i --------------------------
	.section	.nv.info._Z18pointer_jump_cyclePiS_S_i,"",@"SHT_CUDA_INFO"
	.sectionflags	@""
	.align	4


	//----- nvinfo : EIATTR_CUDA_API_VERSION
	.align		4
        /*0000*/ 	.byte	0x04, 0x37
        /*0002*/ 	.short	(.L_562 - .L_561)
.L_561:
        /*0004*/ 	.word	0x00000082


	//----- nvinfo : EIATTR_KPARAM_INFO
	.align		4
.L_562:
        /*0008*/ 	.byte	0x04, 0x17
        /*000a*/ 	.short	(.L_564 - .L_563)
.L_563:
        /*000c*/ 	.word	0x00000000
        /*0010*/ 	.short	0x0003
        /*0012*/ 	.short	0x0018
        /*0014*/ 	.byte	0x00, 0xf0, 0x11, 0x00


	//----- nvinfo : EIATTR_KPARAM_INFO
	.align		4
.L_564:
        /*0018*/ 	.byte	0x04, 0x17
        /*001a*/ 	.short	(.L_566 - .L_565)
.L_565:
        /*001c*/ 	.word	0x00000000
        /*0020*/ 	.short	0x0002
        /*0022*/ 	.short	0x0010
        /*0024*/ 	.byte	0x00, 0xf5, 0x21, 0x00


	//----- nvinfo : EIATTR_KPARAM_INFO
	.align		4
.L_566:
        /*0028*/ 	.byte	0x04, 0x17
        /*002a*/ 	.short	(.L_568 - .L_567)
.L_567:
        /*002c*/ 	.word	0x00000000
        /*0030*/ 	.short	0x0001
        /*0032*/ 	.short	0x0008
        /*0034*/ 	.byte	0x00, 0xf5, 0x21, 0x00


	//----- nvinfo : EIATTR_KPARAM_INFO
	.align		4
.L_568:
        /*0038*/ 	.byte	0x04, 0x17
        /*003a*/ 	.short	(.L_570 - .L_569)
.L_569:
        /*003c*/ 	.word	0x00000000
        /*0040*/ 	.short	0x0000
        /*0042*/ 	.short	0x0000
        /*0044*/ 	.byte	0x00, 0xf5, 0x21, 0x00


	//----- nvinfo : EIATTR_SPARSE_MMA_MASK
	.align		4
.L_570:
        /*0048*/ 	.byte	0x03, 0x50
        /*004a*/ 	.short	0x0000


	//----- nvinfo : EIATTR_MAXREG_COUNT
	.align		4
        /*004c*/ 	.byte	0x03, 0x1b
        /*004e*/ 	.short	0x00ff


	//----- nvinfo : EIATTR_NUM_BARRIERS
	.align		4
        /*0050*/ 	.byte	0x02, 0x4c
        /*0052*/ 	.byte	0x01
	.zero		1


	//----- nvinfo : EIATTR_MERCURY_ISA_VERSION
	.align		4
        /*0054*/ 	.byte	0x03, 0x5f
        /*0056*/ 	.short	0x0101


	//----- nvinfo : EIATTR_VRC_CTA_INIT_COUNT
	.align		4
        /*0058*/ 	.byte	0x02, 0x4a
	.zero		1
	.zero		1


	//----- nvinfo : EIATTR_EXIT_INSTR_OFFSETS
	.align		4
        /*005c*/ 	.byte	0x04, 0x1c
        /*005e*/ 	.short	(.L_572 - .L_571)


	//   ....[0]....
.L_571:
        /*0060*/ 	.word	0x000000c0


	//   ....[1]....
        /*0064*/ 	.word	0x00000270


	//   ....[2]....
        /*0068*/ 	.word	0x00000750


	//   ....[3]....
        /*006c*/ 	.word	0x00000890


	//----- nvinfo : EIATTR_CBANK_PARAM_SIZE
	.align		4
.L_572:
        /*0070*/ 	.byte	0x03, 0x19
        /*0072*/ 	.short	0x001c


	//----- nvinfo : EIATTR_PARAM_CBANK
	.align		4
        /*0074*/ 	.byte	0x04, 0x0a
        /*0076*/ 	.short	(.L_574 - .L_573)
	.align		4
.L_573:
        /*0078*/ 	.word	index@(.nv.constant0._Z18pointer_jump_cyclePiS_S_i)
        /*007c*/ 	.short	0x0380
        /*007e*/ 	.short	0x001c


	//----- nvinfo : EIATTR_SW_WAR
	.align		4
.L_574:
        /*0080*/ 	.byte	0x04, 0x36
        /*0082*/ 	.short	(.L_576 - .L_575)
.L_575:
        /*0084*/ 	.word	0x00000008
.L_576:


//--------------------- .nv.info._Z12init_mappingPKiS0_PiS1_S1_i --------------------------
	.section	.nv.info._Z12init_mappingPKiS0_PiS1_S1_i,"",@"SHT_CUDA_INFO"
	.sectionflags	@""
	.align	4


	//----- nvinfo : EIATTR_CUDA_API_VERSION
	.align		4
        /*0000*/ 	.byte	0x04, 0x37
        /*0002*/ 	.short	(.L_578 - .L_577)
.L_577:
        /*0004*/ 	.word	0x00000082


	//----- nvinfo : EIATTR_KPARAM_INFO
	.align		4
.L_578:
        /*0008*/ 	.byte	0x04, 0x17
        /*000a*/ 	.short	(.L_580 - .L_579)
.L_579:
        /*000c*/ 	.word	0x00000000
        /*0010*/ 	.short	0x0005
        /*0012*/ 	.short	0x0028
        /*0014*/ 	.byte	0x00, 0xf0, 0x11, 0x00


	//----- nvinfo : EIATTR_KPARAM_INFO
	.align		4
.L_580:
        /*0018*/ 	.byte	0x04, 0x17
        /*001a*/ 	.short	(.L_582 - .L_581)
.L_581:
        /*001c*/ 	.word	0x00000000
        /*0020*/ 	.short	0x0004
        /*0022*/ 	.short	0x0020
        /*0024*/ 	.byte	0x00, 0xf5, 0x21, 0x00


	//----- nvinfo : EIATTR_KPARAM_INFO
	.align		4
.L_582:
        /*0028*/ 	.byte	0x04, 0x17
        /*002a*/ 	.short	(.L_584 - .L_583)
.L_583:
        /*002c*/ 	.word	0x00000000
        /*0030*/ 	.short	0x0003
        /*0032*/ 	.short	0x0018
        /*0034*/ 	.byte	0x00, 0xf5, 0x21, 0x00


	//----- nvinfo : EIATTR_KPARAM_INFO
	.align		4
.L_584:
        /*0038*/ 	.byte	0x04, 0x17
        /*003a*/ 	.short	(.L_586 - .L_585)
.L_585:
        /*003c*/ 	.word	0x00000000
        /*0040*/ 	.short	0x0002
        /*0042*/ 	.short	0x0010
        /*0044*/ 	.byte	0x00, 0xf5, 0x21, 0x00


	//----- nvinfo : EIATTR_KPARAM_INFO
	.align		4
.L_586:
        /*0048*/ 	.byte	0x04, 0x17
        /*004a*/ 	.short	(.L_588 - .L_587)
.L_587:
        /*004c*/ 	.word	0x00000000
        /*0050*/ 	.short	0x0001
        /*0052*/ 	.short	0x0008
        /*0054*/ 	.byte	0x00, 0xf5, 0x21, 0x00


	//----- nvinfo : EIATTR_KPARAM_INFO
	.align		4
.L_588:
        /*0058*/ 	.byte	0x04, 0x17
        /*005a*/ 	.short	(.L_590 - .L_589)
.L_589:
        /*005c*/ 	.word	0x00000000
        /*0060*/ 	.short	0x0000
        /*0062*/ 	.short	0x0000
        /*0064*/ 	.byte	0x00, 0xf5, 0x21, 0x00


	//----- nvinfo : EIATTR_SPARSE_MMA_MASK
	.align		4
.L_590:
        /*0068*/ 	.byte	0x03, 0x50
        /*006a*/ 	.short	0x0000


	//----- nvinfo : EIATTR_MAXREG_COUNT
	.align		4
        /*006c*/ 	.byte	0x03, 0x1b
        /*006e*/ 	.short	0x00ff


	//----- nvinfo : EIATTR_MERCURY_ISA_VERSION
	.align		4
        /*0070*/ 	.byte	0x03, 0x5f
        /*0072*/ 	.short	0x0101


	//----- nvinfo : EIATTR_VRC_CTA_INIT_COUNT
	.align		4
        /*0074*/ 	.byte	0x02, 0x4a
	.zero		1
	.zero		1


	//----- nvinfo : EIATTR_EXIT_INSTR_OFFSETS
	.align		4
        /*0078*/ 	.byte	0x04, 0x1c
        /*007a*/ 	.short	(.L_592 - .L_591)


	//   ....[0]....
.L_591:
        /*007c*/ 	.word	0x000000c0


	//   ....[1]....
        /*0080*/ 	.word	0x000001f0


	//----- nvinfo : EIATTR_CBANK_PARAM_SIZE
	.align		4
.L_592:
        /*0084*/ 	.byte	0x03, 0x19
        /*0086*/ 	.short	0x002c


	//----- nvinfo : EIATTR_PARAM_CBANK
	.align		4
        /*0088*/ 	.byte	0x04, 0x0a
        /*008a*/ 	.short	(.L_594 - .L_593)
	.align		4
.L_593:
        /*008c*/ 	.word	index@(.nv.constant0._Z12init_mappingPKiS0_PiS1_S1_i)
        /*0090*/ 	.short	0x0380
        /*0092*/ 	.short	0x002c


	//----- nvinfo : EIATTR_SW_WAR
	.align		4
.L_594:
        /*0094*/ 	.byte	0x04, 0x36
        /*0096*/ 	.short	(.L_596 - .L_595)
.L_595:
        /*0098*/ 	.word	0x00000008
.L_596:


//--------------------- .nv.info._Z8update_VPfS_PiPKiS2_iS0_S0_ --------------------------
	.section	.nv.info._Z8update_VPfS_PiPKiS2_iS0_S0_,"",@"SHT_CUDA_INFO"
	.sectionflags	@""
	.align	4


	//----- nvinfo : EIATTR_CUDA_API_VERSION
	.align		4
        /*0000*/ 	.byte	0x04, 0x37
        /*0002*/ 	.short	(.L_598 - .L_597)
.L_597:
        /*0004*/ 	.word	0x00000082


	//----- nvinfo : EIATTR_KPARAM_INFO
	.align		4
.L_598:
        /*0008*/ 	.byte	0x04, 0x17
        /*000a*/ 	.short	(.L_600 - .L_599)
.L_599:
        /*000c*/ 	.word	0x00000000
        /*0010*/ 	.short	0x0007
        /*0012*/ 	.short	0x0038
        /*0014*/ 	.byte	0x00, 0xf5, 0x21, 0x00


	//----- nvinfo : EIATTR_KPARAM_INFO
	.align		4
.L_600:
        /*0018*/ 	.byte	0x04, 0x17
        /*001a*/ 	.short	(.L_602 - .L_601)
.L_601:
        /*001c*/ 	.word	0x00000000
        /*0020*/ 	.short	0x0006
        /*0022*/ 	.short	0x0030
        /*0024*/ 	.byte	0x00, 0xf5, 0x21, 0x00


	//----- nvinfo : EIATTR_KPARAM_INFO
	.align		4
.L_602:
        /*0028*/ 	.byte	0x04, 0x17
        /*002a*/ 	.short	(.L_604 - .L_603)
.L_603:
        /*002c*/ 	.word	0x00000000
        /*0030*/ 	.short	0x0005
        /*0032*/ 	.short	0x0028
        /*0034*/ 	.byte	0x00, 0xf0, 0x11, 0x00


	//----- nvinfo : EIATTR_KPARAM_INFO
	.align		4
.L_604:
        /*0038*/ 	.byte	0x04, 0x17
        /*003a*/ 	.short	(.L_606 - .L_605)
.L_605:
        /*003c*/ 	.word	0x00000000
        /*0040*/ 	.short	0x0004
        /*0042*/ 	.short	0x0020
        /*0044*/ 	.byte	0x00, 0xf5, 0x21, 0x00


	//----- nvinfo : EIATTR_KPARAM_INFO
	.align		4
.L_606:
        /*0048*/ 	.byte	0x04, 0x17
        /*004a*/ 	.short	(.L_608 - .L_607)
.L_607:
        /*004c*/ 	.word	0x00000000
        /*0050*/ 	.short	0x0003
        /*0052*/ 	.short	0x0018
        /*0054*/ 	.byte	0x00, 0xf5, 0x21, 0x00


	//----- nvinfo : EIATTR_KPARAM_INFO
	.align		4
.L_608:
        /*0058*/ 	.byte	0x04, 0x17
        /*005a*/ 	.short	(.L_610 - .L_609)
.L_609:
        /*005c*/ 	.word	0x00000000
        /*0060*/ 	.short	0x0002
        /*0062*/ 	.short	0x0010
        /*0064*/ 	.byte	0x00, 0xf5, 0x21, 0x00


	//----- nvinfo : EIATTR_KPARAM_INFO
	.align		4
.L_610:
        /*0068*/ 	.byte	0x04, 0x17
        /*006a*/ 	.short	(.L_612 - .L_611)
.L_611:
        /*006c*/ 	.word	0x00000000
        /*0070*/ 	.short	0x0001
        /*0072*/ 	.short	0x0008
        /*0074*/ 	.byte	0x00, 0xf5, 0x21, 0x00


	//----- nvinfo : EIATTR_KPARAM_INFO
	.align		4
.L_612:
        /*0078*/ 	.byte	0x04, 0x17
        /*007a*/ 	.short	(.L_614 - .L_613)
.L_613:
        /*007c*/ 	.word	0x00000000
        /*0080*/ 	.short	0x0000
        /*0082*/ 	.short	0x0000
        /*0084*/ 	.byte	0x00, 0xf5, 0x21, 0x00


	//----- nvinfo : EIATTR_SPARSE_MMA_MASK
	.align		4
.L_614:
        /*0088*/ 	.byte	0x03, 0x50
        /*008a*/ 	.short	0x0000


	//----- nvinfo : EIATTR_MAXREG_COUNT
	.align		4
        /*008c*/ 	.byte	0x03, 0x1b
        /*008e*/ 	.short	0x00ff


	//----- nvinfo : EIATTR_MERCURY_ISA_VERSION
	.align		4
        /*0090*/ 	.byte	0x03, 0x5f
        /*0092*/ 	.short	0x0101


	//----- nvinfo : EIATTR_VRC_CTA_INIT_COUNT
	.align		4
        /*0094*/ 	.byte	0x02, 0x4a
	.zero		1
	.zero		1


	//----- nvinfo : EIATTR_EXIT_INSTR_OFFSETS
	.align		4
        /*0098*/ 	.byte	0x04, 0x1c
        /*009a*/ 	.short	(.L_616 - .L_615)


	//   ....[0]....
.L_615:
        /*009c*/ 	.word	0x00000100


	//----- nvinfo : EIATTR_CBANK_PARAM_SIZE
	.align		4
.L_616:
        /*00a0*/ 	.byte	0x03, 0x19
        /*00a2*/ 	.short	0x0040


	//----- nvinfo : EIATTR_PARAM_CBANK
	.align		4
        /*00a4*/ 	.byte	0x04, 0x0a
        /*00a6*/ 	.short	(.L_618 - .L_617)
	.align		4
.L_617:
        /*00a8*/ 	.word	index@(.nv.constant0._Z8update_VPfS_PiPKiS2_iS0_S0_)
        /*00ac*/ 	.short	0x0380
        /*00ae*/ 	.short	0x0040


	//----- nvinfo : EIATTR_SW_WAR
	.align		4
.L_618:
        /*00b0*/ 	.byte	0x04, 0x36
        /*00b2*/ 	.short	(.L_620 - .L_619)
.L_619:
        /*00b4*/ 	.word	0x00000008
.L_620:


//--------------------- .nv.info._Z13process_cyclePfS_PiPKiS2_iS0_S0_ --------------------------
	.section	.nv.info._Z13process_cyclePfS_PiPKiS2_iS0_S0_,"",@"SHT_CUDA_INFO"
	.sectionflags	@""
	.align	4


	//----- nvinfo : EIATTR_CUDA_API_VERSION
	.align		4
        /*0000*/ 	.byte	0x04, 0x37
        /*0002*/ 	.short	(.L_622 - .L_621)
.L_621:
        /*0004*/ 	.word	0x00000082


	//----- nvinfo : EIATTR_KPARAM_INFO
	.align		4
.L_622:
        /*0008*/ 	.byte	0x04, 0x17
        /*000a*/ 	.short	(.L_624 - .L_623)
.L_623:
        /*000c*/ 	.word	0x00000000
        /*0010*/ 	.short	0x0007
        /*0012*/ 	.short	0x0038
        /*0014*/ 	.byte	0x00, 0xf5, 0x21, 0x00


	//----- nvinfo : EIATTR_KPARAM_INFO
	.align		4
.L_624:
        /*0018*/ 	.byte	0x04, 0x17
        /*001a*/ 	.short	(.L_626 - .L_625)
.L_625:
        /*001c*/ 	.word	0x00000000
        /*0020*/ 	.short	0x0006
        /*0022*/ 	.short	0x0030
        /*0024*/ 	.byte	0x00, 0xf5, 0x21, 0x00


	//----- nvinfo : EIATTR_KPARAM_INFO
	.align		4
.L_626:
        /*0028*/ 	.byte	0x04, 0x17
        /*002a*/ 	.short	(.L_628 - .L_627)
.L_627:
        /*002c*/ 	.word	0x00000000
        /*0030*/ 	.short	0x0005
        /*0032*/ 	.short	0x0028
        /*0034*/ 	.byte	0x00, 0xf0, 0x11, 0x00


	//----- nvinfo : EIATTR_KPARAM_INFO
	.align		4
.L_628:
        /*0038*/ 	.byte	0x04, 0x17
        /*003a*/ 	.short	(.L_630 - .L_629)
.L_629:
        /*003c*/ 	.word	0x00000000
        /*0040*/ 	.short	0x0004
        /*0042*/ 	.short	0x0020
        /*0044*/ 	.byte	0x00, 0xf5, 0x21, 0x00


	//----- nvinfo : EIATTR_KPARAM_INFO
	.align		4
.L_630:
        /*0048*/ 	.byte	0x04, 0x17
        /*004a*/ 	.short	(.L_632 - .L_631)
.L_631:
        /*004c*/ 	.word	0x00000000
        /*0050*/ 	.short	0x0003
        /*0052*/ 	.short	0x0018
        /*0054*/ 	.byte	0x00, 0xf5, 0x21, 0x00


	//----- nvinfo : EIATTR_KPARAM_INFO
	.align		4
.L_632:
        /*0058*/ 	.byte	0x04, 0x17
        /*005a*/ 	.short	(.L_634 - .L_633)
.L_633:
        /*005c*/ 	.word	0x00000000
        /*0060*/ 	.short	0x0002
        /*0062*/ 	.short	0x0010
        /*0064*/ 	.byte	0x00, 0xf5, 0x21, 0x00


	//----- nvinfo : EIATTR_KPARAM_INFO
	.align		4
.L_634:
        /*0068*/ 	.byte	0x04, 0x17
        /*006a*/ 	.short	(.L_636 - .L_635)
.L_635:
        /*006c*/ 	.word	0x00000000
        /*0070*/ 	.short	0x0001
        /*0072*/ 	.short	0x0008
        /*0074*/ 	.byte	0x00, 0xf5, 0x21, 0x00


	//----- nvinfo : EIATTR_KPARAM_INFO
	.align		4
.L_636:
        /*0078*/ 	.byte	0x04, 0x17
        /*007a*/ 	.short	(.L_638 - .L_637)
.L_637:
        /*007c*/ 	.word	0x00000000
        /*0080*/ 	.short	0x0000
        /*0082*/ 	.short	0x0000
        /*0084*/ 	.byte	0x00, 0xf5, 0x21, 0x00


	//----- nvinfo : EIATTR_SPARSE_MMA_MASK
	.align		4
.L_638:
        /*0088*/ 	.byte	0x03, 0x50
        /*008a*/ 	.short	0x0000


	//----- nvinfo : EIATTR_MAXREG_COUNT
	.align		4
        /*008c*/ 	.byte	0x03, 0x1b
        /*008e*/ 	.short	0x00ff


	//----- nvinfo : EIATTR_MERCURY_ISA_VERSION
	.align		4
        /*0090*/ 	.byte	0x03, 0x5f
        /*0092*/ 	.short	0x0101


	//----- nvinfo : EIATTR_VRC_CTA_INIT_COUNT
	.align		4
        /*0094*/ 	.byte	0x02, 0x4a
	.zero		1
	.zero		1


	//----- nvinfo : EIATTR_EXIT_INSTR_OFFSETS
	.align		4
        /*0098*/ 	.byte	0x04, 0x1c
        /*009a*/ 	.short	(.L_640 - .L_639)


	//   ....[0]....
.L_639:
        /*009c*/ 	.word	0x00000250


	//----- nvinfo : EIATTR_CBANK_PARAM_SIZE
	.align		4
.L_640:
        /*00a0*/ 	.byte	0x03, 0x19
        /*00a2*/ 	.short	0x0040


	//----- nvinfo : EIATTR_PARAM_CBANK
	.align		4
        /*00a4*/ 	.byte	0x04, 0x0a
        /*00a6*/ 	.short	(.L_642 - .L_641)
	.align		4
.L_641:
        /*00a8*/ 	.word	index@(.nv.constant0._Z13process_cyclePfS_PiPKiS2_iS0_S0_)
        /*00ac*/ 	.short	0x0380
        /*00ae*/ 	.short	0x0040


	//----- nvinfo : EIATTR_SW_WAR
	.align		4
.L_642:
        /*00b0*/ 	.byte	0x04, 0x36
        /*00b2*/ 	.short	(.L_644 - .L_643)
.L_643:
        /*00b4*/ 	.word	0x00000008
.L_644:


//--------------------- .nv.info._Z23find_min_valid_atomic2dPKfPKiS2_i --------------------------
	.section	.nv.info._Z23find_min_valid_atomic2dPKfPKiS2_i,"",@"SHT_CUDA_INFO"
	.sectionflags	@""
	.align	4


	//----- nvinfo : EIATTR_CUDA_API_VERSION
	.align		4
        /*0000*/ 	.byte	0x04, 0x37
        /*0002*/ 	.short	(.L_646 - .L_645)
.L_645:
        /*0004*/ 	.word	0x00000082


	//----- nvinfo : EIATTR_KPARAM_INFO
	.align		4
.L_646:
        /*0008*/ 	.byte	0x04, 0x17
        /*000a*/ 	.short	(.L_648 - .L_647)
.L_647:
        /*000c*/ 	.word	0x00000000
        /*0010*/ 	.short	0x0003
        /*0012*/ 	.short	0x0018
        /*0014*/ 	.byte	0x00, 0xf0, 0x11, 0x00


	//----- nvinfo : EIATTR_KPARAM_INFO
	.align		4
.L_648:
        /*0018*/ 	.byte	0x04, 0x17
        /*001a*/ 	.short	(.L_650 - .L_649)
.L_649:
        /*001c*/ 	.word	0x00000000
        /*0020*/ 	.short	0x0002
        /*0022*/ 	.short	0x0010
        /*0024*/ 	.byte	0x00, 0xf5, 0x21, 0x00


	//----- nvinfo : EIATTR_KPARAM_INFO
	.align		4
.L_650:
        /*0028*/ 	.byte	0x04, 0x17
        /*002a*/ 	.short	(.L_652 - .L_651)
.L_651:
        /*002c*/ 	.word	0x00000000
        /*0030*/ 	.short	0x0001
        /*0032*/ 	.short	0x0008
        /*0034*/ 	.byte	0x00, 0xf5, 0x21, 0x00


	//----- nvinfo : EIATTR_KPARAM_INFO
	.align		4
.L_652:
        /*0038*/ 	.byte	0x04, 0x17
        /*003a*/ 	.short	(.L_654 - .L_653)
.L_653:
        /*003c*/ 	.word	0x00000000
        /*0040*/ 	.short	0x0000
        /*0042*/ 	.short	0x0000
        /*0044*/ 	.byte	0x00, 0xf5, 0x21, 0x00


	//----- nvinfo : EIATTR_SPARSE_MMA_MASK
	.align		4
.L_654:
        /*0048*/ 	.byte	0x03, 0x50
        /*004a*/ 	.short	0x0000


	//----- nvinfo : EIATTR_MAXREG_COUNT
	.align		4
        /*004c*/ 	.byte	0x03, 0x1b
        /*004e*/ 	.short	0x00ff


	//----- nvinfo : EIATTR_NUM_BARRIERS
	.align		4
        /*0050*/ 	.byte	0x02, 0x4c
        /*0052*/ 	.byte	0x01
	.zero		1


	//----- nvinfo : EIATTR_MERCURY_ISA_VERSION
	.align		4
        /*0054*/ 	.byte	0x03, 0x5f
        /*0056*/ 	.short	0x0101


	//----- nvinfo : EIATTR_VRC_CTA_INIT_COUNT
	.align		4
        /*0058*/ 	.byte	0x02, 0x4a
	.zero		1
	.zero		1


	//----- nvinfo : EIATTR_EXIT_INSTR_OFFSETS
	.align		4
        /*005c*/ 	.byte	0x04, 0x1c
        /*005e*/ 	.short	(.L_656 - .L_655)


	//   ....[0]....
.L_655:
        /*0060*/ 	.word	0x00000370


	//   ....[1]....
        /*0064*/ 	.word	0x000003d0


	//   ....[2]....
        /*0068*/ 	.word	0x00000400


	//----- nvinfo : EIATTR_CRS_STACK_SIZE
	.align		4
.L_656:
        /*006c*/ 	.byte	0x04, 0x1e
        /*006e*/ 	.short	(.L_658 - .L_657)
.L_657:
        /*0070*/ 	.word	0x00000000


	//----- nvinfo : EIATTR_CBANK_PARAM_SIZE
	.align		4
.L_658:
        /*0074*/ 	.byte	0x03, 0x19
        /*0076*/ 	.short	0x001c


	//----- nvinfo : EIATTR_PARAM_CBANK
	.align		4
        /*0078*/ 	.byte	0x04, 0x0a
        /*007a*/ 	.short	(.L_660 - .L_659)
	.align		4
.L_659:
        /*007c*/ 	.word	index@(.nv.constant0._Z23find_min_valid_atomic2dPKfPKiS2_i)
        /*0080*/ 	.short	0x0380
        /*0082*/ 	.short	0x001c


	//----- nvinfo : EIATTR_SW_WAR
	.align		4
.L_660:
        /*0084*/ 	.byte	0x04, 0x36
        /*0086*/ 	.short	(.L_662 - .L_661)
.L_661:
        /*0088*/ 	.word	0x00000008
.L_662:


//--------------------- .nv.info._Z18find_most_negativePKfiPiS1_ --------------------------
	.section	.nv.info._Z18find_most_negativePKfiPiS1_,"",@"SHT_CUDA_INFO"
	.sectionflags	@""
	.align	4


	//----- nvinfo : EIATTR_CUDA_API_VERSION
	.align		4
        /*0000*/ 	.byte	0x04, 0x37
        /*0002*/ 	.short	(.L_664 - .L_663)
.L_663:
        /*0004*/ 	.word	0x00000082


	//----- nvinfo : EIATTR_KPARAM_INFO
	.align		4
.L_664:
        /*0008*/ 	.byte	0x04, 0x17
        /*000a*/ 	.short	(.L_666 - .L_665)
.L_665:
        /*000c*/ 	.word	0x00000000
        /*0010*/ 	.short	0x0003
        /*0012*/ 	.short	0x0018
        /*0014*/ 	.byte	0x00, 0xf5, 0x21, 0x00


	//----- nvinfo : EIATTR_KPARAM_INFO
	.align		4
.L_666:
        /*0018*/ 	.byte	0x04, 0x17
        /*001a*/ 	.short	(.L_668 - .L_667)
.L_667:
        /*001c*/ 	.word	0x00000000
        /*0020*/ 	.short	0x0002
        /*0022*/ 	.short	0x0010
        /*0024*/ 	.byte	0x00, 0xf5, 0x21, 0x00


	//----- nvinfo : EIATTR_KPARAM_INFO
	.align		4
.L_668:
        /*0028*/ 	.byte	0x04, 0x17
        /*002a*/ 	.short	(.L_670 - .L_669)
.L_669:
        /*002c*/ 	.word	0x00000000
        /*0030*/ 	.short	0x0001
        /*0032*/ 	.short	0x0008
        /*0034*/ 	.byte	0x00, 0xf0, 0x11, 0x00


	//----- nvinfo : EIATTR_KPARAM_INFO
	.align		4
.L_670:
        /*0038*/ 	.byte	0x04, 0x17
        /*003a*/ 	.short	(.L_672 - .L_671)
.L_671:
        /*003c*/ 	.word	0x00000000
        /*0040*/ 	.short	0x0000
        /*0042*/ 	.short	0x0000
        /*0044*/ 	.byte	0x00, 0xf5, 0x21, 0x00


	//----- nvinfo : EIATTR_SPARSE_MMA_MASK
	.align		4
.L_672:
        /*0048*/ 	.byte	0x03, 0x50
        /*004a*/ 	.short	0x0000


	//----- nvinfo : EIATTR_MAXREG_COUNT
	.align		4
        /*004c*/ 	.byte	0x03, 0x1b
        /*004e*/ 	.short	0x00ff


	//----- nvinfo : EIATTR_NUM_BARRIERS
	.align		4
        /*0050*/ 	.byte	0x02, 0x4c
        /*0052*/ 	.byte	0x01
	.zero		1


	//----- nvinfo : EIATTR_MERCURY_ISA_VERSION
	.align		4
        /*0054*/ 	.byte	0x03, 0x5f
        /*0056*/ 	.short	0x0101


	//----- nvinfo : EIATTR_VRC_CTA_INIT_COUNT
	.align		4
        /*0058*/ 	.byte	0x02, 0x4a
	.zero		1
	.zero		1


	//----- nvinfo : EIATTR_EXIT_INSTR_OFFSETS
	.align		4
        /*005c*/ 	.byte	0x04, 0x1c
        /*005e*/ 	.short	(.L_674 - .L_673)


	//   ....[0]....
.L_673:
        /*0060*/ 	.word	0x000003f0


	//   ....[1]....
        /*0064*/ 	.word	0x00000450


	//   ....[2]....
        /*0068*/ 	.word	0x00000560


	//   ....[3]....
        /*006c*/ 	.word	0x00000600


	//----- nvinfo : EIATTR_CRS_STACK_SIZE
	.align		4
.L_674:
        /*0070*/ 	.byte	0x04, 0x1e
        /*0072*/ 	.short	(.L_676 - .L_675)
.L_675:
        /*0074*/ 	.word	0x00000000


	//----- nvinfo : EIATTR_CBANK_PARAM_SIZE
	.align		4
.L_676:
        /*0078*/ 	.byte	0x03, 0x19
        /*007a*/ 	.short	0x0020


	//----- nvinfo : EIATTR_PARAM_CBANK
	.align		4
        /*007c*/ 	.byte	0x04, 0x0a
        /*007e*/ 	.short	(.L_678 - .L_677)
	.align		4
.L_677:
        /*0080*/ 	.word	index@(.nv.constant0._Z18find_most_negativePKfiPiS1_)
        /*0084*/ 	.short	0x0380
        /*0086*/ 	.short	0x0020


	//----- nvinfo : EIATTR_SW_WAR
	.align		4
.L_678:
        /*0088*/ 	.byte	0x04, 0x36
        /*008a*/ 	.short	(.L_680 - .L_679)
.L_679:
        /*008c*/ 	.word	0x00000008
.L_680:


//--------------------- .nv.info._Z11init_minvalv --------------------------
	.section	.nv.info._Z11init_minvalv,"",@"SHT_CUDA_INFO"
	.sectionflags	@""
	.align	4


	//----- nvinfo : EIATTR_CUDA_API_VERSION
	.align		4
        /*0000*/ 	.byte	0x04, 0x37
        /*0002*/ 	.short	(.L_682 - .L_681)
.L_681:
        /*0004*/ 	.word	0x00000082


	//----- nvinfo : EIATTR_SPARSE_MMA_MASK
	.align		4
.L_682:
        /*0008*/ 	.byte	0x03, 0x50
        /*000a*/ 	.short	0x0000


	//----- nvinfo : EIATTR_MAXREG_COUNT
	.align		4
        /*000c*/ 	.byte	0x03, 0x1b
        /*000e*/ 	.short	0x00ff


	//----- nvinfo : EIATTR_MERCURY_ISA_VERSION
	.align		4
        /*0010*/ 	.byte	0x03, 0x5f
        /*0012*/ 	.short	0x0101


	//----- nvinfo : EIATTR_VRC_CTA_INIT_COUNT
	.align		4
        /*0014*/ 	.byte	0x02, 0x4a
	.zero		1
	.zero		1


	//----- nvinfo : EIATTR_EXIT_INSTR_OFFSETS
	.align		4
        /*0018*/ 	.byte	0x04, 0x1c
        /*001a*/ 	.short	(.L_684 - .L_683)


	//   ....[0]....
.L_683:
        /*001c*/ 	.word	0x00000050


	//----- nvinfo : EIATTR_SW_WAR
	.align		4
.L_684:
        /*0020*/ 	.byte	0x04, 0x36
        /*0022*/ 	.short	(.L_686 - .L_685)
.L_685:
        /*0024*/ 	.word	0x00000008
.L_686:


//--------------------- .nv.info._Z12update_dualsPiS_PfS0_i --------------------------
	.section	.nv.info._Z12update_dualsPiS_PfS0_i,"",@"SHT_CUDA_INFO"
	.sectionflags	@""
	.align	4


	//----- nvinfo : EIATTR_CUDA_API_VERSION
	.align		4
        /*0000*/ 	.byte	0x04, 0x37
        /*0002*/ 	.short	(.L_688 - .L_687)
.L_687:
        /*0004*/ 	.word	0x00000082


	//----- nvinfo : EIATTR_KPARAM_INFO
	.align		4
.L_688:
        /*0008*/ 	.byte	0x04, 0x17
        /*000a*/ 	.short	(.L_690 - .L_689)
.L_689:
        /*000c*/ 	.word	0x00000000
        /*0010*/ 	.short	0x0004
        /*0012*/ 	.short	0x0020
        /*0014*/ 	.byte	0x00, 0xf0, 0x11, 0x00


	//----- nvinfo : EIATTR_KPARAM_INFO
	.align		4
.L_690:
        /*0018*/ 	.byte	0x04, 0x17
        /*001a*/ 	.short	(.L_692 - .L_691)
.L_691:
        /*001c*/ 	.word	0x00000000
        /*0020*/ 	.short	0x0003
        /*0022*/ 	.short	0x0018
        /*0024*/ 	.byte	0x00, 0xf5, 0x21, 0x00


	//----- nvinfo : EIATTR_KPARAM_INFO
	.align		4
.L_692:
        /*0028*/ 	.byte	0x04, 0x17
        /*002a*/ 	.short	(.L_694 - .L_693)
.L_693:
        /*002c*/ 	.word	0x00000000
        /*0030*/ 	.short	0x0002
        /*0032*/ 	.short	0x0010
        /*0034*/ 	.byte	0x00, 0xf5, 0x21, 0x00


	//----- nvinfo : EIATTR_KPARAM_INFO
	.align		4
.L_694:
        /*0038*/ 	.byte	0x04, 0x17
        /*003a*/ 	.short	(.L_696 - .L_695)
.L_695:
        /*003c*/ 	.word	0x00000000
        /*0040*/ 	.short	0x0001
        /*0042*/ 	.short	0x0008
        /*0044*/ 	.byte	0x00, 0xf5, 0x21, 0x00


	//----- nvinfo : EIATTR_KPARAM_INFO
	.align		4
.L_696:
        /*0048*/ 	.byte	0x04, 0x17
        /*004a*/ 	.short	(.L_698 - .L_697)
.L_697:
        /*004c*/ 	.word	0x00000000
        /*0050*/ 	.short	0x0000
        /*0052*/ 	.short	0x0000
        /*0054*/ 	.byte	0x00, 0xf5, 0x21, 0x00


	//----- nvinfo : EIATTR_SPARSE_MMA_MASK
	.align		4
.L_698:
        /*0058*/ 	.byte	0x03, 0x50
        /*005a*/ 	.short	0x0000


	//----- nvinfo : EIATTR_MAXREG_COUNT
	.align		4
        /*005c*/ 	.byte	0x03, 0x1b
        /*005e*/ 	.short	0x00ff


	//----- nvinfo : EIATTR_MERCURY_ISA_VERSION
	.align		4
        /*0060*/ 	.byte	0x03, 0x5f
        /*0062*/ 	.short	0x0101


	//----- nvinfo : EIATTR_VRC_CTA_INIT_COUNT
	.align		4
        /*0064*/ 	.byte	0x02, 0x4a
	.zero		1
	.zero		1


	//----- nvinfo : EIATTR_EXIT_INSTR_OFFSETS
	.align		4
        /*0068*/ 	.byte	0x04, 0x1c
        /*006a*/ 	.short	(.L_700 - .L_699)


	//   ....[0]....
.L_699:
        /*006c*/ 	.word	0x00000070


	//   ....[1]....
        /*0070*/ 	.word	0x00000180


	//   ....[2]....
        /*0074*/ 	.word	0x00000200


	//----- nvinfo : EIATTR_CBANK_PARAM_SIZE
	.align		4
.L_700:
        /*0078*/ 	.byte	0x03, 0x19
        /*007a*/ 	.short	0x0024


	//----- nvinfo : EIATTR_PARAM_CBANK
	.align		4
        /*007c*/ 	.byte	0x04, 0x0a
        /*007e*/ 	.short	(.L_702 - .L_701)
	.align		4
.L_701:
        /*0080*/ 	.word	index@(.nv.constant0._Z12update_dualsPiS_PfS0_i)
        /*0084*/ 	.short	0x0380
        /*0086*/ 	.short	0x0024


	//----- nvinfo : EIATTR_SW_WAR
	.align		4
.L_702:
        /*0088*/ 	.byte	0x04, 0x36
        /*008a*/ 	.short	(.L_704 - .L_703)
.L_703:
        /*008c*/ 	.word	0x00000008
.L_704:


//--------------------- .nv.info._Z15set_array_valuePiii --------------------------
	.section	.nv.info._Z15set_array_valuePiii,"",@"SHT_CUDA_INFO"
	.sectionflags	@""
	.align	4


	//----- nvinfo : EIATTR_CUDA_API_VERSION
	.align		4
        /*0000*/ 	.byte	0x04, 0x37
        /*0002*/ 	.short	(.L_706 - .L_705)
.L_705:
        /*0004*/ 	.word	0x00000082


	//----- nvinfo : EIATTR_KPARAM_INFO
	.align		4
.L_706:
        /*0008*/ 	.byte	0x04, 0x17
        /*000a*/ 	.short	(.L_708 - .L_707)
.L_707:
        /*000c*/ 	.word	0x00000000
        /*0010*/ 	.short	0x0002
        /*0012*/ 	.short	0x000c
        /*0014*/ 	.byte	0x00, 0xf0, 0x11, 0x00


	//----- nvinfo : EIATTR_KPARAM_INFO
	.align		4
.L_708:
        /*0018*/ 	.byte	0x04, 0x17
        /*001a*/ 	.short	(.L_710 - .L_709)
.L_709:
        /*001c*/ 	.word	0x00000000
        /*0020*/ 	.short	0x0001
        /*0022*/ 	.short	0x0008
        /*0024*/ 	.byte	0x00, 0xf0, 0x11, 0x00


	//----- nvinfo : EIATTR_KPARAM_INFO
	.align		4
.L_710:
        /*0028*/ 	.byte	0x04, 0x17
        /*002a*/ 	.short	(.L_712 - .L_711)
.L_711:
        /*002c*/ 	.word	0x00000000
        /*0030*/ 	.short	0x0000
        /*0032*/ 	.short	0x0000
        /*0034*/ 	.byte	0x00, 0xf5, 0x21, 0x00


	//----- nvinfo : EIATTR_SPARSE_MMA_MASK
	.align		4
.L_712:
        /*0038*/ 	.byte	0x03, 0x50
        /*003a*/ 	.short	0x0000


	//----- nvinfo : EIATTR_MAXREG_COUNT
	.align		4
        /*003c*/ 	.byte	0x03, 0x1b
        /*003e*/ 	.short	0x00ff


	//----- nvinfo : EIATTR_MERCURY_ISA_VERSION
	.align		4
        /*0040*/ 	.byte	0x03, 0x5f
        /*0042*/ 	.short	0x0101


	//----- nvinfo : EIATTR_VRC_CTA_INIT_COUNT
	.align		4
        /*0044*/ 	.byte	0x02, 0x4a
	.zero		1
	.zero		1


	//----- nvinfo : EIATTR_EXIT_INSTR_OFFSETS
	.align		4
        /*0048*/ 	.byte	0x04, 0x1c
        /*004a*/ 	.short	(.L_714 - .L_713)


	//   ....[0]....
.L_713:
        /*004c*/ 	.word	0x00000070


	//   ....[1]....
        /*0050*/ 	.word	0x000000d0


	//----- nvinfo : EIATTR_CBANK_PARAM_SIZE
	.align		4
.L_714:
        /*0054*/ 	.byte	0x03, 0x19
        /*0056*/ 	.short	0x0010


	//----- nvinfo : EIATTR_PARAM_CBANK
	.align		4
        /*0058*/ 	.byte	0x04, 0x0a
        /*005a*/ 	.short	(.L_716 - .L_715)
	.align		4
.L_715:
        /*005c*/ 	.word	index@(.nv.constant0._Z15set_array_valuePiii)
        /*0060*/ 	.short	0x0380
        /*0062*/ 	.short	0x0010


	//----- nvinfo : EIATTR_SW_WAR
	.align		4
.L_716:
        /*0064*/ 	.byte	0x04, 0x36
        /*0066*/ 	.short	(.L_718 - .L_717)
.L_717:
        /*0068*/ 	.word	0x00000008
.L_718:


//--------------------- .nv.info._Z16solve_1bc_kerneliPKiPiS1_PKfS1_S1_ --------------------------
	.section	.nv.info._Z16solve_1bc_kerneliPKiPiS1_PKfS1_S1_,"",@"SHT_CUDA_INFO"
	.sectionflags	@""
	.align	4


	//----- nvinfo : EIATTR_CUDA_API_VERSION
	.align		4
        /*0000*/ 	.byte	0x04, 0x37
        /*0002*/ 	.short	(.L_720 - .L_719)
.L_719:
        /*0004*/ 	.word	0x00000082


	//----- nvinfo : EIATTR_KPARAM_INFO
	.align		4
.L_720:
        /*0008*/ 	.byte	0x04, 0x17
        /*000a*/ 	.short	(.L_722 - .L_721)
.L_721:
        /*000c*/ 	.word	0x00000000
        /*0010*/ 	.short	0x0006
        /*0012*/ 	.short	0x0030
        /*0014*/ 	.byte	0x00, 0xf5, 0x21, 0x00


	//----- nvinfo : EIATTR_KPARAM_INFO
	.align		4
.L_722:
        /*0018*/ 	.byte	0x04, 0x17
        /*001a*/ 	.short	(.L_724 - .L_723)
.L_723:
        /*001c*/ 	.word	0x00000000
        /*0020*/ 	.short	0x0005
        /*0022*/ 	.short	0x0028
        /*0024*/ 	.byte	0x00, 0xf5, 0x21, 0x00


	//----- nvinfo : EIATTR_KPARAM_INFO
	.align		4
.L_724:
        /*0028*/ 	.byte	0x04, 0x17
        /*002a*/ 	.short	(.L_726 - .L_725)
.L_725:
        /*002c*/ 	.word	0x00000000
        /*0030*/ 	.short	0x0004
        /*0032*/ 	.short	0x0020
        /*0034*/ 	.byte	0x00, 0xf5, 0x21, 0x00


	//----- nvinfo : EIATTR_KPARAM_INFO
	.align		4
.L_726:
        /*0038*/ 	.byte	0x04, 0x17
        /*003a*/ 	.short	(.L_728 - .L_727)
.L_727:
        /*003c*/ 	.word	0x00000000
        /*0040*/ 	.short	0x0003
        /*0042*/ 	.short	0x0018
        /*0044*/ 	.byte	0x00, 0xf5, 0x21, 0x00


	//----- nvinfo : EIATTR_KPARAM_INFO
	.align		4
.L_728:
        /*0048*/ 	.byte	0x04, 0x17
        /*004a*/ 	.short	(.L_730 - .L_729)
.L_729:
        /*004c*/ 	.word	0x00000000
        /*0050*/ 	.short	0x0002
        /*0052*/ 	.short	0x0010
        /*0054*/ 	.byte	0x00, 0xf5, 0x21, 0x00


	//----- nvinfo : EIATTR_KPARAM_INFO
	.align		4
.L_730:
        /*0058*/ 	.byte	0x04, 0x17
        /*005a*/ 	.short	(.L_732 - .L_731)
.L_731:
        /*005c*/ 	.word	0x00000000
        /*0060*/ 	.short	0x0001
        /*0062*/ 	.short	0x0008
        /*0064*/ 	.byte	0x00, 0xf5, 0x21, 0x00


	//----- nvinfo : EIATTR_KPARAM_INFO
	.align		4
.L_732:
        /*0068*/ 	.byte	0x04, 0x17
        /*006a*/ 	.short	(.L_734 - .L_733)
.L_733:
        /*006c*/ 	.word	0x00000000
        /*0070*/ 	.short	0x0000
        /*0072*/ 	.short	0x0000
        /*0074*/ 	.byte	0x00, 0xf0, 0x11, 0x00


	//----- nvinfo : EIATTR_SPARSE_MMA_MASK
	.align		4
.L_734:
        /*0078*/ 	.byte	0x03, 0x50
        /*007a*/ 	.short	0x0000


	//----- nvinfo : EIATTR_MAXREG_COUNT
	.align		4
        /*007c*/ 	.byte	0x03, 0x1b
        /*007e*/ 	.short	0x00ff


	//----- nvinfo : EIATTR_MERCURY_ISA_VERSION
	.align		4
        /*0080*/ 	.byte	0x03, 0x5f
        /*0082*/ 	.short	0x0101


	//----- nvinfo : EIATTR_VRC_CTA_INIT_COUNT
	.align		4
        /*0084*/ 	.byte	0x02, 0x4a
	.zero		1
	.zero		1


	//----- nvinfo : EIATTR_EXIT_INSTR_OFFSETS
	.align		4
        /*0088*/ 	.byte	0x04, 0x1c
        /*008a*/ 	.short	(.L_736 - .L_735)


	//   ....[0]....
.L_735:
        /*008c*/ 	.word	0x000000c0


	//   ....[1]....
        /*0090*/ 	.word	0x00000260


	//   ....[2]....
        /*0094*/ 	.word	0x00000290


	//   ....[3]....
        /*0098*/ 	.word	0x000002c0


	//   ....[4]....
        /*009c*/ 	.word	0x00000320


	//   ....[5]....
        /*00a0*/ 	.word	0x00000350


	//   ....[6]....
        /*00a4*/ 	.word	0x00000390


	//----- nvinfo : EIATTR_CRS_STACK_SIZE
	.align		4
.L_736:
        /*00a8*/ 	.byte	0x04, 0x1e
        /*00aa*/ 	.short	(.L_738 - .L_737)
.L_737:
        /*00ac*/ 	.word	0x00000000


	//----- nvinfo : EIATTR_CBANK_PARAM_SIZE
	.align		4
.L_738:
        /*00b0*/ 	.byte	0x03, 0x19
        /*00b2*/ 	.short	0x0038


	//----- nvinfo : EIATTR_PARAM_CBANK
	.align		4
        /*00b4*/ 	.byte	0x04, 0x0a
        /*00b6*/ 	.short	(.L_740 - .L_739)
	.align		4
.L_739:
        /*00b8*/ 	.word	index@(.nv.constant0._Z16solve_1bc_kerneliPKiPiS1_PKfS1_S1_)
        /*00bc*/ 	.short	0x0380
        /*00be*/ 	.short	0x0038


	//----- nvinfo : EIATTR_SW_WAR
	.align		4
.L_740:
        /*00c0*/ 	.byte	0x04, 0x36
        /*00c2*/ 	.short	(.L_742 - .L_741)
.L_741:
        /*00c4*/ 	.word	0x00000008
.L_742:


//--------------------- .nv.info._Z11find_argminPKfPiPfi --------------------------
	.section	.nv.info._Z11find_argminPKfPiPfi,"",@"SHT_CUDA_INFO"
	.sectionflags	@""
	.align	4


	//----- nvinfo : EIATTR_CUDA_API_VERSION
	.align		4
        /*0000*/ 	.byte	0x04, 0x37
        /*0002*/ 	.short	(.L_744 - .L_743)
.L_743:
        /*0004*/ 	.word	0x00000082


	//----- nvinfo : EIATTR_KPARAM_INFO
	.align		4
.L_744:
        /*0008*/ 	.byte	0x04, 0x17
        /*000a*/ 	.short	(.L_746 - .L_745)
.L_745:
        /*000c*/ 	.word	0x00000000
        /*0010*/ 	.short	0x0003
        /*0012*/ 	.short	0x0018
        /*0014*/ 	.byte	0x00, 0xf0, 0x11, 0x00


	//----- nvinfo : EIATTR_KPARAM_INFO
	.align		4
.L_746:
        /*0018*/ 	.byte	0x04, 0x17
        /*001a*/ 	.short	(.L_748 - .L_747)
.L_747:
        /*001c*/ 	.word	0x00000000
        /*0020*/ 	.short	0x0002
        /*0022*/ 	.short	0x0010
        /*0024*/ 	.byte	0x00, 0xf5, 0x21, 0x00


	//----- nvinfo : EIATTR_KPARAM_INFO
	.align		4
.L_748:
        /*0028*/ 	.byte	0x04, 0x17
        /*002a*/ 	.short	(.L_750 - .L_749)
.L_749:
        /*002c*/ 	.word	0x00000000
        /*0030*/ 	.short	0x0001
        /*0032*/ 	.short	0x0008
        /*0034*/ 	.byte	0x00, 0xf5, 0x21, 0x00


	//----- nvinfo : EIATTR_KPARAM_INFO
	.align		4
.L_750:
        /*0038*/ 	.byte	0x04, 0x17
        /*003a*/ 	.short	(.L_752 - .L_751)
.L_751:
        /*003c*/ 	.word	0x00000000
        /*0040*/ 	.short	0x0000
        /*0042*/ 	.short	0x0000
        /*0044*/ 	.byte	0x00, 0xf5, 0x21, 0x00


	//----- nvinfo : EIATTR_SPARSE_MMA_MASK
	.align		4
.L_752:
        /*0048*/ 	.byte	0x03, 0x50
        /*004a*/ 	.short	0x0000


	//----- nvinfo : EIATTR_MAXREG_COUNT
	.align		4
        /*004c*/ 	.byte	0x03, 0x1b
        /*004e*/ 	.short	0x00ff


	//----- nvinfo : EIATTR_NUM_BARRIERS
	.align		4
        /*0050*/ 	.byte	0x02, 0x4c
        /*0052*/ 	.byte	0x01
	.zero		1


	//----- nvinfo : EIATTR_MERCURY_ISA_VERSION
	.align		4
        /*0054*/ 	.byte	0x03, 0x5f
        /*0056*/ 	.short	0x0101


	//----- nvinfo : EIATTR_VRC_CTA_INIT_COUNT
	.align		4
        /*0058*/ 	.byte	0x02, 0x4a
	.zero		1
	.zero		1


	//----- nvinfo : EIATTR_EXIT_INSTR_OFFSETS
	.align		4
        /*005c*/ 	.byte	0x04, 0x1c
        /*005e*/ 	.short	(.L_754 - .L_753)


	//   ....[0]....
.L_753:
        /*0060*/ 	.word	0x000002c0


	//   ....[1]....
        /*0064*/ 	.word	0x00000380


	//----- nvinfo : EIATTR_CRS_STACK_SIZE
	.align		4
.L_754:
        /*0068*/ 	.byte	0x04, 0x1e
        /*006a*/ 	.short	(.L_756 - .L_755)
.L_755:
        /*006c*/ 	.word	0x00000000


	//----- nvinfo : EIATTR_CBANK_PARAM_SIZE
	.align		4
.L_756:
        /*0070*/ 	.byte	0x03, 0x19
        /*0072*/ 	.short	0x001c


	//----- nvinfo : EIATTR_PARAM_CBANK
	.align		4
        /*0074*/ 	.byte	0x04, 0x0a
        /*0076*/ 	.short	(.L_758 - .L_757)
	.align		4
.L_757:
        /*0078*/ 	.word	index@(.nv.constant0._Z11find_argminPKfPiPfi)
        /*007c*/ 	.short	0x0380
        /*007e*/ 	.short	0x001c


	//----- nvinfo : EIATTR_SW_WAR
	.align		4
.L_758:
        /*0080*/ 	.byte	0x04, 0x36
        /*0082*/ 	.short	(.L_760 - .L_759)
.L_759:
        /*0084*/ 	.word	0x00000008
.L_760:


//--------------------- .nv.info._Z9compute_BPKfS0_S0_Pfi --------------------------
	.section	.nv.info._Z9compute_BPKfS0_S0_Pfi,"",@"SHT_CUDA_INFO"
	.sectionflags	@""
	.align	4


	//----- nvinfo : EIATTR_CUDA_API_VERSION
	.align		4
        /*0000*/ 	.byte	0x04, 0x37
        /*0002*/ 	.short	(.L_762 - .L_761)
.L_761:
        /*0004*/ 	.word	0x00000082


	//----- nvinfo : EIATTR_KPARAM_INFO
	.align		4
.L_762:
        /*0008*/ 	.byte	0x04, 0x17
        /*000a*/ 	.short	(.L_764 - .L_763)
.L_763:
        /*000c*/ 	.word	0x00000000
        /*0010*/ 	.short	0x0004
        /*0012*/ 	.short	0x0020
        /*0014*/ 	.byte	0x00, 0xf0, 0x11, 0x00


	//----- nvinfo : EIATTR_KPARAM_INFO
	.align		4
.L_764:
        /*0018*/ 	.byte	0x04, 0x17
        /*001a*/ 	.short	(.L_766 - .L_765)
.L_765:
        /*001c*/ 	.word	0x00000000
        /*0020*/ 	.short	0x0003
        /*0022*/ 	.short	0x0018
        /*0024*/ 	.byte	0x00, 0xf5, 0x21, 0x00


	//----- nvinfo : EIATTR_KPARAM_INFO
	.align		4
.L_766:
        /*0028*/ 	.byte	0x04, 0x17
        /*002a*/ 	.short	(.L_768 - .L_767)
.L_767:
        /*002c*/ 	.word	0x00000000
        /*0030*/ 	.short	0x0002
        /*0032*/ 	.short	0x0010
        /*0034*/ 	.byte	0x00, 0xf5, 0x21, 0x00


	//----- nvinfo : EIATTR_KPARAM_INFO
	.align		4
.L_768:
        /*0038*/ 	.byte	0x04, 0x17
        /*003a*/ 	.short	(.L_770 - .L_769)
.L_769:
        /*003c*/ 	.word	0x00000000
        /*0040*/ 	.short	0x0001
        /*0042*/ 	.short	0x0008
        /*0044*/ 	.byte	0x00, 0xf5, 0x21, 0x00


	//----- nvinfo : EIATTR_KPARAM_INFO
	.align		4
.L_770:
        /*0048*/ 	.byte	0x04, 0x17
        /*004a*/ 	.short	(.L_772 - .L_771)
.L_771:
        /*004c*/ 	.word	0x00000000
        /*0050*/ 	.short	0x0000
        /*0052*/ 	.short	0x0000
        /*0054*/ 	.byte	0x00, 0xf5, 0x21, 0x00


	//----- nvinfo : EIATTR_SPARSE_MMA_MASK
	.align		4
.L_772:
        /*0058*/ 	.byte	0x03, 0x50
        /*005a*/ 	.short	0x0000


	//----- nvinfo : EIATTR_MAXREG_COUNT
	.align		4
        /*005c*/ 	.byte	0x03, 0x1b
        /*005e*/ 	.short	0x00ff


	//----- nvinfo : EIATTR_MERCURY_ISA_VERSION
	.align		4
        /*0060*/ 	.byte	0x03, 0x5f
        /*0062*/ 	.short	0x0101


	//----- nvinfo : EIATTR_VRC_CTA_INIT_COUNT
	.align		4
        /*0064*/ 	.byte	0x02, 0x4a
	.zero		1
	.zero		1


	//----- nvinfo : EIATTR_EXIT_INSTR_OFFSETS
	.align		4
        /*0068*/ 	.byte	0x04, 0x1c
        /*006a*/ 	.short	(.L_774 - .L_773)


	//   ....[0]....
.L_773:
        /*006c*/ 	.word	0x000000c0


	//   ....[1]....
        /*0070*/ 	.word	0x000001d0


	//----- nvinfo : EIATTR_CBANK_PARAM_SIZE
	.align		4
.L_774:
        /*0074*/ 	.byte	0x03, 0x19
        /*0076*/ 	.short	0x0024


	//----- nvinfo : EIATTR_PARAM_CBANK
	.align		4
        /*0078*/ 	.byte	0x04, 0x0a
        /*007a*/ 	.short	(.L_776 - .L_775)
	.align		4
.L_775:
        /*007c*/ 	.word	index@(.nv.constant0._Z9compute_BPKfS0_S0_Pfi)
        /*0080*/ 	.short	0x0380
        /*0082*/ 	.short	0x0024


	//----- nvinfo : EIATTR_SW_WAR
	.align		4
.L_776:
        /*0084*/ 	.byte	0x04, 0x36
        /*0086*/ 	.short	(.L_778 - .L_777)
.L_777:
        /*0088*/ 	.word	0x00000008
.L_778:


//--------------------- .nv.callgraph             --------------------------
	.section	.nv.callgraph,"",@"SHT_CUDA_CALLGRAPH"
	.align	4
	.sectionentsize	8
	.align		4
        /*0000*/ 	.word	0x00000000
	.align		4
        /*0004*/ 	.word	0xffffffff
	.align		4
        /*0008*/ 	.word	0x00000000
	.align		4
        /*000c*/ 	.word	0xfffffffe
	.align		4
        /*0010*/ 	.word	0x00000000
	.align		4
        /*0014*/ 	.word	0xfffffffd
	.align		4
        /*0018*/ 	.word	0x00000000
	.align		4
        /*001c*/ 	.word	0xfffffffc


//--------------------- .nv.constant4             --------------------------
	.section	.nv.constant4,"a",@progbits
	.align	8
	.align		8
.nv.constant4:
        /*0000*/ 	.dword	d_min
	.align		8
        /*0008*/ 	.dword	d_changed
	.align		8
        /*0010*/ 	.dword	d_epsilon
	.align		8
        /*0018*/ 	.dword	d_found
	.align		8
        /*0020*/ 	.dword	d_flag
	.align		8
        /*0028*/ 	.dword	d_b_kl_neg
	.align		8
        /*0030*/ 	.dword	d_outstanding
	.align		8
        /*0038*/ 	.dword	d_progress
	.align		8
        /*0040*/ 	.dword	d_stop
	.align		8
        /*0048*/ 	.dword	d_done
	.align		8
        /*0050*/ 	.dword	d_moving
	.align		8
        /*0058*/ 	.dword	_ZN34_INTERNAL_f5076d5c_4_k_cu_3a6ab9e94cuda3std3__45__cpo5beginE
	.align		8
        /*0060*/ 	.dword	_ZN34_INTERNAL_f5076d5c_4_k_cu_3a6ab9e94cuda3std3__45__cpo3endE
	.align		8
        /*0068*/ 	.dword	_ZN34_INTERNAL_f5076d5c_4_k_cu_3a6ab9e94cuda3std3__45__cpo6cbeginE
	.align		8
        /*0070*/ 	.dword	_ZN34_INTERNAL_f5076d5c_4_k_cu_3a6ab9e94cuda3std3__45__cpo4cendE
	.align		8
        /*0078*/ 	.dword	_ZN34_INTERNAL_f5076d5c_4_k_cu_3a6ab9e94cuda3std3__45__cpo6rbeginE
	.align		8
        /*0080*/ 	.dword	_ZN34_INTERNAL_f5076d5c_4_k_cu_3a6ab9e94cuda3std3__45__cpo4rendE
	.align		8
        /*0088*/ 	.dword	_ZN34_INTERNAL_f5076d5c_4_k_cu_3a6ab9e94cuda3std3__45__cpo7crbeginE
	.align		8
        /*0090*/ 	.dword	_ZN34_INTERNAL_f5076d5c_4_k_cu_3a6ab9e94cuda3std3__45__cpo5crendE
	.align		8
        /*0098*/ 	.dword	_ZN34_INTERNAL_f5076d5c_4_k_cu_3a6ab9e94cuda3std3__436_GLOBAL__N__f5076d5c_4_k_cu_3a6ab9e96ignoreE
	.align		8
        /*00a0*/ 	.dword	_ZN34_INTERNAL_f5076d5c_4_k_cu_3a6ab9e94cuda3std3__419piecewise_constructE
	.align		8
        /*00a8*/ 	.dword	_ZN34_INTERNAL_f5076d5c_4_k_cu_3a6ab9e94cuda3std3__48in_placeE
	.align		8
        /*00b0*/ 	.dword	_ZN34_INTERNAL_f5076d5c_4_k_cu_3a6ab9e94cuda3std3__420unreachable_sentinelE
	.align		8
        /*00b8*/ 	.dword	_ZN34_INTERNAL_f5076d5c_4_k_cu_3a6ab9e94cuda3std3__47nulloptE
	.align		8
        /*00c0*/ 	.dword	_ZN34_INTERNAL_f5076d5c_4_k_cu_3a6ab9e94cuda3std3__48unexpectE
	.align		8
        /*00c8*/ 	.dword	_ZN34_INTERNAL_f5076d5c_4_k_cu_3a6ab9e94cuda3std6ranges3__45__cpo4swapE
	.align		8
        /*00d0*/ 	.dword	_ZN34_INTERNAL_f5076d5c_4_k_cu_3a6ab9e94cuda3std6ranges3__45__cpo9iter_moveE
	.align		8
        /*00d8*/ 	.dword	_ZN34_INTERNAL_f5076d5c_4_k_cu_3a6ab9e94cuda3std6ranges3__45__cpo5beginE
	.align		8
        /*00e0*/ 	.dword	_ZN34_INTERNAL_f5076d5c_4_k_cu_3a6ab9e94cuda3std6ranges3__45__cpo3endE
	.align		8
        /*00e8*/ 	.dword	_ZN34_INTERNAL_f5076d5c_4_k_cu_3a6ab9e94cuda3std6ranges3__45__cpo6cbeginE
	.align		8
        /*00f0*/ 	.dword	_ZN34_INTERNAL_f5076d5c_4_k_cu_3a6ab9e94cuda3std6ranges3__45__cpo4cendE
	.align		8
        /*00f8*/ 	.dword	_ZN34_INTERNAL_f5076d5c_4_k_cu_3a6ab9e94cuda3std6ranges3__45__cpo7advanceE
	.align		8
        /*0100*/ 	.dword	_ZN34_INTERNAL_f5076d5c_4_k_cu_3a6ab9e94cuda3std6ranges3__45__cpo9iter_swapE
	.align		8
        /*0108*/ 	.dword	_ZN34_INTERNAL_f5076d5c_4_k_cu_3a6ab9e94cuda3std6ranges3__45__cpo4nextE
	.align		8
        /*0110*/ 	.dword	_ZN34_INTERNAL_f5076d5c_4_k_cu_3a6ab9e94cuda3std6ranges3__45__cpo4prevE
	.align		8
        /*0118*/ 	.dword	_ZN34_INTERNAL_f5076d5c_4_k_cu_3a6ab9e94cuda3std6ranges3__45__cpo4dataE
	.align		8
        /*0120*/ 	.dword	_ZN34_INTERNAL_f5076d5c_4_k_cu_3a6ab9e94cuda3std6ranges3__45__cpo5cdataE
	.align		8
        /*0128*/ 	.dword	_ZN34_INTERNAL_f5076d5c_4_k_cu_3a6ab9e94cuda3std6ranges3__45__cpo4sizeE
	.align		8
        /*0130*/ 	.dword	_ZN34_INTERNAL_f5076d5c_4_k_cu_3a6ab9e94cuda3std6ranges3__45__cpo5ssizeE
	.align		8
        /*0138*/ 	.dword	_ZN34_INTERNAL_f5076d5c_4_k_cu_3a6ab9e94cuda3std6ranges3__45__cpo8distanceE
	.align		8
        /*0140*/ 	.dword	_ZN34_INTERNAL_f5076d5c_4_k_cu_3a6ab9e96thrust24THRUST_300001_SM_1000_NS6system6detail10sequential3seqE
	.align		8
        /*0148*/ 	.dword	_ZN34_INTERNAL_f5076d5c_4_k_cu_3a6ab9e96thrust24THRUST_300001_SM_1000_NS12placeholders2_1E
	.align		8
        /*0150*/ 	.dword	_ZN34_INTERNAL_f5076d5c_4_k_cu_3a6ab9e96thrust24THRUST_300001_SM_1000_NS12placeholders2_2E
	.align		8
        /*0158*/ 	.dword	_ZN34_INTERNAL_f5076d5c_4_k_cu_3a6ab9e96thrust24THRUST_300001_SM_1000_NS12placeholders2_3E
	.align		8
        /*0160*/ 	.dword	_ZN34_INTERNAL_f5076d5c_4_k_cu_3a6ab9e96thrust24THRUST_300001_SM_1000_NS12placeholders2_4E
	.align		8
        /*0168*/ 	.dword	_ZN34_INTERNAL_f5076d5c_4_k_cu_3a6ab9e96thrust24THRUST_300001_SM_1000_NS12placeholders2_5E
	.align		8
        /*0170*/ 	.dword	_ZN34_INTERNAL_f5076d5c_4_k_cu_3a6ab9e96thrust24THRUST_300001_SM_1000_NS12placeholders2_6E
	.align		8
        /*0178*/ 	.dword	_ZN34_INTERNAL_f5076d5c_4_k_cu_3a6ab9e96thrust24THRUST_300001_SM_1000_NS12placeholders2_7E
	.align		8
        /*0180*/ 	.dword	_ZN34_INTERNAL_f5076d5c_4_k_cu_3a6ab9e96thrust24THRUST_300001_SM_1000_NS12placeholders2_8E
	.align		8
        /*0188*/ 	.dword	_ZN34_INTERNAL_f5076d5c_4_k_cu_3a6ab9e96thrust24THRUST_300001_SM_1000_NS12placeholders2_9E
	.align		8
        /*0190*/ 	.dword	_ZN34_INTERNAL_f5076d5c_4_k_cu_3a6ab9e96thrust24THRUST_300001_SM_1000_NS12placeholders3_10E


//--------------------- .text._ZN3cub18CUB_300001_SM_10006detail11EmptyKernelIvEEvv --------------------------
	.section	.text._ZN3cub18CUB_300001_SM_10006detail11EmptyKernelIvEEvv,"ax",@progbits
	.align	128
        .global         _ZN3cub18CUB_300001_SM_10006detail11EmptyKernelIvEEvv
        .type           _ZN3cub18CUB_300001_SM_10006detail11EmptyKernelIvEEvv,@function
        .size           _ZN3cub18CUB_300001_SM_10006detail11EmptyKernelIvEEvv,(.L_x_160 - _ZN3cub18CUB_300001_SM_10006detail11EmptyKernelIvEEvv)
        .other          _ZN3cub18CUB_300001_SM_10006detail11EmptyKernelIvEEvv,@"STO_CUDA_ENTRY STV_DEFAULT"
_ZN3cub18CUB_300001_SM_10006detail11EmptyKernelIvEEvv:
.text._ZN3cub18CUB_300001_SM_10006detail11EmptyKernelIvEEvv:
[----:B------:R-:W-:Y:S01]  /*0000*/  LDC R1, c[0x0][0x37c] ;  /* 0x0000df00ff017b82 */ /* 0x000fe20000000800 */
[----:B------:R-:W-:Y:S05]  /*0010*/  EXIT ;  /* 0x000000000000794d */ /* 0x000fea0003800000 */
.L_x_0:
[----:B------:R-:W-:-:S00]  /*0020*/  BRA `(.L_x_0) ;  /* 0xfffffffc00fc7947 */ /* 0x000fc0000383ffff */
[----:B------:R-:W-:-:S00]  /*0030*/  NOP ;  /* 0x0000000000007918 */ /* 0x000fc00000000000 */
        /* <DEDUP_REMOVED lines=12> */
.L_x_160:


//--------------------- .text._Z21check_slack_conditionPKfS0_S0_Pii --------------------------
	.section	.text._Z21check_slack_conditionPKfS0_S0_Pii,"ax",@progbits
	.align	128
        .global         _Z21check_slack_conditionPKfS0_S0_Pii
        .type           _Z21check_slack_conditionPKfS0_S0_Pii,@function
        .size           _Z21check_slack_conditionPKfS0_S0_Pii,(.L_x_161 - _Z21check_slack_conditionPKfS0_S0_Pii)
        .other          _Z21check_slack_conditionPKfS0_S0_Pii,@"STO_CUDA_ENTRY STV_DEFAULT"
_Z21check_slack_conditionPKfS0_S0_Pii:
.text._Z21check_slack_conditionPKfS0_S0_Pii:
[----:B------:R-:W-:Y:S01]  /*0000*/  LDC R1, c[0x0][0x37c] ;  /* 0x0000df00ff017b82 */ /* 0x000fe20000000800 */
[----:B------:R-:W0:Y:S07]  /*0010*/  S2R R0, SR_TID.Y ;  /* 0x0000000000007919 */ /* 0x000e2e0000002200 */
[----:B------:R-:W0:Y:S01]  /*0020*/  S2UR UR4, SR_CTAID.Y ;  /* 0x00000000000479c3 */ /* 0x000e220000002600 */
[----:B------:R-:W1:Y:S01]  /*0030*/  LDCU UR6, c[0x0][0x3a0] ;  /* 0x00007400ff0677ac */ /* 0x000e620008000800 */
[----:B------:R-:W2:Y:S06]  /*0040*/  S2R R3, SR_TID.X ;  /* 0x0000000000037919 */ /* 0x000eac0000002100 */
[----:B------:R-:W0:Y:S08]  /*0050*/  LDC R9, c[0x0][0x364] ;  /* 0x0000d900ff097b82 */ /* 0x000e300000000800 */
[----:B------:R-:W2:Y:S08]  /*0060*/  S2UR UR5, SR_CTAID.X ;  /* 0x00000000000579c3 */ /* 0x000eb00000002500 */
[----:B------:R-:W2:Y:S01]  /*0070*/  LDC R2, c[0x0][0x360] ;  /* 0x0000d800ff027b82 */ /* 0x000ea20000000800 */
[----:B0-----:R-:W-:-:S02]  /*0080*/  IMAD R9, R9, UR4, R0 ;  /* 0x0000000409097c24 */ /* 0x001fc4000f8e0200 */
[----:B--2---:R-:W-:-:S05]  /*0090*/  IMAD R0, R2, UR5, R3 ;  /* 0x0000000502007c24 */ /* 0x004fca000f8e0203 */
[----:B------:R-:W-:-:S04]  /*00a0*/  VIMNMX R2, PT, PT, R9, R0, !PT ;  /* 0x0000000009027248 */ /* 0x000fc80007fe0100 */
[----:B-1----:R-:W-:-:S13]  /*00b0*/  ISETP.GE.AND P0, PT, R2, UR6, PT ;  /* 0x0000000602007c0c */ /* 0x002fda000bf06270 */
[----:B------:R-:W-:Y:S05]  /*00c0*/  @P0 EXIT ;  /* 0x000000000000094d */ /* 0x000fea0003800000 */
[----:B------:R-:W0:Y:S01]  /*00d0*/  LDC.64 R2, c[0x0][0x380] ;  /* 0x0000e000ff027b82 */ /* 0x000e220000000a00 */
[----:B------:R-:W1:Y:S01]  /*00e0*/  LDCU.64 UR4, c[0x0][0x358] ;  /* 0x00006b00ff0477ac */ /* 0x000e620008000a00 */
[----:B------:R-:W-:-:S06]  /*00f0*/  IMAD R11, R0, UR6, R9 ;  /* 0x00000006000b7c24 */ /* 0x000fcc000f8e0209 */
[----:B------:R-:W2:Y:S08]  /*0100*/  LDC.64 R4, c[0x0][0x388] ;  /* 0x0000e200ff047b82 */ /* 0x000eb00000000a00 */
[----:B------:R-:W3:Y:S01]  /*0110*/  LDC.64 R6, c[0x0][0x390] ;  /* 0x0000e400ff067b82 */ /* 0x000ee20000000a00 */
[----:B0-----:R-:W-:-:S06]  /*0120*/  IMAD.WIDE R2, R11, 0x4, R2 ;  /* 0x000000040b027825 */ /* 0x001fcc00078e0202 */
[----:B-1----:R-:W4:Y:S01]  /*0130*/  LDG.E R2, desc[UR4][R2.64] ;  /* 0x0000000402027981 */ /* 0x002f22000c1e1900 */
[----:B--2---:R-:W-:-:S06]  /*0140*/  IMAD.WIDE.U32 R4, R9, 0x4, R4 ;  /* 0x0000000409047825 */ /* 0x004fcc00078e0004 */
[----:B------:R-:W4:Y:S01]  /*0150*/  LDG.E R5, desc[UR4][R4.64] ;  /* 0x0000000404057981 */ /* 0x000f22000c1e1900 */
[----:B---3--:R-:W-:-:S06]  /*0160*/  IMAD.WIDE R6, R0, 0x4, R6 ;  /* 0x0000000400067825 */ /* 0x008fcc00078e0206 */
[----:B------:R-:W2:Y:S01]  /*0170*/  LDG.E R7, desc[UR4][R6.64] ;  /* 0x0000000406077981 */ /* 0x000ea2000c1e1900 */
[----:B----4-:R-:W-:-:S04]  /*0180*/  FADD R0, R2, -R5 ;  /* 0x8000000502007221 */ /* 0x010fc80000000000 */
[----:B--2---:R-:W-:-:S05]  /*0190*/  FADD R0, R0, -R7 ;  /* 0x8000000700007221 */ /* 0x004fca0000000000 */
[----:B------:R-:W-:-:S13]  /*01a0*/  FSETP.GEU.AND P0, PT, R0, -9.9999997473787516356e-05, PT ;  /* 0xb8d1b7170000780b */ /* 0x000fda0003f0e000 */
[----:B------:R-:W-:Y:S05]  /*01b0*/  @P0 EXIT ;  /* 0x000000000000094d */ /* 0x000fea0003800000 */
[----:B------:R-:W0:Y:S01]  /*01c0*/  LDC.64 R2, c[0x0][0x398] ;  /* 0x0000e600ff027b82 */ /* 0x000e220000000a00 */
[----:B------:R-:W-:-:S05]  /*01d0*/  HFMA2 R5, -RZ, RZ, 0, 5.9604644775390625e-08 ;  /* 0x00000001ff057431 */ /* 0x000fca00000001ff */
[----:B0-----:R-:W-:Y:S01]  /*01e0*/  ATOMG.E.EXCH.STRONG.GPU PT, RZ, desc[UR4][R2.64], R5 ;  /* 0x8000000502ff79a8 */ /* 0x001fe2000c1ef104 */
[----:B------:R-:W-:Y:S05]  /*01f0*/  EXIT ;  /* 0x000000000000794d */ /* 0x000fea0003800000 */
.L_x_1:
        /* <DEDUP_REMOVED lines=16> */
.L_x_161:


//--------------------- .text._Z24check_feasible_conditionPKfPKiS0_S0_Pii --------------------------
	.section	.text._Z24check_feasible_conditionPKfPKiS0_S0_Pii,"ax",@progbits
	.align	128
        .global         _Z24check_feasible_conditionPKfPKiS0_S0_Pii
        .type           _Z24check_feasible_conditionPKfPKiS0_S0_Pii,@function
        .size           _Z24check_feasible_conditionPKfPKiS0_S0_Pii,(.L_x_162 - _Z24check_feasible_conditionPKfPKiS0_S0_Pii)
        .other          _Z24check_feasible_conditionPKfPKiS0_S0_Pii,@"STO_CUDA_ENTRY STV_DEFAULT"
_Z24check_feasible_conditionPKfPKiS0_S0_Pii:
.text._Z24check_feasible_conditionPKfPKiS0_S0_Pii:
        /* <DEDUP_REMOVED lines=15> */
[----:B------:R-:W-:-:S04]  /*00f0*/  IMAD R11, R0, UR6, R9 ;  /* 0x00000006000b7c24 */ /* 0x000fc8000f8e0209 */
[----:B0-----:R-:W-:-:S06]  /*0100*/  IMAD.WIDE R2, R11, 0x4, R2 ;  /* 0x000000040b027825 */ /* 0x001fcc00078e0202 */
[----:B-1----:R-:W2:Y:S02]  /*0110*/  LDG.E R2, desc[UR4][R2.64] ;  /* 0x0000000402027981 */ /* 0x002ea4000c1e1900 */
[----:B--2---:R-:W-:-:S13]  /*0120*/  ISETP.NE.AND P0, PT, R2, 0x1, PT ;  /* 0x000000010200780c */ /* 0x004fda0003f05270 */
[----:B------:R-:W-:Y:S05]  /*0130*/  @P0 EXIT ;  /* 0x000000000000094d */ /* 0x000fea0003800000 */
[----:B------:R-:W0:Y:S08]  /*0140*/  LDC.64 R2, c[0x0][0x380] ;  /* 0x0000e000ff027b82 */ /* 0x000e300000000a00 */
[----:B------:R-:W1:Y:S08]  /*0150*/  LDC.64 R4, c[0x0][0x390] ;  /* 0x0000e400ff047b82 */ /* 0x000e700000000a00 */
[----:B------:R-:W2:Y:S01]  /*0160*/  LDC.64 R6, c[0x0][0x398] ;  /* 0x0000e600ff067b82 */ /* 0x000ea20000000a00 */
[----:B0-----:R-:W-:-:S06]  /*0170*/  IMAD.WIDE R2, R11, 0x4, R2 ;  /* 0x000000040b027825 */ /* 0x001fcc00078e0202 */
[----:B------:R-:W3:Y:S01]  /*0180*/  LDG.E R2, desc[UR4][R2.64] ;  /* 0x0000000402027981 */ /* 0x000ee2000c1e1900 */
[----:B-1----:R-:W-:-:S06]  /*0190*/  IMAD.WIDE.U32 R4, R9, 0x4, R4 ;  /* 0x0000000409047825 */ /* 0x002fcc00078e0004 */
[----:B------:R-:W3:Y:S01]  /*01a0*/  LDG.E R5, desc[UR4][R4.64] ;  /* 0x0000000404057981 */ /* 0x000ee2000c1e1900 */
[----:B--2---:R-:W-:-:S06]  /*01b0*/  IMAD.WIDE R6, R0, 0x4, R6 ;  /* 0x0000000400067825 */ /* 0x004fcc00078e0206 */
[----:B------:R-:W2:Y:S01]  /*01c0*/  LDG.E R7, desc[UR4][R6.64] ;  /* 0x0000000406077981 */ /* 0x000ea2000c1e1900 */
[----:B---3--:R-:W-:-:S04]  /*01d0*/  FADD R0, R2, -R5 ;  /* 0x8000000502007221 */ /* 0x008fc80000000000 */
[----:B--2---:R-:W-:-:S05]  /*01e0*/  FADD R0, R0, -R7 ;  /* 0x8000000700007221 */ /* 0x004fca0000000000 */
[----:B------:R-:W-:-:S13]  /*01f0*/  FSETP.GT.AND P0, PT, |R0|, 9.9999997473787516356e-05, PT ;  /* 0x38d1b7170000780b */ /* 0x000fda0003f04200 */
[----:B------:R-:W-:Y:S05]  /*0200*/  @!P0 EXIT ;  /* 0x000000000000894d */ /* 0x000fea0003800000 */
[----:B------:R-:W0:Y:S01]  /*0210*/  LDC.64 R2, c[0x0][0x3a0] ;  /* 0x0000e800ff027b82 */ /* 0x000e220000000a00 */
[----:B------:R-:W-:-:S05]  /*0220*/  HFMA2 R5, -RZ, RZ, 0, 5.9604644775390625e-08 ;  /* 0x00000001ff057431 */ /* 0x000fca00000001ff */
[----:B0-----:R-:W-:Y:S01]  /*0230*/  ATOMG.E.EXCH.STRONG.GPU PT, RZ, desc[UR4][R2.64], R5 ;  /* 0x8000000502ff79a8 */ /* 0x001fe2000c1ef104 */
[----:B------:R-:W-:Y:S05]  /*0240*/  EXIT ;  /* 0x000000000000794d */ /* 0x000fea0003800000 */
.L_x_2:
        /* <DEDUP_REMOVED lines=11> */
.L_x_162:


//--------------------- .text._Z29identify_and_flip_singleblockPKiS0_PiiS0_S0_S1_S1_PhS2_S2_S2_ --------------------------
	.section	.text._Z29identify_and_flip_singleblockPKiS0_PiiS0_S0_S1_S1_PhS2_S2_S2_,"ax",@progbits
	.align	128
        .global         _Z29identify_and_flip_singleblockPKiS0_PiiS0_S0_S1_S1_PhS2_S2_S2_
        .type           _Z29identify_and_flip_singleblockPKiS0_PiiS0_S0_S1_S1_PhS2_S2_S2_,@function
        .size           _Z29identify_and_flip_singleblockPKiS0_PiiS0_S0_S1_S1_PhS2_S2_S2_,(.L_x_163 - _Z29identify_and_flip_singleblockPKiS0_PiiS0_S0_S1_S1_PhS2_S2_S2_)
        .other          _Z29identify_and_flip_singleblockPKiS0_PiiS0_S0_S1_S1_PhS2_S2_S2_,@"STO_CUDA_ENTRY STV_DEFAULT"
_Z29identify_and_flip_singleblockPKiS0_PiiS0_S0_S1_S1_PhS2_S2_S2_:
.text._Z29identify_and_flip_singleblockPKiS0_PiiS0_S0_S1_S1_PhS2_S2_S2_:
[----:B------:R-:W-:Y:S08]  /*0000*/  LDC R1, c[0x0][0x37c] ;  /* 0x0000df00ff017b82 */ /* 0x000ff00000000800 */
[----:B------:R-:W0:Y:S01]  /*0010*/  LDC.64 R8, c[0x0][0x3a8] ;  /* 0x0000ea00ff087b82 */ /* 0x000e220000000a00 */
[----:B------:R-:W0:Y:S01]  /*0020*/  LDCU.64 UR6, c[0x0][0x358] ;  /* 0x00006b00ff0677ac */ /* 0x000e220008000a00 */
[----:B------:R-:W1:Y:S01]  /*0030*/  S2R R3, SR_TID.X ;  /* 0x0000000000037919 */ /* 0x000e620000002100 */
[----:B------:R-:W2:Y:S05]  /*0040*/  LDCU UR14, c[0x0][0x398] ;  /* 0x00007300ff0e77ac */ /* 0x000eaa0008000800 */
[----:B------:R-:W3:Y:S01]  /*0050*/  LDC.64 R6, c[0x0][0x3a0] ;  /* 0x0000e800ff067b82 */ /* 0x000ee20000000a00 */
[----:B------:R-:W4:Y:S01]  /*0060*/  LDCU UR15, c[0x0][0x398] ;  /* 0x00007300ff0f77ac */ /* 0x000f220008000800 */
[----:B------:R-:W0:Y:S06]  /*0070*/  LDCU UR16, c[0x0][0x398] ;  /* 0x00007300ff1077ac */ /* 0x000e2c0008000800 */
[----:B------:R-:W1:Y:S01]  /*0080*/  LDC R4, c[0x0][0x360] ;  /* 0x0000d800ff047b82 */ /* 0x000e620000000800 */
[----:B------:R-:W0:Y:S01]  /*0090*/  LDCU.64 UR4, c[0x0][0x380] ;  /* 0x00007000ff0477ac */ /* 0x000e220008000a00 */
[----:B------:R-:W0:Y:S02]  /*00a0*/  LDCU.64 UR8, c[0x0][0x3b0] ;  /* 0x00007600ff0877ac */ /* 0x000e240008000a00 */
[----:B0-----:R-:W5:Y:S01]  /*00b0*/  LDG.E R2, desc[UR6][R8.64] ;  /* 0x0000000608027981 */ /* 0x001f62000c1e1900 */
[----:B------:R-:W0:Y:S01]  /*00c0*/  LDCU.64 UR10, c[0x0][0x388] ;  /* 0x00007100ff0a77ac */ /* 0x000e220008000a00 */
[----:B------:R-:W0:Y:S02]  /*00d0*/  LDCU.64 UR12, c[0x0][0x3b8] ;  /* 0x00007700ff0c77ac */ /* 0x000e240008000a00 */
[----:B---3--:R2:W5:Y:S02]  /*00e0*/  LDG.E R0, desc[UR6][R6.64] ;  /* 0x0000000606007981 */ /* 0x008564000c1e1900 */
[----:B--2---:R-:W-:-:S05]  /*00f0*/  IMAD.U32 R6, RZ, RZ, UR14 ;  /* 0x0000000eff067e24 */ /* 0x004fca000f8e00ff */
[----:B-1----:R-:W-:Y:S01]  /*0100*/  ISETP.GE.AND P0, PT, R3, R6, PT ;  /* 0x000000060300720c */ /* 0x002fe20003f06270 */
[----:B------:R-:W-:-:S12]  /*0110*/  BSSY.RECONVERGENT B0, `(.L_x_3) ;  /* 0x00000a1000007945 */ /* 0x000fd80003800200 */
[----:B0---4-:R-:W-:Y:S05]  /*0120*/  @P0 BRA `(.L_x_4) ;  /* 0x00000008007c0947 */ /* 0x011fea0003800000 */
[----:B------:R-:W0:Y:S01]  /*0130*/  I2F.U32.RP R11, R4 ;  /* 0x00000004000b7306 */ /* 0x000e220000209000 */
[----:B------:R-:W-:Y:S01]  /*0140*/  IMAD.IADD R5, R3, 0x1, R4 ;  /* 0x0000000103057824 */ /* 0x000fe200078e0204 */
[----:B------:R-:W-:Y:S01]  /*0150*/  ISETP.NE.U32.AND P2, PT, R4, RZ, PT ;  /* 0x000000ff0400720c */ /* 0x000fe20003f45070 */
[----:B------:R-:W1:Y:S01]  /*0160*/  LDC.64 R14, c[0x0][0x388] ;  /* 0x0000e200ff0e7b82 */ /* 0x000e620000000a00 */
[----:B------:R-:W-:Y:S02]  /*0170*/  BSSY.RECONVERGENT B1, `(.L_x_5) ;  /* 0x0000043000017945 */ /* 0x000fe40003800200 */
[CC--:B------:R-:W-:Y:S02]  /*0180*/  ISETP.GE.U32.AND P0, PT, R5.reuse, R6.reuse, PT ;  /* 0x000000060500720c */ /* 0x0c0fe40003f06070 */
[----:B------:R-:W-:Y:S02]  /*0190*/  VIMNMX.U32 R10, PT, PT, R5, R6, !PT ;  /* 0x00000006050a7248 */ /* 0x000fe40007fe0000 */
[----:B------:R-:W-:-:S04]  /*01a0*/  SEL R7, RZ, 0x1, P0 ;  /* 0x00000001ff077807 */ /* 0x000fc80000000000 */
[----:B------:R-:W-:Y:S01]  /*01b0*/  IADD3 R5, PT, PT, R10, -R5, -R7 ;  /* 0x800000050a057210 */ /* 0x000fe20007ffe807 */
[----:B0-----:R-:W0:Y:S02]  /*01c0*/  MUFU.RCP R11, R11 ;  /* 0x0000000b000b7308 */ /* 0x001e240000001000 */
[----:B0-----:R-:W-:Y:S02]  /*01d0*/  VIADD R8, R11, 0xffffffe ;  /* 0x0ffffffe0b087836 */ /* 0x001fe40000000000 */
[----:B------:R-:W0:Y:S04]  /*01e0*/  LDC.64 R10, c[0x0][0x3b0] ;  /* 0x0000ec00ff0a7b82 */ /* 0x000e280000000a00 */
[----:B------:R2:W3:Y:S02]  /*01f0*/  F2I.FTZ.U32.TRUNC.NTZ R9, R8 ;  /* 0x0000000800097305 */ /* 0x0004e4000021f000 */
[----:B--2---:R-:W-:-:S02]  /*0200*/  IMAD.MOV.U32 R8, RZ, RZ, RZ ;  /* 0x000000ffff087224 */ /* 0x004fc400078e00ff */
[----:B---3--:R-:W-:-:S04]  /*0210*/  IMAD.MOV R13, RZ, RZ, -R9 ;  /* 0x000000ffff0d7224 */ /* 0x008fc800078e0a09 */
[----:B------:R-:W-:-:S04]  /*0220*/  IMAD R13, R13, R4, RZ ;  /* 0x000000040d0d7224 */ /* 0x000fc800078e02ff */
[----:B------:R-:W-:-:S06]  /*0230*/  IMAD.HI.U32 R12, R9, R13, R8 ;  /* 0x0000000d090c7227 */ /* 0x000fcc00078e0008 */
[----:B------:R-:W-:Y:S02]  /*0240*/  IMAD.HI.U32 R16, R12, R5, RZ ;  /* 0x000000050c107227 */ /* 0x000fe400078e00ff */
[----:B------:R-:W2:Y:S02]  /*0250*/  LDC.64 R12, c[0x0][0x3b8] ;  /* 0x0000ee00ff0c7b82 */ /* 0x000ea40000000a00 */
[----:B------:R-:W-:-:S04]  /*0260*/  IMAD.MOV R8, RZ, RZ, -R16 ;  /* 0x000000ffff087224 */ /* 0x000fc800078e0a10 */
[----:B------:R-:W-:Y:S02]  /*0270*/  IMAD R5, R4, R8, R5 ;  /* 0x0000000804057224 */ /* 0x000fe400078e0205 */
[----:B------:R-:W3:Y:S03]  /*0280*/  LDC.64 R8, c[0x0][0x380] ;  /* 0x0000e000ff087b82 */ /* 0x000ee60000000a00 */
[----:B------:R-:W-:-:S13]  /*0290*/  ISETP.GE.U32.AND P0, PT, R5, R4, PT ;  /* 0x000000040500720c */ /* 0x000fda0003f06070 */
[----:B------:R-:W-:Y:S02]  /*02a0*/  @P0 IMAD.IADD R5, R5, 0x1, -R4 ;  /* 0x0000000105050824 */ /* 0x000fe400078e0a04 */
[----:B------:R-:W-:-:S03]  /*02b0*/  @P0 VIADD R16, R16, 0x1 ;  /* 0x0000000110100836 */ /* 0x000fc60000000000 */
[----:B------:R-:W-:-:S13]  /*02c0*/  ISETP.GE.U32.AND P1, PT, R5, R4, PT ;  /* 0x000000040500720c */ /* 0x000fda0003f26070 */
[----:B------:R-:W-:Y:S01]  /*02d0*/  @P1 VIADD R16, R16, 0x1 ;  /* 0x0000000110101836 */ /* 0x000fe20000000000 */
[----:B------:R-:W-:-:S05]  /*02e0*/  @!P2 LOP3.LUT R16, RZ, R4, RZ, 0x33, !PT ;  /* 0x00000004ff10a212 */ /* 0x000fca00078e33ff */
[----:B------:R-:W-:-:S05]  /*02f0*/  IMAD.IADD R7, R7, 0x1, R16 ;  /* 0x0000000107077824 */ /* 0x000fca00078e0210 */
[C---:B------:R-:W-:Y:S02]  /*0300*/  LOP3.LUT R5, R7.reuse, 0x3, RZ, 0xc0, !PT ;  /* 0x0000000307057812 */ /* 0x040fe400078ec0ff */
[----:B------:R-:W-:Y:S02]  /*0310*/  ISETP.GE.U32.AND P0, PT, R7, 0x3, PT ;  /* 0x000000030700780c */ /* 0x000fe40003f06070 */
[----:B------:R-:W-:Y:S01]  /*0320*/  ISETP.NE.AND P1, PT, R5, 0x3, PT ;  /* 0x000000030500780c */ /* 0x000fe20003f25270 */
[----:B------:R-:W-:-:S12]  /*0330*/  IMAD.MOV.U32 R5, RZ, RZ, R3 ;  /* 0x000000ffff057224 */ /* 0x000fd800078e0003 */
[----:B0123--:R-:W-:Y:S05]  /*0340*/  @!P1 BRA `(.L_x_6) ;  /* 0x0000000000949947 */ /* 0x00ffea0003800000 */
[----:B------:R-:W-:Y:S02]  /*0350*/  VIADD R7, R7, 0x1 ;  /* 0x0000000107077836 */ /* 0x000fe40000000000 */
[----:B------:R-:W-:Y:S02]  /*0360*/  IMAD.MOV.U32 R5, RZ, RZ, R3 ;  /* 0x000000ffff057224 */ /* 0x000fe400078e0003 */
[----:B------:R-:W-:Y:S01]  /*0370*/  IMAD.WIDE.U32 R16, R3, 0x4, RZ ;  /* 0x0000000403107825 */ /* 0x000fe200078e00ff */
[----:B------:R-:W-:-:S05]  /*0380*/  LOP3.LUT R7, R7, 0x3, RZ, 0xc0, !PT ;  /* 0x0000000307077812 */ /* 0x000fca00078ec0ff */
[----:B------:R-:W-:-:S07]  /*0390*/  IMAD.MOV R7, RZ, RZ, -R7 ;  /* 0x000000ffff077224 */ /* 0x000fce00078e0a07 */
.L_x_7:
[----:B0-----:R-:W-:-:S04]  /*03a0*/  IADD3 R20, P1, PT, R16, UR4, RZ ;  /* 0x0000000410147c10 */ /* 0x001fc8000ff3e0ff */
[----:B------:R-:W-:-:S06]  /*03b0*/  IADD3.X R21, PT, PT, R17, UR5, RZ, P1, !PT ;  /* 0x0000000511157c10 */ /* 0x000fcc0008ffe4ff */
[----:B------:R-:W2:Y:S01]  /*03c0*/  LDG.E R21, desc[UR6][R20.64] ;  /* 0x0000000614157981 */ /* 0x000ea2000c1e1900 */
[----:B------:R-:W-:-:S05]  /*03d0*/  IMAD.U32 R6, RZ, RZ, UR15 ;  /* 0x0000000fff067e24 */ /* 0x000fca000f8e00ff */
[----:B--2---:R-:W-:-:S13]  /*03e0*/  ISETP.GE.AND P1, PT, R21, R6, PT ;  /* 0x000000061500720c */ /* 0x004fda0003f26270 */
[----:B------:R-:W0:Y:S02]  /*03f0*/  @!P1 LDC.64 R18, c[0x0][0x388] ;  /* 0x0000e200ff129b82 */ /* 0x000e240000000a00 */
[----:B0-----:R-:W-:-:S06]  /*0400*/  @!P1 IMAD.WIDE R18, R21, 0x4, R18 ;  /* 0x0000000415129825 */ /* 0x001fcc00078e0212 */
[----:B------:R-:W2:Y:S01]  /*0410*/  @!P1 LDG.E R18, desc[UR6][R18.64] ;  /* 0x0000000612129981 */ /* 0x000ea2000c1e1900 */
[C---:B------:R-:W-:Y:S01]  /*0420*/  IADD3 R22, P3, PT, R16.reuse, UR8, RZ ;  /* 0x0000000810167c10 */ /* 0x040fe2000ff7e0ff */
[----:B------:R-:W-:Y:S01]  /*0430*/  IMAD.MOV.U32 R27, RZ, RZ, R5 ;  /* 0x000000ffff1b7224 */ /* 0x000fe200078e0005 */
[----:B------:R-:W-:Y:S02]  /*0440*/  IADD3 R24, P4, PT, R16, UR10, RZ ;  /* 0x0000000a10187c10 */ /* 0x000fe4000ff9e0ff */
[C---:B------:R-:W-:Y:S02]  /*0450*/  IADD3.X R23, PT, PT, R17.reuse, UR9, RZ, P3, !PT ;  /* 0x0000000911177c10 */ /* 0x040fe40009ffe4ff */
[----:B------:R-:W-:Y:S02]  /*0460*/  IADD3.X R25, PT, PT, R17, UR11, RZ, P4, !PT ;  /* 0x0000000b11197c10 */ /* 0x000fe4000a7fe4ff */
[----:B--2---:R-:W-:-:S04]  /*0470*/  @!P1 ISETP.GE.AND P2, PT, R18, R6, PT ;  /* 0x000000061200920c */ /* 0x004fc80003f46270 */
[----:B------:R-:W-:-:S05]  /*0480*/  @!P1 SEL R27, R18, R5, !P2 ;  /* 0x00000005121b9207 */ /* 0x000fca0005000000 */
[----:B------:R0:W-:Y:S04]  /*0490*/  STG.E desc[UR6][R22.64], R27 ;  /* 0x0000001b16007986 */ /* 0x0001e8000c101906 */
[----:B------:R-:W2:Y:S02]  /*04a0*/  LDG.E R25, desc[UR6][R24.64] ;  /* 0x0000000618197981 */ /* 0x000ea4000c1e1900 */
[----:B--2---:R-:W-:-:S13]  /*04b0*/  ISETP.GE.AND P1, PT, R25, R6, PT ;  /* 0x000000061900720c */ /* 0x004fda0003f26270 */
[----:B------:R-:W1:Y:S02]  /*04c0*/  @!P1 LDC.64 R18, c[0x0][0x380] ;  /* 0x0000e000ff129b82 */ /* 0x000e640000000a00 */
[----:B-1----:R-:W-:-:S06]  /*04d0*/  @!P1 IMAD.WIDE R18, R25, 0x4, R18 ;  /* 0x0000000419129825 */ /* 0x002fcc00078e0212 */
[----:B------:R-:W2:Y:S01]  /*04e0*/  @!P1 LDG.E R18, desc[UR6][R18.64] ;  /* 0x0000000612129981 */ /* 0x000ea2000c1e1900 */
[----:B------:R-:W-:Y:S01]  /*04f0*/  IADD3 R20, P3, PT, R16, UR12, RZ ;  /* 0x0000000c10147c10 */ /* 0x000fe2000ff7e0ff */
[----:B------:R-:W-:Y:S02]  /*0500*/  IMAD.MOV.U32 R29, RZ, RZ, R5 ;  /* 0x000000ffff1d7224 */ /* 0x000fe400078e0005 */
[----:B------:R-:W-:Y:S01]  /*0510*/  VIADD R7, R7, 0x1 ;  /* 0x0000000107077836 */ /* 0x000fe20000000000 */
[----:B------:R-:W-:Y:S01]  /*0520*/  IADD3.X R21, PT, PT, R17, UR13, RZ, P3, !PT ;  /* 0x0000000d11157c10 */ /* 0x000fe20009ffe4ff */
[----:B------:R-:W-:Y:S01]  /*0530*/  IMAD.WIDE.U32 R16, R4, 0x4, R16 ;  /* 0x0000000404107825 */ /* 0x000fe200078e0010 */
[----:B--2---:R-:W-:-:S04]  /*0540*/  @!P1 ISETP.GE.AND P2, PT, R18, R6, PT ;  /* 0x000000061200920c */ /* 0x004fc80003f46270 */
[----:B------:R-:W-:Y:S01]  /*0550*/  @!P1 SEL R29, R18, R5, !P2 ;  /* 0x00000005121d9207 */ /* 0x000fe20005000000 */
[----:B------:R-:W-:Y:S01]  /*0560*/  IMAD.IADD R5, R4, 0x1, R5 ;  /* 0x0000000104057824 */ /* 0x000fe200078e0205 */
[----:B------:R-:W-:-:S03]  /*0570*/  ISETP.NE.AND P1, PT, R7, RZ, PT ;  /* 0x000000ff0700720c */ /* 0x000fc60003f25270 */
[----:B------:R0:W-:Y:S10]  /*0580*/  STG.E desc[UR6][R20.64], R29 ;  /* 0x0000001d14007986 */ /* 0x0001f4000c101906 */
[----:B------:R-:W-:Y:S05]  /*0590*/  @P1 BRA `(.L_x_7) ;  /* 0xfffffffc00801947 */ /* 0x000fea000383ffff */
.L_x_6:
[----:B------:R-:W-:Y:S05]  /*05a0*/  BSYNC.RECONVERGENT B1 ;  /* 0x0000000000017941 */ /* 0x000fea0003800200 */
.L_x_5:
[----:B------:R-:W-:Y:S05]  /*05b0*/  @!P0 BRA `(.L_x_4) ;  /* 0x0000000400588947 */ /* 0x000fea0003800000 */
.L_x_8:
[----:B------:R-:W-:-:S06]  /*05c0*/  IMAD.WIDE.U32 R16, R5, 0x4, R8 ;  /* 0x0000000405107825 */ /* 0x000fcc00078e0008 */
[----:B--2---:R-:W2:Y:S01]  /*05d0*/  LDG.E R17, desc[UR6][R16.64] ;  /* 0x0000000610117981 */ /* 0x004ea2000c1e1900 */
[----:B------:R-:W-:-:S05]  /*05e0*/  IMAD.U32 R6, RZ, RZ, UR16 ;  /* 0x00000010ff067e24 */ /* 0x000fca000f8e00ff */
[----:B--2---:R-:W-:-:S13]  /*05f0*/  ISETP.GE.AND P0, PT, R17, R6, PT ;  /* 0x000000061100720c */ /* 0x004fda0003f06270 */
[----:B------:R-:W-:-:S06]  /*0600*/  @!P0 IMAD.WIDE R18, R17, 0x4, R14 ;  /* 0x0000000411128825 */ /* 0x000fcc00078e020e */
[----:B------:R-:W2:Y:S01]  /*0610*/  @!P0 LDG.E R18, desc[UR6][R18.64] ;  /* 0x0000000612128981 */ /* 0x000ea2000c1e1900 */
[----:B------:R-:W-:Y:S02]  /*0620*/  IMAD.MOV.U32 R7, RZ, RZ, R5 ;  /* 0x000000ffff077224 */ /* 0x000fe400078e0005 */
[----:B0-----:R-:W-:-:S04]  /*0630*/  IMAD.WIDE.U32 R20, R5, 0x4, R10 ;  /* 0x0000000405147825 */ /* 0x001fc800078e000a */
[----:B------:R-:W-:Y:S01]  /*0640*/  IMAD.WIDE.U32 R22, R5, 0x4, R14 ;  /* 0x0000000405167825 */ /* 0x000fe200078e000e */
[----:B--2---:R-:W-:-:S04]  /*0650*/  @!P0 ISETP.GE.AND P1, PT, R18, R6, PT ;  /* 0x000000061200820c */ /* 0x004fc80003f26270 */
[----:B------:R-:W-:-:S05]  /*0660*/  @!P0 SEL R7, R18, R5, !P1 ;  /* 0x0000000512078207 */ /* 0x000fca0004800000 */
[----:B------:R0:W-:Y:S04]  /*0670*/  STG.E desc[UR6][R20.64], R7 ;  /* 0x0000000714007986 */ /* 0x0001e8000c101906 */
[----:B------:R-:W2:Y:S02]  /*0680*/  LDG.E R23, desc[UR6][R22.64] ;  /* 0x0000000616177981 */ /* 0x000ea4000c1e1900 */
[----:B--2---:R-:W-:-:S13]  /*0690*/  ISETP.GE.AND P0, PT, R23, R6, PT ;  /* 0x000000061700720c */ /* 0x004fda0003f06270 */
[----:B------:R-:W-:-:S06]  /*06a0*/  @!P0 IMAD.WIDE R16, R23, 0x4, R8 ;  /* 0x0000000417108825 */ /* 0x000fcc00078e0208 */
[----:B------:R-:W2:Y:S01]  /*06b0*/  @!P0 LDG.E R16, desc[UR6][R16.64] ;  /* 0x0000000610108981 */ /* 0x000ea2000c1e1900 */
[----:B------:R-:W-:Y:S02]  /*06c0*/  IMAD.IADD R27, R4, 0x1, R5 ;  /* 0x00000001041b7824 */ /* 0x000fe400078e0205 */
[----:B------:R-:W-:-:S04]  /*06d0*/  IMAD.WIDE.U32 R18, R5, 0x4, R12 ;  /* 0x0000000405127825 */ /* 0x000fc800078e000c */
[----:B------:R-:W-:Y:S01]  /*06e0*/  IMAD.WIDE.U32 R24, R27, 0x4, R8 ;  /* 0x000000041b187825 */ /* 0x000fe200078e0008 */
[----:B--2---:R-:W-:-:S04]  /*06f0*/  @!P0 ISETP.GE.AND P1, PT, R16, R6, PT ;  /* 0x000000061000820c */ /* 0x004fc80003f26270 */
[----:B------:R-:W-:-:S05]  /*0700*/  @!P0 SEL R5, R16, R5, !P1 ;  /* 0x0000000510058207 */ /* 0x000fca0004800000 */
[----:B------:R1:W-:Y:S04]  /*0710*/  STG.E desc[UR6][R18.64], R5 ;  /* 0x0000000512007986 */ /* 0x0003e8000c101906 */
[----:B------:R-:W2:Y:S02]  /*0720*/  LDG.E R25, desc[UR6][R24.64] ;  /* 0x0000000618197981 */ /* 0x000ea4000c1e1900 */
[----:B--2---:R-:W-:-:S13]  /*0730*/  ISETP.GE.AND P0, PT, R25, R6, PT ;  /* 0x000000061900720c */ /* 0x004fda0003f06270 */
[----:B0-----:R-:W-:-:S06]  /*0740*/  @!P0 IMAD.WIDE R20, R25, 0x4, R14 ;  /* 0x0000000419148825 */ /* 0x001fcc00078e020e */
[----:B------:R-:W2:Y:S01]  /*0750*/  @!P0 LDG.E R21, desc[UR6][R20.64] ;  /* 0x0000000614158981 */ /* 0x000ea2000c1e1900 */
[----:B------:R-:W-:Y:S02]  /*0760*/  IMAD.MOV.U32 R7, RZ, RZ, R27 ;  /* 0x000000ffff077224 */ /* 0x000fe400078e001b */
[----:B------:R-:W-:-:S04]  /*0770*/  IMAD.WIDE.U32 R16, R27, 0x4, R10 ;  /* 0x000000041b107825 */ /* 0x000fc800078e000a */
[----:B------:R-:W-:Y:S01]  /*0780*/  IMAD.WIDE.U32 R22, R27, 0x4, R14 ;  /* 0x000000041b167825 */ /* 0x000fe200078e000e */
[----:B--2---:R-:W-:-:S04]  /*0790*/  @!P0 ISETP.GE.AND P1, PT, R21, R6, PT ;  /* 0x000000061500820c */ /* 0x004fc80003f26270 */
[----:B------:R-:W-:-:S05]  /*07a0*/  @!P0 SEL R7, R21, R27, !P1 ;  /* 0x0000001b15078207 */ /* 0x000fca0004800000 */
[----:B------:R0:W-:Y:S04]  /*07b0*/  STG.E desc[UR6][R16.64], R7 ;  /* 0x0000000710007986 */ /* 0x0001e8000c101906 */
[----:B------:R-:W2:Y:S02]  /*07c0*/  LDG.E R23, desc[UR6][R22.64] ;  /* 0x0000000616177981 */ /* 0x000ea4000c1e1900 */
[----:B--2---:R-:W-:-:S13]  /*07d0*/  ISETP.GE.AND P0, PT, R23, R6, PT ;  /* 0x000000061700720c */ /* 0x004fda0003f06270 */
[----:B-1----:R-:W-:-:S06]  /*07e0*/  @!P0 IMAD.WIDE R18, R23, 0x4, R8 ;  /* 0x0000000417128825 */ /* 0x002fcc00078e0208 */
[----:B------:R-:W2:Y:S01]  /*07f0*/  @!P0 LDG.E R19, desc[UR6][R18.64] ;  /* 0x0000000612138981 */ /* 0x000ea2000c1e1900 */
[C---:B------:R-:W-:Y:S02]  /*0800*/  IMAD.IADD R29, R27.reuse, 0x1, R4 ;  /* 0x000000011b1d7824 */ /* 0x040fe400078e0204 */
        /* <DEDUP_REMOVED lines=37> */
[----:B------:R-:W3:Y:S02]  /*0a60*/  LDG.E R23, desc[UR6][R22.64] ;  /* 0x0000000616177981 */ /* 0x000ee4000c1e1900 */
[----:B---3--:R-:W-:-:S13]  /*0a70*/  ISETP.GE.AND P0, PT, R23, R6, PT ;  /* 0x000000061700720c */ /* 0x008fda0003f06270 */
[----:B-1----:R-:W-:-:S06]  /*0a80*/  @!P0 IMAD.WIDE R16, R23, 0x4, R8 ;  /* 0x0000000417108825 */ /* 0x002fcc00078e0208 */
[----:B------:R-:W3:Y:S01]  /*0a90*/  @!P0 LDG.E R17, desc[UR6][R16.64] ;  /* 0x0000000610118981 */ /* 0x000ee2000c1e1900 */
[----:B------:R-:W-:Y:S02]  /*0aa0*/  IMAD.MOV.U32 R25, RZ, RZ, R27 ;  /* 0x000000ffff197224 */ /* 0x000fe400078e001b */
[----:B------:R-:W-:-:S04]  /*0ab0*/  IMAD.WIDE.U32 R18, R27, 0x4, R12 ;  /* 0x000000041b127825 */ /* 0x000fc800078e000c */
[----:B------:R-:W-:Y:S01]  /*0ac0*/  IMAD.IADD R5, R27, 0x1, R4 ;  /* 0x000000011b057824 */ /* 0x000fe200078e0204 */
[----:B---3--:R-:W-:-:S04]  /*0ad0*/  @!P0 ISETP.GE.AND P1, PT, R17, R6, PT ;  /* 0x000000061100820c */ /* 0x008fc80003f26270 */
[----:B------:R-:W-:Y:S02]  /*0ae0*/  @!P0 SEL R25, R17, R27, !P1 ;  /* 0x0000001b11198207 */ /* 0x000fe40004800000 */
[----:B------:R-:W-:-:S03]  /*0af0*/  ISETP.GE.AND P0, PT, R5, R6, PT ;  /* 0x000000060500720c */ /* 0x000fc60003f06270 */
[----:B------:R2:W-:Y:S10]  /*0b00*/  STG.E desc[UR6][R18.64], R25 ;  /* 0x0000001912007986 */ /* 0x0005f4000c101906 */
[----:B------:R-:W-:Y:S05]  /*0b10*/  @!P0 BRA `(.L_x_8) ;  /* 0xfffffff800a88947 */ /* 0x000fea000383ffff */
.L_x_4:
[----:B------:R-:W-:Y:S05]  /*0b20*/  BSYNC.RECONVERGENT B0 ;  /* 0x0000000000007941 */ /* 0x000fea0003800200 */
.L_x_3:
[----:B------:R-:W-:Y:S01]  /*0b30*/  BAR.SYNC.DEFER_BLOCKING 0x0 ;  /* 0x0000000000007b1d */ /* 0x000fe20000010000 */
[----:B------:R-:W-:Y:S01]  /*0b40*/  ISETP.GE.AND P0, PT, R6, 0x2, PT ;  /* 0x000000020600780c */ /* 0x000fe20003f06270 */
[----:B------:R-:W-:-:S04]  /*0b50*/  IMAD.MOV.U32 R5, RZ, RZ, RZ ;  /* 0x000000ffff057224 */ /* 0x000fc800078e00ff */
[----:B------:R-:W-:Y:S08]  /*0b60*/  BSSY.RECONVERGENT B0, `(.L_x_9) ;  /* 0x000000a000007945 */ /* 0x000ff00003800200 */
[----:B------:R-:W-:Y:S05]  /*0b70*/  @!P0 BRA `(.L_x_10) ;  /* 0x0000000000208947 */ /* 0x000fea0003800000 */
[----:B------:R-:W-:Y:S01]  /*0b80*/  IMAD.MOV.U32 R5, RZ, RZ, RZ ;  /* 0x000000ffff057224 */ /* 0x000fe200078e00ff */
[----:B------:R-:W1:Y:S01]  /*0b90*/  LDCU UR4, c[0x0][0x398] ;  /* 0x00007300ff0477ac */ /* 0x000e620008000800 */
[----:B------:R-:W-:-:S05]  /*0ba0*/  NOP ;  /* 0x0000000000007918 */ /* 0x000fca0000000000 */
.L_x_11:
[----:B-1----:R-:W-:Y:S01]  /*0bb0*/  UISETP.GT.U32.AND UP0, UPT, UR4, 0x3, UPT ;  /* 0x000000030400788c */ /* 0x002fe2000bf04070 */
[----:B------:R-:W-:Y:S01]  /*0bc0*/  VIADD R5, R5, 0x1 ;  /* 0x0000000105057836 */ /* 0x000fe20000000000 */
[----:B------:R-:W-:-:S07]  /*0bd0*/  USHF.R.U32.HI UR5, URZ, 0x1, UR4 ;  /* 0x00000001ff057899 */ /* 0x000fce0008011604 */
[----:B------:R-:W-:Y:S01]  /*0be0*/  UMOV UR4, UR5 ;  /* 0x0000000500047c82 */ /* 0x000fe20008000000 */
[----:B------:R-:W-:Y:S05]  /*0bf0*/  BRA.U UP0, `(.L_x_11) ;  /* 0xfffffffd00ec7547 */ /* 0x000fea000b83ffff */
.L_x_10:
[----:B------:R-:W-:Y:S05]  /*0c00*/  BSYNC.RECONVERGENT B0 ;  /* 0x0000000000007941 */ /* 0x000fea0003800200 */
.L_x_9:
[----:B------:R-:W-:Y:S01]  /*0c10*/  ISETP.NE.AND P0, PT, R5, RZ, PT ;  /* 0x000000ff0500720c */ /* 0x000fe20003f05270 */
[----:B------:R-:W-:-:S12]  /*0c20*/  BSSY.RECONVERGENT B0, `(.L_x_12) ;  /* 0x0000087000007945 */ /* 0x000fd80003800200 */
[----:B------:R-:W-:Y:S05]  /*0c30*/  @!P0 BRA `(.L_x_13) ;  /* 0x0000000800148947 */ /* 0x000fea0003800000 */
[----:B------:R-:W1:Y:S01]  /*0c40*/  I2F.U32.RP R11, R4 ;  /* 0x00000004000b7306 */ /* 0x000e620000209000 */
[----:B--2---:R-:W-:Y:S01]  /*0c50*/  IMAD.IADD R7, R3, 0x1, R4 ;  /* 0x0000000103077824 */ /* 0x004fe200078e0204 */
[----:B------:R-:W2:Y:S01]  /*0c60*/  LDC.64 R14, c[0x0][0x3b8] ;  /* 0x0000ee00ff0e7b82 */ /* 0x000ea20000000a00 */
[----:B------:R-:W-:-:S03]  /*0c70*/  ISETP.NE.U32.AND P2, PT, R4, RZ, PT ;  /* 0x000000ff0400720c */ /* 0x000fc60003f45070 */
[CC--:B------:R-:W-:Y:S02]  /*0c80*/  ISETP.GE.AND P0, PT, R7.reuse, R6.reuse, PT ;  /* 0x000000060700720c */ /* 0x0c0fe40003f06270 */
[----:B------:R-:W-:Y:S02]  /*0c90*/  VIMNMX R6, PT, PT, R7, R6, !PT ;  /* 0x0000000607067248 */ /* 0x000fe40007fe0100 */
[----:B------:R-:W-:Y:S01]  /*0ca0*/  SEL R10, RZ, 0x1, P0 ;  /* 0x00000001ff0a7807 */ /* 0x000fe20000000000 */
[----:B-1----:R-:W1:Y:S01]  /*0cb0*/  MUFU.RCP R11, R11 ;  /* 0x0000000b000b7308 */ /* 0x002e620000001000 */
[----:B--2---:R-:W-:-:S04]  /*0cc0*/  IMAD.WIDE.U32 R14, R3, 0x4, R14 ;  /* 0x00000004030e7825 */ /* 0x004fc800078e000e */
[----:B-1----:R-:W-:Y:S02]  /*0cd0*/  VIADD R8, R11, 0xffffffe ;  /* 0x0ffffffe0b087836 */ /* 0x002fe40000000000 */
[----:B------:R-:W-:Y:S02]  /*0ce0*/  IMAD.WIDE R18, R4, 0x4, R14 ;  /* 0x0000000404127825 */ /* 0x000fe400078e020e */
[----:B------:R1:W2:Y:S02]  /*0cf0*/  F2I.FTZ.U32.TRUNC.NTZ R9, R8 ;  /* 0x0000000800097305 */ /* 0x0002a4000021f000 */
[----:B-1----:R-:W-:Y:S02]  /*0d00*/  IMAD.MOV.U32 R8, RZ, RZ, RZ ;  /* 0x000000ffff087224 */ /* 0x002fe400078e00ff */
[----:B--2---:R-:W-:-:S04]  /*0d10*/  IMAD.MOV R13, RZ, RZ, -R9 ;  /* 0x000000ffff0d7224 */ /* 0x004fc800078e0a09 */
[----:B------:R-:W-:-:S04]  /*0d20*/  IMAD R13, R13, R4, RZ ;  /* 0x000000040d0d7224 */ /* 0x000fc800078e02ff */
[----:B------:R-:W-:Y:S01]  /*0d30*/  IMAD.HI.U32 R12, R9, R13, R8 ;  /* 0x0000000d090c7227 */ /* 0x000fe200078e0008 */
[----:B------:R-:W-:-:S05]  /*0d40*/  IADD3 R9, PT, PT, R6, -R7, -R10 ;  /* 0x8000000706097210 */ /* 0x000fca0007ffe80a */
[----:B------:R-:W-:Y:S02]  /*0d50*/  IMAD.HI.U32 R11, R12, R9, RZ ;  /* 0x000000090c0b7227 */ /* 0x000fe400078e00ff */
[----:B------:R-:W1:Y:S02]  /*0d60*/  LDC.64 R12, c[0x0][0x3b0] ;  /* 0x0000ec00ff0c7b82 */ /* 0x000e640000000a00 */
[----:B------:R-:W-:-:S04]  /*0d70*/  IMAD.MOV R6, RZ, RZ, -R11 ;  /* 0x000000ffff067224 */ /* 0x000fc800078e0a0b */
[----:B------:R-:W-:-:S05]  /*0d80*/  IMAD R9, R4, R6, R9 ;  /* 0x0000000604097224 */ /* 0x000fca00078e0209 */
[----:B------:R-:W-:-:S13]  /*0d90*/  ISETP.GE.U32.AND P0, PT, R9, R4, PT ;  /* 0x000000040900720c */ /* 0x000fda0003f06070 */
[----:B------:R-:W-:Y:S02]  /*0da0*/  @P0 IMAD.IADD R9, R9, 0x1, -R4 ;  /* 0x0000000109090824 */ /* 0x000fe400078e0a04 */
[----:B------:R-:W-:Y:S02]  /*0db0*/  @P0 VIADD R11, R11, 0x1 ;  /* 0x000000010b0b0836 */ /* 0x000fe40000000000 */
[----:B-1----:R-:W-:Y:S01]  /*0dc0*/  IMAD.WIDE.U32 R12, R3, 0x4, R12 ;  /* 0x00000004030c7825 */ /* 0x002fe200078e000c */
[----:B------:R-:W-:-:S03]  /*0dd0*/  ISETP.GE.U32.AND P1, PT, R9, R4, PT ;  /* 0x000000040900720c */ /* 0x000fc60003f26070 */
[----:B------:R-:W-:Y:S02]  /*0de0*/  IMAD.IADD R9, R7, 0x1, R4 ;  /* 0x0000000107097824 */ /* 0x000fe400078e0204 */
[----:B------:R-:W-:-:S04]  /*0df0*/  IMAD.WIDE R16, R4, 0x4, R12 ;  /* 0x0000000404107825 */ /* 0x000fc800078e020c */
[----:B0-----:R-:W-:-:S04]  /*0e00*/  IMAD.WIDE R20, R4, 0x4, R16 ;  /* 0x0000000404147825 */ /* 0x001fc800078e0210 */
[----:B------:R-:W-:Y:S01]  /*0e10*/  @P1 VIADD R11, R11, 0x1 ;  /* 0x000000010b0b1836 */ /* 0x000fe20000000000 */
[----:B------:R-:W-:-:S05]  /*0e20*/  @!P2 LOP3.LUT R11, RZ, R4, RZ, 0x33, !PT ;  /* 0x00000004ff0ba212 */ /* 0x000fca00078e33ff */
[----:B------:R-:W-:Y:S02]  /*0e30*/  IMAD.IADD R8, R10, 0x1, R11 ;  /* 0x000000010a087824 */ /* 0x000fe400078e020b */
[----:B------:R-:W-:-:S03]  /*0e40*/  IMAD.MOV.U32 R10, RZ, RZ, RZ ;  /* 0x000000ffff0a7224 */ /* 0x000fc600078e00ff */
[----:B------:R-:W-:-:S07]  /*0e50*/  LOP3.LUT R11, R8, 0x3, RZ, 0xc0, !PT ;  /* 0x00000003080b7812 */ /* 0x000fce00078ec0ff */
.L_x_19:
[----:B0-----:R-:W0:Y:S01]  /*0e60*/  LDCU UR4, c[0x0][0x398] ;  /* 0x00007300ff0477ac */ /* 0x001e220008000800 */
[----:B------:R-:W-:Y:S01]  /*0e70*/  VIADD R10, R10, 0x1 ;  /* 0x000000010a0a7836 */ /* 0x000fe20000000000 */
[----:B------:R-:W-:Y:S04]  /*0e80*/  BSSY.RECONVERGENT B1, `(.L_x_14) ;  /* 0x000005e000017945 */ /* 0x000fe80003800200 */
[----:B------:R-:W-:Y:S01]  /*0e90*/  ISETP.NE.AND P0, PT, R10, R5, PT ;  /* 0x000000050a00720c */ /* 0x000fe20003f05270 */
[----:B0-----:R-:W-:-:S05]  /*0ea0*/  IMAD.U32 R6, RZ, RZ, UR4 ;  /* 0x00000004ff067e24 */ /* 0x001fca000f8e00ff */
[----:B------:R-:W-:-:S13]  /*0eb0*/  ISETP.GE.AND P1, PT, R3, R6, PT ;  /* 0x000000060300720c */ /* 0x000fda0003f26270 */
[----:B-123--:R-:W-:Y:S05]  /*0ec0*/  @P1 BRA `(.L_x_15) ;  /* 0x0000000400641947 */ /* 0x00efea0003800000 */
[----:B------:R-:W-:Y:S01]  /*0ed0*/  ISETP.NE.AND P1, PT, R11, 0x3, PT ;  /* 0x000000030b00780c */ /* 0x000fe20003f25270 */
[----:B------:R-:W-:Y:S01]  /*0ee0*/  BSSY.RECONVERGENT B2, `(.L_x_16) ;  /* 0x0000025000027945 */ /* 0x000fe20003800200 */
[----:B------:R-:W-:-:S11]  /*0ef0*/  IMAD.MOV.U32 R31, RZ, RZ, R3 ;  /* 0x000000ffff1f7224 */ /* 0x000fd600078e0003 */
[----:B------:R-:W-:Y:S05]  /*0f00*/  @!P1 BRA `(.L_x_17) ;  /* 0x0000000000889947 */ /* 0x000fea0003800000 */
[----:B------:R-:W2:Y:S01]  /*0f10*/  LDG.E R29, desc[UR6][R12.64] ;  /* 0x000000060c1d7981 */ /* 0x000ea2000c1e1900 */
[----:B------:R-:W2:Y:S08]  /*0f20*/  LDC.64 R24, c[0x0][0x3b0] ;  /* 0x0000ec00ff187b82 */ /* 0x000eb00000000a00 */
[----:B------:R-:W0:Y:S01]  /*0f30*/  LDC.64 R22, c[0x0][0x3b8] ;  /* 0x0000ee00ff167b82 */ /* 0x000e220000000a00 */
[----:B--2---:R-:W-:-:S06]  /*0f40*/  IMAD.WIDE R28, R29, 0x4, R24 ;  /* 0x000000041d1c7825 */ /* 0x004fcc00078e0218 */
[----:B------:R-:W2:Y:S04]  /*0f50*/  LDG.E R29, desc[UR6][R28.64] ;  /* 0x000000061c1d7981 */ /* 0x000ea8000c1e1900 */
[----:B--2---:R1:W-:Y:S04]  /*0f60*/  STG.E desc[UR6][R12.64], R29 ;  /* 0x0000001d0c007986 */ /* 0x0043e8000c101906 */
[----:B------:R-:W0:Y:S02]  /*0f70*/  LDG.E R27, desc[UR6][R14.64] ;  /* 0x000000060e1b7981 */ /* 0x000e24000c1e1900 */
[----:B0-----:R-:W-:-:S06]  /*0f80*/  IMAD.WIDE R26, R27, 0x4, R22 ;  /* 0x000000041b1a7825 */ /* 0x001fcc00078e0216 */
[----:B------:R-:W2:Y:S01]  /*0f90*/  LDG.E R27, desc[UR6][R26.64] ;  /* 0x000000061a1b7981 */ /* 0x000ea2000c1e1900 */
[----:B------:R-:W-:Y:S01]  /*0fa0*/  ISETP.NE.AND P1, PT, R11, RZ, PT ;  /* 0x000000ff0b00720c */ /* 0x000fe20003f25270 */
[----:B------:R-:W-:Y:S02]  /*0fb0*/  IMAD.MOV.U32 R31, RZ, RZ, R7 ;  /* 0x000000ffff1f7224 */ /* 0x000fe400078e0007 */
[----:B--2---:R1:W-:Y:S10]  /*0fc0*/  STG.E desc[UR6][R14.64], R27 ;  /* 0x0000001b0e007986 */ /* 0x0043f4000c101906 */
[----:B------:R-:W-:Y:S05]  /*0fd0*/  @!P1 BRA `(.L_x_17) ;  /* 0x0000000000549947 */ /* 0x000fea0003800000 */
[----:B-1----:R-:W2:Y:S02]  /*0fe0*/  LDG.E R29, desc[UR6][R16.64] ;  /* 0x00000006101d7981 */ /* 0x002ea4000c1e1900 */
[----:B--2---:R-:W-:-:S06]  /*0ff0*/  IMAD.WIDE R28, R29, 0x4, R24 ;  /* 0x000000041d1c7825 */ /* 0x004fcc00078e0218 */
[----:B------:R-:W2:Y:S04]  /*1000*/  LDG.E R29, desc[UR6][R28.64] ;  /* 0x000000061c1d7981 */ /* 0x000ea8000c1e1900 */
[----:B--2---:R0:W-:Y:S04]  /*1010*/  STG.E desc[UR6][R16.64], R29 ;  /* 0x0000001d10007986 */ /* 0x0041e8000c101906 */
[----:B------:R-:W2:Y:S02]  /*1020*/  LDG.E R27, desc[UR6][R18.64] ;  /* 0x00000006121b7981 */ /* 0x000ea4000c1e1900 */
[----:B--2---:R-:W-:-:S06]  /*1030*/  IMAD.WIDE R26, R27, 0x4, R22 ;  /* 0x000000041b1a7825 */ /* 0x004fcc00078e0216 */
[----:B------:R-:W2:Y:S01]  /*1040*/  LDG.E R27, desc[UR6][R26.64] ;  /* 0x000000061a1b7981 */ /* 0x000ea2000c1e1900 */
[----:B------:R-:W-:Y:S01]  /*1050*/  ISETP.NE.AND P1, PT, R11, 0x1, PT ;  /* 0x000000010b00780c */ /* 0x000fe20003f25270 */
[----:B------:R-:W-:Y:S02]  /*1060*/  IMAD.MOV.U32 R31, RZ, RZ, R9 ;  /* 0x000000ffff1f7224 */ /* 0x000fe400078e0009 */
[----:B--2---:R0:W-:Y:S10]  /*1070*/  STG.E desc[UR6][R18.64], R27 ;  /* 0x0000001b12007986 */ /* 0x0041f4000c101906 */
[----:B------:R-:W-:Y:S05]  /*1080*/  @!P1 BRA `(.L_x_17) ;  /* 0x0000000000289947 */ /* 0x000fea0003800000 */
[----:B0-----:R-:W2:Y:S02]  /*1090*/  LDG.E R27, desc[UR6][R20.64] ;  /* 0x00000006141b7981 */ /* 0x001ea4000c1e1900 */
[----:B--2---:R-:W-:-:S06]  /*10a0*/  IMAD.WIDE R26, R27, 0x4, R24 ;  /* 0x000000041b1a7825 */ /* 0x004fcc00078e0218 */
[----:B------:R-:W2:Y:S01]  /*10b0*/  LDG.E R27, desc[UR6][R26.64] ;  /* 0x000000061a1b7981 */ /* 0x000ea2000c1e1900 */
[----:B------:R-:W-:-:S03]  /*10c0*/  IMAD.WIDE R24, R4, 0x4, R18 ;  /* 0x0000000404187825 */ /* 0x000fc600078e0212 */
[----:B--2---:R2:W-:Y:S04]  /*10d0*/  STG.E desc[UR6][R20.64], R27 ;  /* 0x0000001b14007986 */ /* 0x0045e8000c101906 */
[----:B------:R-:W3:Y:S02]  /*10e0*/  LDG.E R29, desc[UR6][R24.64] ;  /* 0x00000006181d7981 */ /* 0x000ee4000c1e1900 */
[----:B---3--:R-:W-:-:S06]  /*10f0*/  IMAD.WIDE R22, R29, 0x4, R22 ;  /* 0x000000041d167825 */ /* 0x008fcc00078e0216 */
[----:B------:R-:W3:Y:S01]  /*1100*/  LDG.E R23, desc[UR6][R22.64] ;  /* 0x0000000616177981 */ /* 0x000ee2000c1e1900 */
[----:B------:R-:W-:-:S03]  /*1110*/  IMAD.IADD R31, R9, 0x1, R4 ;  /* 0x00000001091f7824 */ /* 0x000fc600078e0204 */
[----:B---3--:R2:W-:Y:S04]  /*1120*/  STG.E desc[UR6][R24.64], R23 ;  /* 0x0000001718007986 */ /* 0x0085e8000c101906 */
.L_x_17:
[----:B------:R-:W-:Y:S05]  /*1130*/  BSYNC.RECONVERGENT B2 ;  /* 0x0000000000027941 */ /* 0x000fea0003800200 */
.L_x_16:
[----:B------:R-:W-:-:S13]  /*1140*/  ISETP.GE.U32.AND P1, PT, R8, 0x3, PT ;  /* 0x000000030800780c */ /* 0x000fda0003f26070 */
[----:B------:R-:W-:Y:S05]  /*1150*/  @!P1 BRA `(.L_x_15) ;  /* 0x0000000000c09947 */ /* 0x000fea0003800000 */
.L_x_18:
[----:B--23--:R-:W2:Y:S08]  /*1160*/  LDC.64 R24, c[0x0][0x3b0] ;  /* 0x0000ec00ff187b82 */ /* 0x00ceb00000000a00 */
[----:B------:R-:W3:Y:S01]  /*1170*/  LDC.64 R22, c[0x0][0x3b8] ;  /* 0x0000ee00ff167b82 */ /* 0x000ee20000000a00 */
[----:B--2---:R-:W-:-:S05]  /*1180*/  IMAD.WIDE.U32 R36, R31, 0x4, R24 ;  /* 0x000000041f247825 */ /* 0x004fca00078e0018 */
[----:B01----:R-:W2:Y:S02]  /*1190*/  LDG.E R29, desc[UR6][R36.64] ;  /* 0x00000006241d7981 */ /* 0x003ea4000c1e1900 */
[----:B--2---:R-:W-:-:S06]  /*11a0*/  IMAD.WIDE R28, R29, 0x4, R24 ;  /* 0x000000041d1c7825 */ /* 0x004fcc00078e0218 */
[----:B------:R-:W2:Y:S01]  /*11b0*/  LDG.E R29, desc[UR6][R28.64] ;  /* 0x000000061c1d7981 */ /* 0x000ea2000c1e1900 */
[----:B---3--:R-:W-:-:S03]  /*11c0*/  IMAD.WIDE.U32 R32, R31, 0x4, R22 ;  /* 0x000000041f207825 */ /* 0x008fc600078e0016 */
[----:B--2---:R0:W-:Y:S04]  /*11d0*/  STG.E desc[UR6][R36.64], R29 ;  /* 0x0000001d24007986 */ /* 0x0041e8000c101906 */
[----:B------:R-:W2:Y:S02]  /*11e0*/  LDG.E R27, desc[UR6][R32.64] ;  /* 0x00000006201b7981 */ /* 0x000ea4000c1e1900 */
[----:B--2---:R-:W-:-:S06]  /*11f0*/  IMAD.WIDE R26, R27, 0x4, R22 ;  /* 0x000000041b1a7825 */ /* 0x004fcc00078e0216 */
[----:B------:R1:W2:Y:S02]  /*1200*/  LDG.E R26, desc[UR6][R26.64] ;  /* 0x000000061a1a7981 */ /* 0x0002a4000c1e1900 */
[----:B-1----:R-:W-:-:S04]  /*1210*/  IMAD.IADD R27, R4, 0x1, R31 ;  /* 0x00000001041b7824 */ /* 0x002fc800078e021f */
[--C-:B------:R-:W-:Y:S01]  /*1220*/  IMAD.WIDE.U32 R34, R27, 0x4, R24.reuse ;  /* 0x000000041b227825 */ /* 0x100fe200078e0018 */
[----:B--2---:R1:W-:Y:S04]  /*1230*/  STG.E desc[UR6][R32.64], R26 ;  /* 0x0000001a20007986 */ /* 0x0043e8000c101906 */
[----:B------:R-:W0:Y:S02]  /*1240*/  LDG.E R31, desc[UR6][R34.64] ;  /* 0x00000006221f7981 */ /* 0x000e24000c1e1900 */
[----:B0-----:R-:W-:-:S06]  /*1250*/  IMAD.WIDE R28, R31, 0x4, R24 ;  /* 0x000000041f1c7825 */ /* 0x001fcc00078e0218 */
[----:B------:R-:W2:Y:S01]  /*1260*/  LDG.E R28, desc[UR6][R28.64] ;  /* 0x000000061c1c7981 */ /* 0x000ea2000c1e1900 */
[----:B------:R-:W-:-:S03]  /*1270*/  IMAD.WIDE.U32 R30, R27, 0x4, R22 ;  /* 0x000000041b1e7825 */ /* 0x000fc600078e0016 */
[----:B--2---:R0:W-:Y:S04]  /*1280*/  STG.E desc[UR6][R34.64], R28 ;  /* 0x0000001c22007986 */ /* 0x0041e8000c101906 */
[----:B------:R-:W2:Y:S02]  /*1290*/  LDG.E R37, desc[UR6][R30.64] ;  /* 0x000000061e257981 */ /* 0x000ea4000c1e1900 */
[----:B--2---:R-:W-:-:S06]  /*12a0*/  IMAD.WIDE R36, R37, 0x4, R22 ;  /* 0x0000000425247825 */ /* 0x004fcc00078e0216 */
[----:B------:R2:W3:Y:S02]  /*12b0*/  LDG.E R36, desc[UR6][R36.64] ;  /* 0x0000000624247981 */ /* 0x0004e4000c1e1900 */
[----:B--2---:R-:W-:-:S04]  /*12c0*/  IMAD.IADD R37, R27, 0x1, R4 ;  /* 0x000000011b257824 */ /* 0x004fc800078e0204 */
[--C-:B-1----:R-:W-:Y:S01]  /*12d0*/  IMAD.WIDE.U32 R26, R37, 0x4, R24.reuse ;  /* 0x00000004251a7825 */ /* 0x102fe200078e0018 */
[----:B---3--:R1:W-:Y:S04]  /*12e0*/  STG.E desc[UR6][R30.64], R36 ;  /* 0x000000241e007986 */ /* 0x0083e8000c101906 */
[----:B------:R-:W2:Y:S02]  /*12f0*/  LDG.E R33, desc[UR6][R26.64] ;  /* 0x000000061a217981 */ /* 0x000ea4000c1e1900 */
[----:B--2---:R-:W-:-:S06]  /*1300*/  IMAD.WIDE R32, R33, 0x4, R24 ;  /* 0x0000000421207825 */ /* 0x004fcc00078e0218 */
[----:B------:R-:W2:Y:S01]  /*1310*/  LDG.E R32, desc[UR6][R32.64] ;  /* 0x0000000620207981 */ /* 0x000ea2000c1e1900 */
[----:B0-----:R-:W-:-:S03]  /*1320*/  IMAD.WIDE.U32 R28, R37, 0x4, R22 ;  /* 0x00000004251c7825 */ /* 0x001fc600078e0016 */
[----:B--2---:R0:W-:Y:S04]  /*1330*/  STG.E desc[UR6][R26.64], R32 ;  /* 0x000000201a007986 */ /* 0x0041e8000c101906 */
[----:B------:R-:W2:Y:S01]  /*1340*/  LDG.E R35, desc[UR6][R28.64] ;  /* 0x000000061c237981 */ /* 0x000ea2000c1e1900 */
[----:B------:R-:W-:Y:S02]  /*1350*/  IMAD.IADD R33, R37, 0x1, R4 ;  /* 0x0000000125217824 */ /* 0x000fe400078e0204 */
[----:B--2---:R-:W-:-:S06]  /*1360*/  IMAD.WIDE R34, R35, 0x4, R22 ;  /* 0x0000000423227825 */ /* 0x004fcc00078e0216 */
[----:B------:R-:W2:Y:S01]  /*1370*/  LDG.E R35, desc[UR6][R34.64] ;  /* 0x0000000622237981 */ /* 0x000ea2000c1e1900 */
[----:B-1----:R-:W-:-:S03]  /*1380*/  IMAD.WIDE.U32 R36, R33, 0x4, R24 ;  /* 0x0000000421247825 */ /* 0x002fc600078e0018 */
[----:B--2---:R3:W-:Y:S04]  /*1390*/  STG.E desc[UR6][R28.64], R35 ;  /* 0x000000231c007986 */ /* 0x0047e8000c101906 */
[----:B------:R-:W2:Y:S02]  /*13a0*/  LDG.E R31, desc[UR6][R36.64] ;  /* 0x00000006241f7981 */ /* 0x000ea4000c1e1900 */
[----:B--2---:R-:W-:-:S05]  /*13b0*/  IMAD.WIDE R24, R31, 0x4, R24 ;  /* 0x000000041f187825 */ /* 0x004fca00078e0218 */
[----:B------:R1:W2:Y:S02]  /*13c0*/  LDG.E R30, desc[UR6][R24.64] ;  /* 0x00000006181e7981 */ /* 0x0002a4000c1e1900 */
[--C-:B-1----:R-:W-:Y:S02]  /*13d0*/  IMAD.WIDE.U32 R24, R33, 0x4, R22.reuse ;  /* 0x0000000421187825 */ /* 0x102fe400078e0016 */
[----:B--2---:R3:W-:Y:S04]  /*13e0*/  STG.E desc[UR6][R36.64], R30 ;  /* 0x0000001e24007986 */ /* 0x0047e8000c101906 */
[----:B0-----:R-:W2:Y:S02]  /*13f0*/  LDG.E R27, desc[UR6][R24.64] ;  /* 0x00000006181b7981 */ /* 0x001ea4000c1e1900 */
[----:B--2---:R-:W-:-:S06]  /*1400*/  IMAD.WIDE R22, R27, 0x4, R22 ;  /* 0x000000041b167825 */ /* 0x004fcc00078e0216 */
[----:B------:R-:W2:Y:S01]  /*1410*/  LDG.E R23, desc[UR6][R22.64] ;  /* 0x0000000616177981 */ /* 0x000ea2000c1e1900 */
[----:B------:R-:W-:-:S05]  /*1420*/  IMAD.IADD R31, R33, 0x1, R4 ;  /* 0x00000001211f7824 */ /* 0x000fca00078e0204 */
[----:B------:R-:W-:Y:S01]  /*1430*/  ISETP.GE.AND P1, PT, R31, R6, PT ;  /* 0x000000061f00720c */ /* 0x000fe20003f26270 */
[----:B--2---:R3:W-:-:S12]  /*1440*/  STG.E desc[UR6][R24.64], R23 ;  /* 0x0000001718007986 */ /* 0x0047d8000c101906 */
[----:B------:R-:W-:Y:S05]  /*1450*/  @!P1 BRA `(.L_x_18) ;  /* 0xfffffffc00409947 */ /* 0x000fea000383ffff */
.L_x_15:
[----:B------:R-:W-:Y:S05]  /*1460*/  BSYNC.RECONVERGENT B1 ;  /* 0x0000000000017941 */ /* 0x000fea0003800200 */
.L_x_14:
[----:B------:R-:W-:Y:S06]  /*1470*/  BAR.SYNC.DEFER_BLOCKING 0x0 ;  /* 0x0000000000007b1d */ /* 0x000fec0000010000 */
[----:B------:R-:W-:Y:S05]  /*1480*/  @P0 BRA `(.L_x_19) ;  /* 0xfffffff800740947 */ /* 0x000fea000383ffff */
.L_x_13:
[----:B------:R-:W-:Y:S05]  /*1490*/  BSYNC.RECONVERGENT B0 ;  /* 0x0000000000007941 */ /* 0x000fea0003800200 */
.L_x_12:
[----:B------:R-:W-:Y:S01]  /*14a0*/  ISETP.NE.AND P0, PT, R3, RZ, PT ;  /* 0x000000ff0300720c */ /* 0x000fe20003f05270 */
[----:B------:R-:W4:Y:S01]  /*14b0*/  LDCU.128 UR8, c[0x0][0x3d0] ;  /* 0x00007a00ff0877ac */ /* 0x000f220008000c00 */
[----:B------:R-:W-:Y:S01]  /*14c0*/  BSSY.RECONVERGENT B0, `(.L_x_20) ;  /* 0x000000d000007945 */ /* 0x000fe20003800200 */
[----:B------:R-:W0:Y:S10]  /*14d0*/  LDCU.128 UR20, c[0x0][0x3d0] ;  /* 0x00007a00ff1477ac */ /* 0x000e340008000c00 */
[----:B------:R-:W-:Y:S05]  /*14e0*/  @P0 BRA `(.L_x_21) ;  /* 0x0000000000280947 */ /* 0x000fea0003800000 */
[----:B------:R-:W1:Y:S08]  /*14f0*/  LDC.64 R8, c[0x0][0x3b0] ;  /* 0x0000ec00ff087b82 */ /* 0x000e700000000a00 */
[----:B------:R-:W2:Y:S01]  /*1500*/  LDC.64 R10, c[0x0][0x3b8] ;  /* 0x0000ee00ff0a7b82 */ /* 0x000ea20000000a00 */
[----:B-1---5:R-:W-:-:S05]  /*1510*/  IMAD.WIDE R8, R0, 0x4, R8 ;  /* 0x0000000400087825 */ /* 0x022fca00078e0208 */
[----:B------:R-:W3:Y:S01]  /*1520*/  LDG.E R12, desc[UR6][R8.64] ;  /* 0x00000006080c7981 */ /* 0x000ee2000c1e1900 */
[----:B--2---:R-:W-:-:S05]  /*1530*/  IMAD.WIDE R10, R2, 0x4, R10 ;  /* 0x00000004020a7825 */ /* 0x004fca00078e020a */
[----:B------:R-:W3:Y:S01]  /*1540*/  LDG.E R13, desc[UR6][R10.64] ;  /* 0x000000060a0d7981 */ /* 0x000ee2000c1e1900 */
[----:B------:R-:W1:Y:S01]  /*1550*/  S2UR UR5, SR_CgaCtaId ;  /* 0x00000000000579c3 */ /* 0x000e620000008800 */
[----:B------:R-:W-:Y:S02]  /*1560*/  UMOV UR4, 0x400 ;  /* 0x0000040000047882 */ /* 0x000fe40000000000 */
[----:B-1----:R-:W-:-:S09]  /*1570*/  ULEA UR4, UR5, UR4, 0x18 ;  /* 0x0000000405047291 */ /* 0x002fd2000f8ec0ff */
[----:B---3--:R1:W-:Y:S03]  /*1580*/  STS.64 [UR4], R12 ;  /* 0x0000000cff007988 */ /* 0x0083e60008000a04 */
.L_x_21:
[----:B0---4-:R-:W-:Y:S05]  /*1590*/  BSYNC.RECONVERGENT B0 ;  /* 0x0000000000007941 */ /* 0x011fea0003800200 */
.L_x_20:
[----:B------:R-:W-:Y:S01]  /*15a0*/  BAR.SYNC.DEFER_BLOCKING 0x0 ;  /* 0x0000000000007b1d */ /* 0x000fe20000010000 */
[----:B------:R-:W-:-:S05]  /*15b0*/  ISETP.GE.AND P0, PT, R3, R6, PT ;  /* 0x000000060300720c */ /* 0x000fca0003f06270 */
[----:B------:R-:W0:Y:S01]  /*15c0*/  LDCU.128 UR12, c[0x0][0x3c0] ;  /* 0x00007800ff0c77ac */ /* 0x000e220008000c00 */
[----:B------:R-:W-:Y:S01]  /*15d0*/  BSSY.RECONVERGENT B0, `(.L_x_22) ;  /* 0x00000a6000007945 */ /* 0x000fe20003800200 */
[----:B------:R-:W4:Y:S01]  /*15e0*/  LDCU.128 UR24, c[0x0][0x3c0] ;  /* 0x00007800ff1877ac */ /* 0x000f220008000c00 */
[----:B------:R-:W0:Y:S05]  /*15f0*/  LDCU.128 UR16, c[0x0][0x3b0] ;  /* 0x00007600ff1077ac */ /* 0x000e2a0008000c00 */
[----:B------:R-:W-:Y:S05]  /*1600*/  @P0 BRA `(.L_x_23) ;  /* 0x0000000800880947 */ /* 0x000fea0003800000 */
[----:B------:R-:W1:Y:S01]  /*1610*/  I2F.U32.RP R11, R4 ;  /* 0x00000004000b7306 */ /* 0x000e620000209000 */
[----:B------:R-:W-:Y:S01]  /*1620*/  IMAD.IADD R5, R3, 0x1, R4 ;  /* 0x0000000103057824 */ /* 0x000fe200078e0204 */
[----:B------:R-:W-:Y:S01]  /*1630*/  ISETP.NE.U32.AND P3, PT, R4, RZ, PT ;  /* 0x000000ff0400720c */ /* 0x000fe20003f65070 */
[----:B------:R-:W3:Y:S01]  /*1640*/  S2UR UR5, SR_CgaCtaId ;  /* 0x00000000000579c3 */ /* 0x000ee20000008800 */
[----:B------:R-:W-:Y:S01]  /*1650*/  UMOV UR4, 0x400 ;  /* 0x0000040000047882 */ /* 0x000fe20000000000 */
[----:B------:R-:W-:Y:S01]  /*1660*/  BSSY.RECONVERGENT B1, `(.L_x_24) ;  /* 0x0000042000017945 */ /* 0x000fe20003800200 */
[CC--:B------:R-:W-:Y:S02]  /*1670*/  ISETP.GE.AND P1, PT, R5.reuse, R6.reuse, PT ;  /* 0x000000060500720c */ /* 0x0c0fe40003f26270 */
[----:B------:R-:W-:Y:S02]  /*1680*/  VIMNMX R10, PT, PT, R5, R6, !PT ;  /* 0x00000006050a7248 */ /* 0x000fe40007fe0100 */
[----:B--2---:R-:W-:-:S04]  /*1690*/  SEL R7, RZ, 0x1, P1 ;  /* 0x00000001ff077807 */ /* 0x004fc80000800000 */
[----:B------:R-:W-:Y:S01]  /*16a0*/  IADD3 R5, PT, PT, R10, -R5, -R7 ;  /* 0x800000050a057210 */ /* 0x000fe20007ffe807 */
[----:B-1----:R-:W1:Y:S01]  /*16b0*/  MUFU.RCP R11, R11 ;  /* 0x0000000b000b7308 */ /* 0x002e620000001000 */
[----:B---3--:R-:W-:Y:S01]  /*16c0*/  ULEA UR4, UR5, UR4, 0x18 ;  /* 0x0000000405047291 */ /* 0x008fe2000f8ec0ff */
[----:B-1----:R-:W-:-:S06]  /*16d0*/  VIADD R8, R11, 0xffffffe ;  /* 0x0ffffffe0b087836 */ /* 0x002fcc0000000000 */
[----:B------:R1:W2:Y:S02]  /*16e0*/  F2I.FTZ.U32.TRUNC.NTZ R9, R8 ;  /* 0x0000000800097305 */ /* 0x0002a4000021f000 */
[----:B-1----:R-:W-:Y:S02]  /*16f0*/  IMAD.MOV.U32 R8, RZ, RZ, RZ ;  /* 0x000000ffff087224 */ /* 0x002fe400078e00ff */
[----:B--2---:R-:W-:-:S04]  /*1700*/  IMAD.MOV R13, RZ, RZ, -R9 ;  /* 0x000000ffff0d7224 */ /* 0x004fc800078e0a09 */
[----:B------:R-:W-:-:S04]  /*1710*/  IMAD R13, R13, R4, RZ ;  /* 0x000000040d0d7224 */ /* 0x000fc800078e02ff */
[----:B------:R-:W-:-:S06]  /*1720*/  IMAD.HI.U32 R12, R9, R13, R8 ;  /* 0x0000000d090c7227 */ /* 0x000fcc00078e0008 */
[----:B------:R-:W-:-:S04]  /*1730*/  IMAD.HI.U32 R12, R12, R5, RZ ;  /* 0x000000050c0c7227 */ /* 0x000fc800078e00ff */
[----:B------:R-:W-:-:S04]  /*1740*/  IMAD.MOV R8, RZ, RZ, -R12 ;  /* 0x000000ffff087224 */ /* 0x000fc800078e0a0c */
[----:B------:R-:W-:Y:S02]  /*1750*/  IMAD R5, R4, R8, R5 ;  /* 0x0000000804057224 */ /* 0x000fe400078e0205 */
[----:B------:R-:W1:Y:S03]  /*1760*/  LDS.64 R8, [UR4] ;  /* 0x00000004ff087984 */ /* 0x000e660008000a00 */
[----:B------:R-:W-:-:S13]  /*1770*/  ISETP.GE.U32.AND P1, PT, R5, R4, PT ;  /* 0x000000040500720c */ /* 0x000fda0003f26070 */
[----:B------:R-:W-:Y:S02]  /*1780*/  @P1 IMAD.IADD R5, R5, 0x1, -R4 ;  /* 0x0000000105051824 */ /* 0x000fe400078e0a04 */
[----:B------:R-:W-:-:S03]  /*1790*/  @P1 VIADD R12, R12, 0x1 ;  /* 0x000000010c0c1836 */ /* 0x000fc60000000000 */
[----:B------:R-:W-:-:S13]  /*17a0*/  ISETP.GE.U32.AND P2, PT, R5, R4, PT ;  /* 0x000000040500720c */ /* 0x000fda0003f46070 */
[----:B------:R-:W-:Y:S01]  /*17b0*/  @P2 VIADD R12, R12, 0x1 ;  /* 0x000000010c0c2836 */ /* 0x000fe20000000000 */
[----:B------:R-:W-:-:S05]  /*17c0*/  @!P3 LOP3.LUT R12, RZ, R4, RZ, 0x33, !PT ;  /* 0x00000004ff0cb212 */ /* 0x000fca00078e33ff */
[----:B------:R-:W-:-:S05]  /*17d0*/  IMAD.IADD R24, R7, 0x1, R12 ;  /* 0x0000000107187824 */ /* 0x000fca00078e020c */
[----:B------:R-:W-:-:S04]  /*17e0*/  LOP3.LUT R5, R24, 0x3, RZ, 0xc0, !PT ;  /* 0x0000000318057812 */ /* 0x000fc800078ec0ff */
[----:B------:R-:W-:Y:S01]  /*17f0*/  ISETP.NE.AND P1, PT, R5, 0x3, PT ;  /* 0x000000030500780c */ /* 0x000fe20003f25270 */
[----:B------:R-:W-:-:S12]  /*1800*/  IMAD.MOV.U32 R5, RZ, RZ, R3 ;  /* 0x000000ffff057224 */ /* 0x000fd800078e0003 */
[----:B-1----:R-:W-:Y:S05]  /*1810*/  @!P1 BRA `(.L_x_25) ;  /* 0x0000000000989947 */ /* 0x002fea0003800000 */
[----:B------:R-:W-:Y:S01]  /*1820*/  VIADD R5, R24, 0x1 ;  /* 0x0000000118057836 */ /* 0x000fe20000000000 */
[----:B------:R-:W-:Y:S01]  /*1830*/  BSSY.RECONVERGENT B2, `(.L_x_26) ;  /* 0x0000023000027945 */ /* 0x000fe20003800200 */
[----:B------:R-:W-:Y:S02]  /*1840*/  IMAD.MOV.U32 R25, RZ, RZ, R3 ;  /* 0x000000ffff197224 */ /* 0x000fe400078e0003 */
[----:B------:R-:W-:Y:S01]  /*1850*/  IMAD.MOV.U32 R22, RZ, RZ, RZ ;  /* 0x000000ffff167224 */ /* 0x000fe200078e00ff */
[----:B------:R-:W-:Y:S01]  /*1860*/  LOP3.LUT R5, R5, 0x3, RZ, 0xc0, !PT ;  /* 0x0000000305057812 */ /* 0x000fe200078ec0ff */
[----:B------:R-:W-:-:S04]  /*1870*/  IMAD.WIDE.U32 R10, R3, 0x4, RZ ;  /* 0x00000004030a7825 */ /* 0x000fc800078e00ff */
[----:B------:R-:W-:-:S07]  /*1880*/  IMAD.MOV R5, RZ, RZ, -R5 ;  /* 0x000000ffff057224 */ /* 0x000fce00078e0a05 */
.L_x_27:
[----:B01----:R-:W-:-:S04]  /*1890*/  IADD3 R12, P1, PT, R10, UR16, RZ ;  /* 0x000000100a0c7c10 */ /* 0x003fc8000ff3e0ff */
[----:B------:R-:W-:-:S06]  /*18a0*/  IADD3.X R13, PT, PT, R11, UR17, RZ, P1, !PT ;  /* 0x000000110b0d7c10 */ /* 0x000fcc0008ffe4ff */
[----:B------:R-:W2:Y:S01]  /*18b0*/  LDG.E R13, desc[UR6][R12.64] ;  /* 0x000000060c0d7981 */ /* 0x000ea2000c1e1900 */
[----:B------:R-:W-:Y:S02]  /*18c0*/  IADD3 R14, P2, PT, R25, UR8, RZ ;  /* 0x00000008190e7c10 */ /* 0x000fe4000ff5e0ff */
[----:B------:R-:W-:Y:S02]  /*18d0*/  IADD3 R16, P3, PT, R10, UR18, RZ ;  /* 0x000000120a107c10 */ /* 0x000fe4000ff7e0ff */
[----:B------:R-:W-:Y:S02]  /*18e0*/  IADD3.X R15, PT, PT, R22, UR9, RZ, P2, !PT ;  /* 0x00000009160f7c10 */ /* 0x000fe400097fe4ff */
[----:B------:R-:W-:Y:S02]  /*18f0*/  IADD3.X R17, PT, PT, R11, UR19, RZ, P3, !PT ;  /* 0x000000130b117c10 */ /* 0x000fe40009ffe4ff */
[----:B--2---:R-:W-:-:S04]  /*1900*/  ISETP.NE.AND P1, PT, R13, R8, PT ;  /* 0x000000080d00720c */ /* 0x004fc80003f25270 */
[----:B------:R-:W-:-:S05]  /*1910*/  SEL R7, RZ, 0x1, P1 ;  /* 0x00000001ff077807 */ /* 0x000fca0000800000 */
[----:B------:R0:W-:Y:S04]  /*1920*/  STG.E.U8 desc[UR6][R14.64], R7 ;  /* 0x000000070e007986 */ /* 0x0001e8000c101106 */
[----:B------:R-:W2:Y:S01]  /*1930*/  LDG.E R16, desc[UR6][R16.64] ;  /* 0x0000000610107981 */ /* 0x000ea2000c1e1900 */
[----:B------:R-:W-:Y:S01]  /*1940*/  IADD3 R18, P2, PT, R25, UR10, RZ ;  /* 0x0000000a19127c10 */ /* 0x000fe2000ff5e0ff */
[----:B------:R-:W-:Y:S01]  /*1950*/  VIADD R5, R5, 0x1 ;  /* 0x0000000105057836 */ /* 0x000fe20000000000 */
[C---:B------:R-:W-:Y:S01]  /*1960*/  IADD3 R20, P3, PT, R25.reuse, UR12, RZ ;  /* 0x0000000c19147c10 */ /* 0x040fe2000ff7e0ff */
[----:B------:R-:W-:Y:S01]  /*1970*/  IMAD.WIDE.U32 R10, R4, 0x4, R10 ;  /* 0x00000004040a7825 */ /* 0x000fe200078e000a */
[----:B------:R-:W-:Y:S02]  /*1980*/  IADD3 R12, P4, PT, R25, UR14, RZ ;  /* 0x0000000e190c7c10 */ /* 0x000fe4000ff9e0ff */
[----:B------:R-:W-:-:S02]  /*1990*/  IADD3.X R19, PT, PT, R22, UR11, RZ, P2, !PT ;  /* 0x0000000b16137c10 */ /* 0x000fc400097fe4ff */
[C---:B------:R-:W-:Y:S02]  /*19a0*/  IADD3.X R21, PT, PT, R22.reuse, UR13, RZ, P3, !PT ;  /* 0x0000000d16157c10 */ /* 0x040fe40009ffe4ff */
[----:B------:R-:W-:Y:S02]  /*19b0*/  IADD3.X R13, PT, PT, R22, UR15, RZ, P4, !PT ;  /* 0x0000000f160d7c10 */ /* 0x000fe4000a7fe4ff */
[----:B0-----:R-:W-:-:S05]  /*19c0*/  IADD3 R7, P2, PT, R4, R25, RZ ;  /* 0x0000001904077210 */ /* 0x001fca0007f5e0ff */
[----:B------:R-:W-:Y:S02]  /*19d0*/  IMAD.MOV.U32 R25, RZ, RZ, R7 ;  /* 0x000000ffff197224 */ /* 0x000fe400078e0007 */
[----:B------:R-:W-:Y:S01]  /*19e0*/  IMAD.X R22, RZ, RZ, R22, P2 ;  /* 0x000000ffff167224 */ /* 0x000fe200010e0616 */
[----:B--2---:R-:W-:-:S04]  /*19f0*/  ISETP.NE.AND P1, PT, R16, R9, PT ;  /* 0x000000091000720c */ /* 0x004fc80003f25270 */
[----:B------:R-:W-:Y:S02]  /*1a00*/  SEL R23, RZ, 0x1, P1 ;  /* 0x00000001ff177807 */ /* 0x000fe40000800000 */
[----:B------:R-:W-:-:S03]  /*1a10*/  ISETP.NE.AND P1, PT, R5, RZ, PT ;  /* 0x000000ff0500720c */ /* 0x000fc60003f25270 */
[----:B------:R1:W-:Y:S04]  /*1a20*/  STG.E.U8 desc[UR6][R18.64], R23 ;  /* 0x0000001712007986 */ /* 0x0003e8000c101106 */
[----:B------:R1:W-:Y:S04]  /*1a30*/  STG.E.U8 desc[UR6][R20.64], RZ ;  /* 0x000000ff14007986 */ /* 0x0003e8000c101106 */
[----:B------:R1:W-:Y:S02]  /*1a40*/  STG.E.U8 desc[UR6][R12.64], RZ ;  /* 0x000000ff0c007986 */ /* 0x0003e4000c101106 */
[----:B------:R-:W-:Y:S05]  /*1a50*/  @P1 BRA `(.L_x_27) ;  /* 0xfffffffc008c1947 */ /* 0x000fea000383ffff */
[----:B----4-:R-:W-:Y:S05]  /*1a60*/  BSYNC.RECONVERGENT B2 ;  /* 0x0000000000027941 */ /* 0x010fea0003800200 */
.L_x_26:
[----:B------:R-:W-:-:S07]  /*1a70*/  IMAD.MOV.U32 R5, RZ, RZ, R7 ;  /* 0x000000ffff057224 */ /* 0x000fce00078e0007 */
.L_x_25:
[----:B0---4-:R-:W-:Y:S05]  /*1a80*/  BSYNC.RECONVERGENT B1 ;  /* 0x0000000000017941 */ /* 0x011fea0003800200 */
.L_x_24:
[----:B------:R-:W0:Y:S01]  /*1a90*/  LDC.64 R10, c[0x0][0x3b0] ;  /* 0x0000ec00ff0a7b82 */ /* 0x000e220000000a00 */
[----:B------:R-:W-:-:S07]  /*1aa0*/  ISETP.GE.U32.AND P1, PT, R24, 0x3, PT ;  /* 0x000000031800780c */ /* 0x000fce0003f26070 */
[----:B-1----:R-:W1:Y:S06]  /*1ab0*/  LDC.64 R12, c[0x0][0x3b8] ;  /* 0x0000ee00ff0c7b82 */ /* 0x002e6c0000000a00 */
[----:B------:R-:W-:Y:S05]  /*1ac0*/  @!P1 BRA `(.L_x_23) ;  /* 0x0000000400589947 */ /* 0x000fea0003800000 */
.L_x_28:
[----:B0-----:R-:W-:-:S06]  /*1ad0*/  IMAD.WIDE.U32 R14, R5, 0x4, R10 ;  /* 0x00000004050e7825 */ /* 0x001fcc00078e000a */
[----:B------:R-:W2:Y:S01]  /*1ae0*/  LDG.E R15, desc[UR6][R14.64] ;  /* 0x000000060e0f7981 */ /* 0x000ea2000c1e1900 */
[C---:B------:R-:W-:Y:S01]  /*1af0*/  IADD3 R18, P2, PT, R5.reuse, UR20, RZ ;  /* 0x0000001405127c10 */ /* 0x040fe2000ff5e0ff */
[----:B-1----:R-:W-:-:S04]  /*1b00*/  IMAD.WIDE.U32 R16, R5, 0x4, R12 ;  /* 0x0000000405107825 */ /* 0x002fc800078e000c */
[----:B------:R-:W-:Y:S01]  /*1b10*/  IMAD.X R19, RZ, RZ, UR21, P2 ;  /* 0x00000015ff137e24 */ /* 0x000fe200090e06ff */
[----:B--2---:R-:W-:-:S04]  /*1b20*/  ISETP.NE.AND P1, PT, R15, R8, PT ;  /* 0x000000080f00720c */ /* 0x004fc80003f25270 */
[----:B------:R-:W-:-:S05]  /*1b30*/  SEL R7, RZ, 0x1, P1 ;  /* 0x00000001ff077807 */ /* 0x000fca0000800000 */
[----:B------:R0:W-:Y:S04]  /*1b40*/  STG.E.U8 desc[UR6][R18.64], R7 ;  /* 0x0000000712007986 */ /* 0x0001e8000c101106 */
[----:B------:R-:W2:Y:S01]  /*1b50*/  LDG.E R16, desc[UR6][R16.64] ;  /* 0x0000000610107981 */ /* 0x000ea2000c1e1900 */
[C---:B------:R-:W-:Y:S02]  /*1b60*/  IADD3 R20, P2, PT, R5.reuse, UR22, RZ ;  /* 0x0000001605147c10 */ /* 0x040fe4000ff5e0ff */
[C---:B------:R-:W-:Y:S02]  /*1b70*/  IADD3 R22, P3, PT, R5.reuse, UR24, RZ ;  /* 0x0000001805167c10 */ /* 0x040fe4000ff7e0ff */
[----:B------:R-:W-:Y:S01]  /*1b80*/  IADD3 R24, P4, PT, R5, UR26, RZ ;  /* 0x0000001a05187c10 */ /* 0x000fe2000ff9e0ff */
[----:B------:R-:W-:-:S02]  /*1b90*/  IMAD.IADD R5, R4, 0x1, R5 ;  /* 0x0000000104057824 */ /* 0x000fc400078e0205 */
[----:B------:R-:W-:Y:S02]  /*1ba0*/  IMAD.X R21, RZ, RZ, UR23, P2 ;  /* 0x00000017ff157e24 */ /* 0x000fe400090e06ff */
[----:B------:R-:W-:Y:S02]  /*1bb0*/  IMAD.X R23, RZ, RZ, UR25, P3 ;  /* 0x00000019ff177e24 */ /* 0x000fe400098e06ff */
[----:B------:R-:W-:Y:S02]  /*1bc0*/  IMAD.X R25, RZ, RZ, UR27, P4 ;  /* 0x0000001bff197e24 */ /* 0x000fe4000a0e06ff */
[----:B------:R-:W-:Y:S01]  /*1bd0*/  IMAD.WIDE.U32 R14, R5, 0x4, R10 ;  /* 0x00000004050e7825 */ /* 0x000fe200078e000a */
[----:B--2---:R-:W-:-:S04]  /*1be0*/  ISETP.NE.AND P1, PT, R16, R9, PT ;  /* 0x000000091000720c */ /* 0x004fc80003f25270 */
[----:B------:R-:W-:-:S05]  /*1bf0*/  SEL R27, RZ, 0x1, P1 ;  /* 0x00000001ff1b7807 */ /* 0x000fca0000800000 */
[----:B------:R1:W-:Y:S04]  /*1c00*/  STG.E.U8 desc[UR6][R20.64], R27 ;  /* 0x0000001b14007986 */ /* 0x0003e8000c101106 */
[----:B------:R2:W-:Y:S04]  /*1c10*/  STG.E.U8 desc[UR6][R22.64], RZ ;  /* 0x000000ff16007986 */ /* 0x0005e8000c101106 */
[----:B------:R3:W-:Y:S04]  /*1c20*/  STG.E.U8 desc[UR6][R24.64], RZ ;  /* 0x000000ff18007986 */ /* 0x0007e8000c101106 */
[----:B------:R-:W4:Y:S01]  /*1c30*/  LDG.E R15, desc[UR6][R14.64] ;  /* 0x000000060e0f7981 */ /* 0x000f22000c1e1900 */
[C---:B0-----:R-:W-:Y:S01]  /*1c40*/  IADD3 R18, P2, PT, R5.reuse, UR20, RZ ;  /* 0x0000001405127c10 */ /* 0x041fe2000ff5e0ff */
[----:B------:R-:W-:-:S04]  /*1c50*/  IMAD.WIDE.U32 R16, R5, 0x4, R12 ;  /* 0x0000000405107825 */ /* 0x000fc800078e000c */
[----:B------:R-:W-:Y:S01]  /*1c60*/  IMAD.X R19, RZ, RZ, UR21, P2 ;  /* 0x00000015ff137e24 */ /* 0x000fe200090e06ff */
[----:B----4-:R-:W-:-:S04]  /*1c70*/  ISETP.NE.AND P1, PT, R15, R8, PT ;  /* 0x000000080f00720c */ /* 0x010fc80003f25270 */
[----:B------:R-:W-:-:S05]  /*1c80*/  SEL R7, RZ, 0x1, P1 ;  /* 0x00000001ff077807 */ /* 0x000fca0000800000 */
[----:B------:R0:W-:Y:S04]  /*1c90*/  STG.E.U8 desc[UR6][R18.64], R7 ;  /* 0x0000000712007986 */ /* 0x0001e8000c101106 */
[----:B------:R-:W4:Y:S01]  /*1ca0*/  LDG.E R16, desc[UR6][R16.64] ;  /* 0x0000000610107981 */ /* 0x000f22000c1e1900 */
[C---:B-1----:R-:W-:Y:S02]  /*1cb0*/  IADD3 R20, P2, PT, R5.reuse, UR22, RZ ;  /* 0x0000001605147c10 */ /* 0x042fe4000ff5e0ff */
[C---:B--2---:R-:W-:Y:S02]  /*1cc0*/  IADD3 R22, P3, PT, R5.reuse, UR24, RZ ;  /* 0x0000001805167c10 */ /* 0x044fe4000ff7e0ff */
[C---:B---3--:R-:W-:Y:S01]  /*1cd0*/  IADD3 R24, P4, PT, R5.reuse, UR26, RZ ;  /* 0x0000001a05187c10 */ /* 0x048fe2000ff9e0ff */
[----:B------:R-:W-:-:S02]  /*1ce0*/  IMAD.IADD R5, R5, 0x1, R4 ;  /* 0x0000000105057824 */ /* 0x000fc400078e0204 */
[----:B------:R-:W-:Y:S02]  /*1cf0*/  IMAD.X R21, RZ, RZ, UR23, P2 ;  /* 0x00000017ff157e24 */ /* 0x000fe400090e06ff */
[----:B------:R-:W-:Y:S02]  /*1d00*/  IMAD.X R23, RZ, RZ, UR25, P3 ;  /* 0x00000019ff177e24 */ /* 0x000fe400098e06ff */
[----:B------:R-:W-:Y:S02]  /*1d10*/  IMAD.X R25, RZ, RZ, UR27, P4 ;  /* 0x0000001bff197e24 */ /* 0x000fe4000a0e06ff */
[----:B------:R-:W-:Y:S01]  /*1d20*/  IMAD.WIDE.U32 R14, R5, 0x4, R10 ;  /* 0x00000004050e7825 */ /* 0x000fe200078e000a */
[----:B----4-:R-:W-:-:S04]  /*1d30*/  ISETP.NE.AND P1, PT, R16, R9, PT ;  /* 0x000000091000720c */ /* 0x010fc80003f25270 */
        /* <DEDUP_REMOVED lines=35> */
[----:B------:R-:W-:Y:S01]  /*1f70*/  IADD3 R14, P4, PT, R5, UR26, RZ ;  /* 0x0000001a050e7c10 */ /* 0x000fe2000ff9e0ff */
[----:B------:R-:W-:-:S02]  /*1f80*/  IMAD.X R21, RZ, RZ, UR23, P2 ;  /* 0x00000017ff157e24 */ /* 0x000fc400090e06ff */
[----:B------:R-:W-:Y:S02]  /*1f90*/  IMAD.X R23, RZ, RZ, UR25, P3 ;  /* 0x00000019ff177e24 */ /* 0x000fe400098e06ff */
[----:B------:R-:W-:Y:S02]  /*1fa0*/  IMAD.X R15, RZ, RZ, UR27, P4 ;  /* 0x0000001bff0f7e24 */ /* 0x000fe4000a0e06ff */
[----:B------:R-:W-:Y:S01]  /*1fb0*/  IMAD.IADD R5, R5, 0x1, R4 ;  /* 0x0000000105057824 */ /* 0x000fe200078e0204 */
[----:B----4-:R-:W-:-:S04]  /*1fc0*/  ISETP.NE.AND P1, PT, R16, R9, PT ;  /* 0x000000091000720c */ /* 0x010fc80003f25270 */
[----:B---3--:R-:W-:Y:S02]  /*1fd0*/  SEL R25, RZ, 0x1, P1 ;  /* 0x00000001ff197807 */ /* 0x008fe40000800000 */
[----:B------:R-:W-:-:S03]  /*1fe0*/  ISETP.GE.AND P1, PT, R5, R6, PT ;  /* 0x000000060500720c */ /* 0x000fc60003f26270 */
[----:B------:R0:W-:Y:S04]  /*1ff0*/  STG.E.U8 desc[UR6][R20.64], R25 ;  /* 0x0000001914007986 */ /* 0x0001e8000c101106 */
[----:B------:R0:W-:Y:S04]  /*2000*/  STG.E.U8 desc[UR6][R22.64], RZ ;  /* 0x000000ff16007986 */ /* 0x0001e8000c101106 */
[----:B------:R0:W-:Y:S02]  /*2010*/  STG.E.U8 desc[UR6][R14.64], RZ ;  /* 0x000000ff0e007986 */ /* 0x0001e4000c101106 */
[----:B------:R-:W-:Y:S05]  /*2020*/  @!P1 BRA `(.L_x_28) ;  /* 0xfffffff800a89947 */ /* 0x000fea000383ffff */
.L_x_23:
[----:B0---4-:R-:W-:Y:S05]  /*2030*/  BSYNC.RECONVERGENT B0 ;  /* 0x0000000000007941 */ /* 0x011fea0003800200 */
.L_x_22:
[----:B------:R-:W0:Y:S01]  /*2040*/  LDCU UR14, c[0x0][0x398] ;  /* 0x00007300ff0e77ac */ /* 0x000e220008000800 */
[----:B------:R-:W-:Y:S01]  /*2050*/  BSSY.RECONVERGENT B0, `(.L_x_29) ;  /* 0x00000ba000007945 */ /* 0x000fe20003800200 */
[----:B------:R-:W4:Y:S01]  /*2060*/  LDCU.64 UR4, c[0x0][0x3d0] ;  /* 0x00007a00ff0477ac */ /* 0x000f220008000a00 */
[----:B------:R-:W0:Y:S01]  /*2070*/  LDCU.64 UR10, c[0x0][0x3d0] ;  /* 0x00007a00ff0a77ac */ /* 0x000e220008000a00 */
[----:B------:R-:W0:Y:S01]  /*2080*/  LDCU.64 UR8, c[0x0][0x3d8] ;  /* 0x00007b00ff0877ac */ /* 0x000e220008000a00 */
[----:B------:R-:W0:Y:S01]  /*2090*/  LDCU.64 UR12, c[0x0][0x3d8] ;  /* 0x00007b00ff0c77ac */ /* 0x000e220008000a00 */
[----:B------:R-:W-:Y:S06]  /*20a0*/  BAR.SYNC.DEFER_BLOCKING 0x0 ;  /* 0x0000000000007b1d */ /* 0x000fec0000010000 */
[----:B------:R-:W-:Y:S05]  /*20b0*/  @P0 BRA `(.L_x_30) ;  /* 0x0000000800cc0947 */ /* 0x000fea0003800000 */
[----:B------:R-:W2:Y:S01]  /*20c0*/  I2F.U32.RP R10, R4 ;  /* 0x00000004000a7306 */ /* 0x000ea20000209000 */
[----:B------:R-:W-:Y:S01]  /*20d0*/  IMAD.IADD R5, R3, 0x1, R4 ;  /* 0x0000000103057824 */ /* 0x000fe200078e0204 */
[----:B------:R-:W-:Y:S01]  /*20e0*/  ISETP.NE.U32.AND P2, PT, R4, RZ, PT ;  /* 0x000000ff0400720c */ /* 0x000fe20003f45070 */
[----:B------:R-:W-:Y:S01]  /*20f0*/  BSSY.RECONVERGENT B1, `(.L_x_31) ;  /* 0x0000044000017945 */ /* 0x000fe20003800200 */
[----:B-1----:R-:W-:Y:S02]  /*2100*/  IMAD.MOV.U32 R15, RZ, RZ, R3 ;  /* 0x000000ffff0f7224 */ /* 0x002fe400078e0003 */
[CC--:B------:R-:W-:Y:S02]  /*2110*/  ISETP.GE.AND P0, PT, R5.reuse, R6.reuse, PT ;  /* 0x000000060500720c */ /* 0x0c0fe40003f06270 */
[----:B------:R-:W-:Y:S01]  /*2120*/  VIMNMX R8, PT, PT, R5, R6, !PT ;  /* 0x0000000605087248 */ /* 0x000fe20007fe0100 */
[----:B------:R-:W-:Y:S01]  /*2130*/  IMAD.MOV.U32 R6, RZ, RZ, RZ ;  /* 0x000000ffff067224 */ /* 0x000fe200078e00ff */
[----:B------:R-:W-:-:S04]  /*2140*/  SEL R9, RZ, 0x1, P0 ;  /* 0x00000001ff097807 */ /* 0x000fc80000000000 */
[----:B------:R-:W-:Y:S01]  /*2150*/  IADD3 R5, PT, PT, R8, -R5, -R9 ;  /* 0x8000000508057210 */ /* 0x000fe20007ffe809 */
[----:B--2---:R-:W1:Y:S02]  /*2160*/  MUFU.RCP R10, R10 ;  /* 0x0000000a000a7308 */ /* 0x004e640000001000 */
[----:B-1----:R-:W-:-:S06]  /*2170*/  VIADD R7, R10, 0xffffffe ;  /* 0x0ffffffe0a077836 */ /* 0x002fcc0000000000 */
[----:B------:R-:W1:Y:S02]  /*2180*/  F2I.FTZ.U32.TRUNC.NTZ R7, R7 ;  /* 0x0000000700077305 */ /* 0x000e64000021f000 */
[----:B-1----:R-:W-:-:S04]  /*2190*/  IMAD.MOV R11, RZ, RZ, -R7 ;  /* 0x000000ffff0b7224 */ /* 0x002fc800078e0a07 */
[----:B------:R-:W-:-:S04]  /*21a0*/  IMAD R11, R11, R4, RZ ;  /* 0x000000040b0b7224 */ /* 0x000fc800078e02ff */
[----:B------:R-:W-:-:S06]  /*21b0*/  IMAD.HI.U32 R6, R7, R11, R6 ;  /* 0x0000000b07067227 */ /* 0x000fcc00078e0006 */
[----:B------:R-:W-:-:S04]  /*21c0*/  IMAD.HI.U32 R6, R6, R5, RZ ;  /* 0x0000000506067227 */ /* 0x000fc800078e00ff */
[----:B------:R-:W-:-:S04]  /*21d0*/  IMAD.MOV R7, RZ, RZ, -R6 ;  /* 0x000000ffff077224 */ /* 0x000fc800078e0a06 */
[----:B------:R-:W-:-:S05]  /*21e0*/  IMAD R5, R4, R7, R5 ;  /* 0x0000000704057224 */ /* 0x000fca00078e0205 */
        /* <DEDUP_REMOVED lines=8> */
[----:B------:R-:W-:-:S13]  /*2270*/  ISETP.NE.AND P0, PT, R6, 0x3, PT ;  /* 0x000000030600780c */ /* 0x000fda0003f05270 */
[----:B------:R-:W-:Y:S05]  /*2280*/  @!P0 BRA `(.L_x_32) ;  /* 0x0000000000a88947 */ /* 0x000fea0003800000 */
[----:B------:R-:W-:Y:S01]  /*2290*/  VIADD R6, R5, 0x1 ;  /* 0x0000000105067836 */ /* 0x000fe20000000000 */
[----:B------:R-:W-:Y:S01]  /*22a0*/  BSSY.RECONVERGENT B2, `(.L_x_33) ;  /* 0x0000027000027945 */ /* 0x000fe20003800200 */
[----:B------:R-:W-:Y:S02]  /*22b0*/  IMAD.MOV.U32 R9, RZ, RZ, R3 ;  /* 0x000000ffff097224 */ /* 0x000fe400078e0003 */
[----:B------:R-:W-:Y:S01]  /*22c0*/  IMAD.MOV.U32 R8, RZ, RZ, RZ ;  /* 0x000000ffff087224 */ /* 0x000fe200078e00ff */
[----:B------:R-:W-:Y:S01]  /*22d0*/  LOP3.LUT R10, R6, 0x3, RZ, 0xc0, !PT ;  /* 0x00000003060a7812 */ /* 0x000fe200078ec0ff */
[----:B------:R-:W-:-:S04]  /*22e0*/  IMAD.WIDE.U32 R6, R3, 0x4, RZ ;  /* 0x0000000403067825 */ /* 0x000fc800078e00ff */
[----:B------:R-:W-:-:S07]  /*22f0*/  IMAD.MOV R10, RZ, RZ, -R10 ;  /* 0x000000ffff0a7224 */ /* 0x000fce00078e0a0a */
.L_x_34:
[----:B----4-:R-:W-:-:S04]  /*2300*/  IADD3 R12, P0, PT, R9, UR4, RZ ;  /* 0x00000004090c7c10 */ /* 0x010fc8000ff1e0ff */
[----:B------:R-:W-:-:S05]  /*2310*/  IADD3.X R13, PT, PT, R8, UR5, RZ, P0, !PT ;  /* 0x00000005080d7c10 */ /* 0x000fca00087fe4ff */
[----:B------:R-:W2:Y:S02]  /*2320*/  LDG.E.U8 R12, desc[UR6][R12.64] ;  /* 0x000000060c0c7981 */ /* 0x000ea4000c1e1100 */
[----:B--2---:R-:W-:-:S13]  /*2330*/  ISETP.NE.AND P0, PT, R12, RZ, PT ;  /* 0x000000ff0c00720c */ /* 0x004fda0003f05270 */
[----:B-1----:R-:W1:Y:S08]  /*2340*/  @P0 LDC.64 R14, c[0x0][0x3b0] ;  /* 0x0000ec00ff0e0b82 */ /* 0x002e700000000a00 */
[----:B------:R-:W2:Y:S01]  /*2350*/  @P0 LDC.64 R16, c[0x0][0x3c0] ;  /* 0x0000f000ff100b82 */ /* 0x000ea20000000a00 */
[----:B-1----:R-:W-:-:S05]  /*2360*/  @P0 IADD3 R14, P1, PT, R6, R14, RZ ;  /* 0x0000000e060e0210 */ /* 0x002fca0007f3e0ff */
[----:B------:R-:W-:-:S05]  /*2370*/  @P0 IMAD.X R15, R7, 0x1, R15, P1 ;  /* 0x00000001070f0824 */ /* 0x000fca00008e060f */
[----:B------:R-:W2:Y:S01]  /*2380*/  @P0 LDG.E R14, desc[UR6][R14.64] ;  /* 0x000000060e0e0981 */ /* 0x000ea2000c1e1900 */
[----:B0-----:R-:W-:Y:S01]  /*2390*/  IADD3 R18, P2, PT, R9, UR8, RZ ;  /* 0x0000000809127c10 */ /* 0x001fe2000ff5e0ff */
[----:B------:R-:W-:-:S03]  /*23a0*/  IMAD.MOV.U32 R11, RZ, RZ, 0x1 ;  /* 0x00000001ff0b7424 */ /* 0x000fc600078e00ff */
[----:B------:R-:W-:Y:S02]  /*23b0*/  IADD3.X R19, PT, PT, R8, UR9, RZ, P2, !PT ;  /* 0x0000000908137c10 */ /* 0x000fe400097fe4ff */
[----:B--2---:R-:W-:-:S04]  /*23c0*/  @P0 IADD3 R16, P1, PT, R14, R16, RZ ;  /* 0x000000100e100210 */ /* 0x004fc80007f3e0ff */
[----:B------:R-:W-:-:S05]  /*23d0*/  @P0 LEA.HI.X.SX32 R17, R14, R17, 0x1, P1 ;  /* 0x000000110e110211 */ /* 0x000fca00008f0eff */
[----:B------:R0:W-:Y:S04]  /*23e0*/  @P0 STG.E.U8 desc[UR6][R16.64], R11 ;  /* 0x0000000b10000986 */ /* 0x0001e8000c101106 */
[----:B------:R-:W2:Y:S02]  /*23f0*/  LDG.E.U8 R18, desc[UR6][R18.64] ;  /* 0x0000000612127981 */ /* 0x000ea4000c1e1100 */
[----:B--2---:R-:W-:-:S13]  /*2400*/  ISETP.NE.AND P0, PT, R18, RZ, PT ;  /* 0x000000ff1200720c */ /* 0x004fda0003f05270 */
[----:B------:R-:W1:Y:S08]  /*2410*/  @P0 LDC.64 R12, c[0x0][0x3b8] ;  /* 0x0000ee00ff0c0b82 */ /* 0x000e700000000a00 */
[----:B------:R-:W2:Y:S01]  /*2420*/  @P0 LDC.64 R14, c[0x0][0x3c8] ;  /* 0x0000f200ff0e0b82 */ /* 0x000ea20000000a00 */
[----:B-1----:R-:W-:-:S05]  /*2430*/  @P0 IADD3 R12, P1, PT, R6, R12, RZ ;  /* 0x0000000c060c0210 */ /* 0x002fca0007f3e0ff */
[----:B------:R-:W-:-:S05]  /*2440*/  @P0 IMAD.X R13, R7, 0x1, R13, P1 ;  /* 0x00000001070d0824 */ /* 0x000fca00008e060d */
[----:B------:R-:W2:Y:S01]  /*2450*/  @P0 LDG.E R12, desc[UR6][R12.64] ;  /* 0x000000060c0c0981 */ /* 0x000ea2000c1e1900 */
[----:B------:R-:W-:Y:S02]  /*2460*/  VIADD R10, R10, 0x1 ;  /* 0x000000010a0a7836 */ /* 0x000fe40000000000 */
[----:B------:R-:W-:Y:S02]  /*2470*/  IMAD.MOV.U32 R20, RZ, RZ, 0x1 ;  /* 0x00000001ff147424 */ /* 0x000fe400078e00ff */
[----:B------:R-:W-:-:S03]  /*2480*/  IMAD.WIDE.U32 R6, R4, 0x4, R6 ;  /* 0x0000000404067825 */ /* 0x000fc600078e0006 */
[----:B0-----:R-:W-:Y:S02]  /*2490*/  @P0 PRMT R11, R20, 0x7610, R11 ;  /* 0x00007610140b0816 */ /* 0x001fe4000000000b */
[----:B--2---:R-:W-:-:S04]  /*24a0*/  @P0 IADD3 R14, P1, PT, R12, R14, RZ ;  /* 0x0000000e0c0e0210 */ /* 0x004fc80007f3e0ff */
[----:B------:R-:W-:Y:S02]  /*24b0*/  @P0 LEA.HI.X.SX32 R15, R12, R15, 0x1, P1 ;  /* 0x0000000f0c0f0211 */ /* 0x000fe400008f0eff */
[----:B------:R-:W-:-:S03]  /*24c0*/  ISETP.NE.AND P1, PT, R10, RZ, PT ;  /* 0x000000ff0a00720c */ /* 0x000fc60003f25270 */
[----:B------:R1:W-:Y:S01]  /*24d0*/  @P0 STG.E.U8 desc[UR6][R14.64], R11 ;  /* 0x0000000b0e000986 */ /* 0x0003e2000c101106 */
[----:B------:R-:W-:-:S05]  /*24e0*/  IADD3 R9, P0, PT, R4, R9, RZ ;  /* 0x0000000904097210 */ /* 0x000fca0007f1e0ff */
[----:B------:R-:W-:-:S04]  /*24f0*/  IMAD.X R8, RZ, RZ, R8, P0 ;  /* 0x000000ffff087224 */ /* 0x000fc800000e0608 */
[----:B------:R-:W-:Y:S05]  /*2500*/  @P1 BRA `(.L_x_34) ;  /* 0xfffffffc007c1947 */ /* 0x000fea000383ffff */
[----:B------:R-:W-:Y:S05]  /*2510*/  BSYNC.RECONVERGENT B2 ;  /* 0x0000000000027941 */ /* 0x000fea0003800200 */
.L_x_33:
[----:B-1----:R-:W-:-:S07]  /*2520*/  IMAD.MOV.U32 R15, RZ, RZ, R9 ;  /* 0x000000ffff0f7224 */ /* 0x002fce00078e0009 */
.L_x_32:
[----:B0---4-:R-:W-:Y:S05]  /*2530*/  BSYNC.RECONVERGENT B1 ;  /* 0x0000000000017941 */ /* 0x011fea0003800200 */
.L_x_31:
[----:B------:R-:W-:-:S13]  /*2540*/  ISETP.GE.U32.AND P0, PT, R5, 0x3, PT ;  /* 0x000000030500780c */ /* 0x000fda0003f06070 */
[----:B------:R-:W-:Y:S05]  /*2550*/  @!P0 BRA `(.L_x_30) ;  /* 0x0000000400a48947 */ /* 0x000fea0003800000 */
.L_x_35:
[----:B------:R-:W-:-:S05]  /*2560*/  IADD3 R8, P0, PT, R15, UR10, RZ ;  /* 0x0000000a0f087c10 */ /* 0x000fca000ff1e0ff */
[----:B------:R-:W-:-:S05]  /*2570*/  IMAD.X R9, RZ, RZ, UR11, P0 ;  /* 0x0000000bff097e24 */ /* 0x000fca00080e06ff */
[----:B------:R-:W2:Y:S02]  /*2580*/  LDG.E.U8 R8, desc[UR6][R8.64] ;  /* 0x0000000608087981 */ /* 0x000ea4000c1e1100 */
[----:B--2---:R-:W-:-:S13]  /*2590*/  ISETP.NE.AND P0, PT, R8, RZ, PT ;  /* 0x000000ff0800720c */ /* 0x004fda0003f05270 */
[----:B------:R-:W0:Y:S08]  /*25a0*/  @P0 LDC.64 R6, c[0x0][0x3b0] ;  /* 0x0000ec00ff060b82 */ /* 0x000e300000000a00 */
[----:B------:R-:W1:Y:S01]  /*25b0*/  @P0 LDC.64 R10, c[0x0][0x3c0] ;  /* 0x0000f000ff0a0b82 */ /* 0x000e620000000a00 */
[----:B0-----:R-:W-:-:S06]  /*25c0*/  @P0 IMAD.WIDE.U32 R6, R15, 0x4, R6 ;  /* 0x000000040f060825 */ /* 0x001fcc00078e0006 */
[----:B------:R0:W1:Y:S01]  /*25d0*/  @P0 LDG.E R6, desc[UR6][R6.64] ;  /* 0x0000000606060981 */ /* 0x000062000c1e1900 */
[----:B------:R-:W-:Y:S01]  /*25e0*/  IMAD.MOV.U32 R5, RZ, RZ, 0x1 ;  /* 0x00000001ff057424 */ /* 0x000fe200078e00ff */
[----:B------:R-:W-:-:S05]  /*25f0*/  IADD3 R12, P2, PT, R15, UR12, RZ ;  /* 0x0000000c0f0c7c10 */ /* 0x000fca000ff5e0ff */
[----:B------:R-:W-:Y:S01]  /*2600*/  IMAD.X R13, RZ, RZ, UR13, P2 ;  /* 0x0000000dff0d7e24 */ /* 0x000fe200090e06ff */
[----:B0-----:R-:W-:Y:S02]  /*2610*/  @P0 PRMT R7, R5, 0x7610, R7 ;  /* 0x0000761005070816 */ /* 0x001fe40000000007 */
[----:B-1----:R-:W-:-:S04]  /*2620*/  @P0 IADD3 R10, P1, PT, R6, R10, RZ ;  /* 0x0000000a060a0210 */ /* 0x002fc80007f3e0ff */
[----:B------:R-:W-:-:S05]  /*2630*/  @P0 LEA.HI.X.SX32 R11, R6, R11, 0x1, P1 ;  /* 0x0000000b060b0211 */ /* 0x000fca00008f0eff */
[----:B------:R0:W-:Y:S04]  /*2640*/  @P0 STG.E.U8 desc[UR6][R10.64], R7 ;  /* 0x000000070a000986 */ /* 0x0001e8000c101106 */
[----:B------:R-:W2:Y:S02]  /*2650*/  LDG.E.U8 R12, desc[UR6][R12.64] ;  /* 0x000000060c0c7981 */ /* 0x000ea4000c1e1100 */
[----:B--2---:R-:W-:-:S13]  /*2660*/  ISETP.NE.AND P0, PT, R12, RZ, PT ;  /* 0x000000ff0c00720c */ /* 0x004fda0003f05270 */
[----:B0-----:R-:W0:Y:S08]  /*2670*/  @P0 LDC.64 R6, c[0x0][0x3b8] ;  /* 0x0000ee00ff060b82 */ /* 0x001e300000000a00 */
[----:B------:R-:W1:Y:S01]  /*2680*/  @P0 LDC.64 R8, c[0x0][0x3c8] ;  /* 0x0000f200ff080b82 */ /* 0x000e620000000a00 */
[----:B0-----:R-:W-:-:S06]  /*2690*/  @P0 IMAD.WIDE.U32 R6, R15, 0x4, R6 ;  /* 0x000000040f060825 */ /* 0x001fcc00078e0006 */
[----:B------:R0:W1:Y:S01]  /*26a0*/  @P0 LDG.E R6, desc[UR6][R6.64] ;  /* 0x0000000606060981 */ /* 0x000062000c1e1900 */
[----:B------:R-:W-:Y:S02]  /*26b0*/  IMAD.IADD R5, R4, 0x1, R15 ;  /* 0x0000000104057824 */ /* 0x000fe400078e020f */
[----:B------:R-:W-:-:S03]  /*26c0*/  IMAD.MOV.U32 R16, RZ, RZ, 0x1 ;  /* 0x00000001ff107424 */ /* 0x000fc600078e00ff */
[----:B------:R-:W-:Y:S02]  /*26d0*/  IADD3 R14, P2, PT, R5, UR10, RZ ;  /* 0x0000000a050e7c10 */ /* 0x000fe4000ff5e0ff */
[----:B0-----:R-:W-:-:S03]  /*26e0*/  @P0 PRMT R7, R16, 0x7610, R7 ;  /* 0x0000761010070816 */ /* 0x001fc60000000007 */
[----:B------:R-:W-:Y:S01]  /*26f0*/  IMAD.X R15, RZ, RZ, UR11, P2 ;  /* 0x0000000bff0f7e24 */ /* 0x000fe200090e06ff */
        /* <DEDUP_REMOVED lines=21> */
[----:B------:R-:W-:-:S05]  /*2850*/  IMAD.IADD R5, R5, 0x1, R4 ;  /* 0x0000000105057824 */ /* 0x000fca00078e0204 */
        /* <DEDUP_REMOVED lines=48> */
[----:B------:R-:W1:Y:S01]  /*2b60*/  @P0 LDG.E R6, desc[UR6][R6.64] ;  /* 0x0000000606060981 */ /* 0x000e62000c1e1900 */
[----:B------:R-:W-:Y:S02]  /*2b70*/  IMAD.MOV.U32 R14, RZ, RZ, 0x1 ;  /* 0x00000001ff0e7424 */ /* 0x000fe400078e00ff */
[----:B------:R-:W-:-:S03]  /*2b80*/  IMAD.IADD R15, R5, 0x1, R4 ;  /* 0x00000001050f7824 */ /* 0x000fc600078e0204 */
[----:B------:R-:W-:Y:S02]  /*2b90*/  @P0 PRMT R11, R14, 0x7610, R11 ;  /* 0x000076100e0b0816 */ /* 0x000fe4000000000b */
[----:B-1----:R-:W-:-:S04]  /*2ba0*/  @P0 IADD3 R8, P1, PT, R6, R8, RZ ;  /* 0x0000000806080210 */ /* 0x002fc80007f3e0ff */
[----:B------:R-:W-:-:S05]  /*2bb0*/  @P0 LEA.HI.X.SX32 R9, R6, R9, 0x1, P1 ;  /* 0x0000000906090211 */ /* 0x000fca00008f0eff */
[----:B------:R0:W-:Y:S01]  /*2bc0*/  @P0 STG.E.U8 desc[UR6][R8.64], R11 ;  /* 0x0000000b08000986 */ /* 0x0001e2000c101106 */
[----:B------:R-:W-:-:S13]  /*2bd0*/  ISETP.GE.AND P0, PT, R15, UR14, PT ;  /* 0x0000000e0f007c0c */ /* 0x000fda000bf06270 */
[----:B0-----:R-:W-:Y:S05]  /*2be0*/  @!P0 BRA `(.L_x_35) ;  /* 0xfffffff8005c8947 */ /* 0x001fea000383ffff */
.L_x_30:
[----:B0---4-:R-:W-:Y:S05]  /*2bf0*/  BSYNC.RECONVERGENT B0 ;  /* 0x0000000000007941 */ /* 0x011fea0003800200 */
.L_x_29:
[----:B------:R-:W0:Y:S01]  /*2c00*/  LDCU UR4, c[0x0][0x398] ;  /* 0x00007300ff0477ac */ /* 0x000e220008000800 */
[----:B------:R-:W-:Y:S01]  /*2c10*/  BSSY.RECONVERGENT B0, `(.L_x_36) ;  /* 0x00000ab000007945 */ /* 0x000fe20003800200 */
[----:B------:R-:W4:Y:S01]  /*2c20*/  LDCU UR5, c[0x0][0x398] ;  /* 0x00007300ff0577ac */ /* 0x000f220008000800 */
[----:B------:R-:W1:Y:S01]  /*2c30*/  LDCU.64 UR8, c[0x0][0x3d0] ;  /* 0x00007a00ff0877ac */ /* 0x000e620008000a00 */
[----:B------:R-:W1:Y:S01]  /*2c40*/  LDCU.64 UR12, c[0x0][0x3d0] ;  /* 0x00007a00ff0c77ac */ /* 0x000e620008000a00 */
[----:B------:R-:W1:Y:S01]  /*2c50*/  LDCU.64 UR10, c[0x0][0x3d8] ;  /* 0x00007b00ff0a77ac */ /* 0x000e620008000a00 */
[----:B------:R-:W-:Y:S01]  /*2c60*/  BAR.SYNC.DEFER_BLOCKING 0x0 ;  /* 0x0000000000007b1d */ /* 0x000fe20000010000 */
[----:B0-----:R-:W-:-:S05]  /*2c70*/  ISETP.GE.AND P0, PT, R3, UR4, PT ;  /* 0x0000000403007c0c */ /* 0x001fca000bf06270 */
[----:B------:R-:W0:Y:S08]  /*2c80*/  LDCU.64 UR14, c[0x0][0x3d8] ;  /* 0x00007b00ff0e77ac */ /* 0x000e300008000a00 */
[----:B-1--4-:R-:W-:Y:S05]  /*2c90*/  @P0 BRA `(.L_x_37) ;  /* 0x0000000800880947 */ /* 0x012fea0003800000 */
[----:B------:R-:W1:Y:S01]  /*2ca0*/  I2F.U32.RP R10, R4 ;  /* 0x00000004000a7306 */ /* 0x000e620000209000 */
[----:B------:R-:W-:Y:S01]  /*2cb0*/  IMAD.IADD R5, R3, 0x1, R4 ;  /* 0x0000000103057824 */ /* 0x000fe200078e0204 */
[----:B------:R-:W-:Y:S01]  /*2cc0*/  ISETP.NE.U32.AND P2, PT, R4, RZ, PT ;  /* 0x000000ff0400720c */ /* 0x000fe20003f45070 */
[----:B------:R-:W-:Y:S03]  /*2cd0*/  BSSY.RECONVERGENT B1, `(.L_x_38) ;  /* 0x000003e000017945 */ /* 0x000fe60003800200 */
[C---:B------:R-:W-:Y:S02]  /*2ce0*/  ISETP.GE.AND P0, PT, R5.reuse, UR4, PT ;  /* 0x0000000405007c0c */ /* 0x040fe4000bf06270 */
[----:B------:R-:W-:Y:S02]  /*2cf0*/  VIMNMX R8, PT, PT, R5, UR4, !PT ;  /* 0x0000000405087c48 */ /* 0x000fe4000ffe0100 */
[----:B------:R-:W-:-:S04]  /*2d00*/  SEL R9, RZ, 0x1, P0 ;  /* 0x00000001ff097807 */ /* 0x000fc80000000000 */
[----:B------:R-:W-:Y:S01]  /*2d10*/  IADD3 R5, PT, PT, R8, -R5, -R9 ;  /* 0x8000000508057210 */ /* 0x000fe20007ffe809 */
[----:B-1----:R-:W1:Y:S02]  /*2d20*/  MUFU.RCP R10, R10 ;  /* 0x0000000a000a7308 */ /* 0x002e640000001000 */
[----:B-1----:R-:W-:-:S06]  /*2d30*/  VIADD R6, R10, 0xffffffe ;  /* 0x0ffffffe0a067836 */ /* 0x002fcc0000000000 */
[----:B--2---:R1:W2:Y:S02]  /*2d40*/  F2I.FTZ.U32.TRUNC.NTZ R7, R6 ;  /* 0x0000000600077305 */ /* 0x0042a4000021f000 */
[----:B-1----:R-:W-:Y:S02]  /*2d50*/  IMAD.MOV.U32 R6, RZ, RZ, RZ ;  /* 0x000000ffff067224 */ /* 0x002fe400078e00ff */
[----:B--2---:R-:W-:-:S04]  /*2d60*/  IMAD.MOV R11, RZ, RZ, -R7 ;  /* 0x000000ffff0b7224 */ /* 0x004fc800078e0a07 */
        /* <DEDUP_REMOVED lines=15> */
[----:B------:R-:W-:Y:S05]  /*2e60*/  @!P0 BRA `(.L_x_39) ;  /* 0x0000000000908947 */ /* 0x000fea0003800000 */
[----:B------:R-:W-:Y:S01]  /*2e70*/  VIADD R5, R16, 0x1 ;  /* 0x0000000110057836 */ /* 0x000fe20000000000 */
[----:B------:R-:W-:Y:S01]  /*2e80*/  BSSY.RECONVERGENT B2, `(.L_x_40) ;  /* 0x0000021000027945 */ /* 0x000fe20003800200 */
[----:B------:R-:W-:Y:S02]  /*2e90*/  IMAD.MOV.U32 R17, RZ, RZ, R3 ;  /* 0x000000ffff117224 */ /* 0x000fe400078e0003 */
[----:B------:R-:W-:Y:S01]  /*2ea0*/  IMAD.MOV.U32 R14, RZ, RZ, RZ ;  /* 0x000000ffff0e7224 */ /* 0x000fe200078e00ff */
[----:B------:R-:W-:-:S05]  /*2eb0*/  LOP3.LUT R5, R5, 0x3, RZ, 0xc0, !PT ;  /* 0x0000000305057812 */ /* 0x000fca00078ec0ff */
[----:B------:R-:W-:-:S07]  /*2ec0*/  IMAD.MOV R5, RZ, RZ, -R5 ;  /* 0x000000ffff057224 */ /* 0x000fce00078e0a05 */
.L_x_41:
[----:B-1----:R-:W-:-:S04]  /*2ed0*/  IADD3 R10, P0, PT, R17, UR8, RZ ;  /* 0x00000008110a7c10 */ /* 0x002fc8000ff1e0ff */
[----:B------:R-:W-:-:S05]  /*2ee0*/  IADD3.X R11, PT, PT, R14, UR9, RZ, P0, !PT ;  /* 0x000000090e0b7c10 */ /* 0x000fca00087fe4ff */
[----:B------:R-:W2:Y:S02]  /*2ef0*/  LDG.E.U8 R6, desc[UR6][R10.64] ;  /* 0x000000060a067981 */ /* 0x000ea4000c1e1100 */
[----:B--2---:R-:W-:-:S13]  /*2f00*/  ISETP.NE.AND P0, PT, R6, RZ, PT ;  /* 0x000000ff0600720c */ /* 0x004fda0003f05270 */
[----:B------:R-:W1:Y:S02]  /*2f10*/  @P0 LDC.64 R6, c[0x0][0x3c0] ;  /* 0x0000f000ff060b82 */ /* 0x000e640000000a00 */
[----:B-1----:R-:W-:-:S05]  /*2f20*/  @P0 IADD3 R6, P1, PT, R17, R6, RZ ;  /* 0x0000000611060210 */ /* 0x002fca0007f3e0ff */
[----:B------:R-:W-:-:S05]  /*2f30*/  @P0 IMAD.X R7, R14, 0x1, R7, P1 ;  /* 0x000000010e070824 */ /* 0x000fca00008e0607 */
[----:B------:R-:W2:Y:S01]  /*2f40*/  @P0 LDG.E.U8 R6, desc[UR6][R6.64] ;  /* 0x0000000606060981 */ /* 0x000ea2000c1e1100 */
[----:B------:R-:W-:-:S04]  /*2f50*/  IADD3 R12, P1, PT, R17, UR10, RZ ;  /* 0x0000000a110c7c10 */ /* 0x000fc8000ff3e0ff */
[----:B------:R-:W-:Y:S02]  /*2f60*/  IADD3.X R13, PT, PT, R14, UR11, RZ, P1, !PT ;  /* 0x0000000b0e0d7c10 */ /* 0x000fe40008ffe4ff */
[----:B--2---:R-:W-:-:S04]  /*2f70*/  ISETP.NE.AND P0, PT, R6, RZ, P0 ;  /* 0x000000ff0600720c */ /* 0x004fc80000705270 */
[----:B------:R-:W-:-:S05]  /*2f80*/  SEL R15, RZ, 0x1, !P0 ;  /* 0x00000001ff0f7807 */ /* 0x000fca0004000000 */
[----:B------:R1:W-:Y:S04]  /*2f90*/  STG.E.U8 desc[UR6][R10.64], R15 ;  /* 0x0000000f0a007986 */ /* 0x0003e8000c101106 */
[----:B------:R-:W2:Y:S02]  /*2fa0*/  LDG.E.U8 R8, desc[UR6][R12.64] ;  /* 0x000000060c087981 */ /* 0x000ea4000c1e1100 */
[----:B--2---:R-:W-:-:S13]  /*2fb0*/  ISETP.NE.AND P0, PT, R8, RZ, PT ;  /* 0x000000ff0800720c */ /* 0x004fda0003f05270 */
[----:B------:R-:W2:Y:S02]  /*2fc0*/  @P0 LDC.64 R8, c[0x0][0x3c8] ;  /* 0x0000f200ff080b82 */ /* 0x000ea40000000a00 */
[----:B--2---:R-:W-:-:S05]  /*2fd0*/  @P0 IADD3 R8, P1, PT, R17, R8, RZ ;  /* 0x0000000811080210 */ /* 0x004fca0007f3e0ff */
[----:B------:R-:W-:-:S05]  /*2fe0*/  @P0 IMAD.X R9, R14, 0x1, R9, P1 ;  /* 0x000000010e090824 */ /* 0x000fca00008e0609 */
[----:B------:R-:W2:Y:S01]  /*2ff0*/  @P0 LDG.E.U8 R8, desc[UR6][R8.64] ;  /* 0x0000000608080981 */ /* 0x000ea2000c1e1100 */
[----:B------:R-:W-:-:S05]  /*3000*/  VIADD R5, R5, 0x1 ;  /* 0x0000000105057836 */ /* 0x000fca0000000000 */
[----:B------:R-:W-:Y:S02]  /*3010*/  ISETP.NE.AND P1, PT, R5, RZ, PT ;  /* 0x000000ff0500720c */ /* 0x000fe40003f25270 */
[----:B--2---:R-:W-:-:S04]  /*3020*/  ISETP.NE.AND P0, PT, R8, RZ, P0 ;  /* 0x000000ff0800720c */ /* 0x004fc80000705270 */
[----:B------:R-:W-:Y:S02]  /*3030*/  SEL R7, RZ, 0x1, !P0 ;  /* 0x00000001ff077807 */ /* 0x000fe40004000000 */
[----:B------:R-:W-:-:S03]  /*3040*/  IADD3 R6, P0, PT, R4, R17, RZ ;  /* 0x0000001104067210 */ /* 0x000fc60007f1e0ff */
[----:B------:R1:W-:Y:S02]  /*3050*/  STG.E.U8 desc[UR6][R12.64], R7 ;  /* 0x000000070c007986 */ /* 0x0003e4000c101106 */
[----:B------:R-:W-:Y:S02]  /*3060*/  IMAD.MOV.U32 R17, RZ, RZ, R6 ;  /* 0x000000ffff117224 */ /* 0x000fe400078e0006 */
[----:B------:R-:W-:Y:S01]  /*3070*/  IMAD.X R14, RZ, RZ, R14, P0 ;  /* 0x000000ffff0e7224 */ /* 0x000fe200000e060e */
[----:B------:R-:W-:Y:S06]  /*3080*/  @P1 BRA `(.L_x_41) ;  /* 0xfffffffc00901947 */ /* 0x000fec000383ffff */
[----:B0-----:R-:W-:Y:S05]  /*3090*/  BSYNC.RECONVERGENT B2 ;  /* 0x0000000000027941 */ /* 0x001fea0003800200 */
.L_x_40:
[----:B------:R-:W-:-:S07]  /*30a0*/  IMAD.MOV.U32 R5, RZ, RZ, R6 ;  /* 0x000000ffff057224 */ /* 0x000fce00078e0006 */
.L_x_39:
[----:B0-----:R-:W-:Y:S05]  /*30b0*/  BSYNC.RECONVERGENT B1 ;  /* 0x0000000000017941 */ /* 0x001fea0003800200 */
.L_x_38:
[----:B------:R-:W-:-:S13]  /*30c0*/  ISETP.GE.U32.AND P0, PT, R16, 0x3, PT ;  /* 0x000000031000780c */ /* 0x000fda0003f06070 */
[----:B------:R-:W-:Y:S05]  /*30d0*/  @!P0 BRA `(.L_x_37) ;  /* 0x0000000400788947 */ /* 0x000fea0003800000 */
.L_x_42:
[----:B-1--4-:R-:W-:-:S05]  /*30e0*/  IADD3 R10, P0, PT, R5, UR12, RZ ;  /* 0x0000000c050a7c10 */ /* 0x012fca000ff1e0ff */
[----:B------:R-:W-:-:S05]  /*30f0*/  IMAD.X R11, RZ, RZ, UR13, P0 ;  /* 0x0000000dff0b7e24 */ /* 0x000fca00080e06ff */
[----:B------:R-:W2:Y:S02]  /*3100*/  LDG.E.U8 R6, desc[UR6][R10.64] ;  /* 0x000000060a067981 */ /* 0x000ea4000c1e1100 */
[----:B--2---:R-:W-:-:S13]  /*3110*/  ISETP.NE.AND P0, PT, R6, RZ, PT ;  /* 0x000000ff0600720c */ /* 0x004fda0003f05270 */
[----:B------:R-:W0:Y:S02]  /*3120*/  @P0 LDC.64 R6, c[0x0][0x3c0] ;  /* 0x0000f000ff060b82 */ /* 0x000e240000000a00 */
[----:B0-----:R-:W-:-:S05]  /*3130*/  @P0 IADD3 R6, P1, PT, R5, R6, RZ ;  /* 0x0000000605060210 */ /* 0x001fca0007f3e0ff */
[----:B------:R-:W-:-:S05]  /*3140*/  @P0 IMAD.X R7, RZ, RZ, R7, P1 ;  /* 0x000000ffff070224 */ /* 0x000fca00008e0607 */
[----:B------:R-:W2:Y:S01]  /*3150*/  @P0 LDG.E.U8 R6, desc[UR6][R6.64] ;  /* 0x0000000606060981 */ /* 0x000ea2000c1e1100 */
[----:B------:R-:W-:-:S05]  /*3160*/  IADD3 R12, P1, PT, R5, UR14, RZ ;  /* 0x0000000e050c7c10 */ /* 0x000fca000ff3e0ff */
[----:B------:R-:W-:Y:S01]  /*3170*/  IMAD.X R13, RZ, RZ, UR15, P1 ;  /* 0x0000000fff0d7e24 */ /* 0x000fe200088e06ff */
[----:B--2---:R-:W-:-:S04]  /*3180*/  ISETP.NE.AND P0, PT, R6, RZ, P0 ;  /* 0x000000ff0600720c */ /* 0x004fc80000705270 */
[----:B------:R-:W-:-:S05]  /*3190*/  SEL R17, RZ, 0x1, !P0 ;  /* 0x00000001ff117807 */ /* 0x000fca0004000000 */
[----:B------:R0:W-:Y:S04]  /*31a0*/  STG.E.U8 desc[UR6][R10.64], R17 ;  /* 0x000000110a007986 */ /* 0x0001e8000c101106 */
[----:B------:R-:W2:Y:S02]  /*31b0*/  LDG.E.U8 R8, desc[UR6][R12.64] ;  /* 0x000000060c087981 */ /* 0x000ea4000c1e1100 */
[----:B--2---:R-:W-:-:S13]  /*31c0*/  ISETP.NE.AND P0, PT, R8, RZ, PT ;  /* 0x000000ff0800720c */ /* 0x004fda0003f05270 */
[----:B------:R-:W1:Y:S02]  /*31d0*/  @P0 LDC.64 R8, c[0x0][0x3c8] ;  /* 0x0000f200ff080b82 */ /* 0x000e640000000a00 */
[----:B-1----:R-:W-:-:S05]  /*31e0*/  @P0 IADD3 R8, P1, PT, R5, R8, RZ ;  /* 0x0000000805080210 */ /* 0x002fca0007f3e0ff */
[----:B------:R-:W-:-:S05]  /*31f0*/  @P0 IMAD.X R9, RZ, RZ, R9, P1 ;  /* 0x000000ffff090224 */ /* 0x000fca00008e0609 */
[----:B------:R-:W2:Y:S01]  /*3200*/  @P0 LDG.E.U8 R8, desc[UR6][R8.64] ;  /* 0x0000000608080981 */ /* 0x000ea2000c1e1100 */
[----:B------:R-:W-:-:S05]  /*3210*/  IMAD.IADD R19, R4, 0x1, R5 ;  /* 0x0000000104137824 */ /* 0x000fca00078e0205 */
[----:B------:R-:W-:-:S05]  /*3220*/  IADD3 R14, P1, PT, R19, UR12, RZ ;  /* 0x0000000c130e7c10 */ /* 0x000fca000ff3e0ff */
[----:B------:R-:W-:Y:S01]  /*3230*/  IMAD.X R15, RZ, RZ, UR13, P1 ;  /* 0x0000000dff0f7e24 */ /* 0x000fe200088e06ff */
[----:B--2---:R-:W-:-:S04]  /*3240*/  ISETP.NE.AND P0, PT, R8, RZ, P0 ;  /* 0x000000ff0800720c */ /* 0x004fc80000705270 */
[----:B------:R-:W-:-:S05]  /*3250*/  SEL R5, RZ, 0x1, !P0 ;  /* 0x00000001ff057807 */ /* 0x000fca0004000000 */
[----:B------:R1:W-:Y:S04]  /*3260*/  STG.E.U8 desc[UR6][R12.64], R5 ;  /* 0x000000050c007986 */ /* 0x0003e8000c101106 */
[----:B------:R-:W2:Y:S02]  /*3270*/  LDG.E.U8 R6, desc[UR6][R14.64] ;  /* 0x000000060e067981 */ /* 0x000ea4000c1e1100 */
[----:B--2---:R-:W-:-:S13]  /*3280*/  ISETP.NE.AND P0, PT, R6, RZ, PT ;  /* 0x000000ff0600720c */ /* 0x004fda0003f05270 */
[----:B------:R-:W2:Y:S02]  /*3290*/  @P0 LDC.64 R6, c[0x0][0x3c0] ;  /* 0x0000f000ff060b82 */ /* 0x000ea40000000a00 */
[----:B--2---:R-:W-:-:S05]  /*32a0*/  @P0 IADD3 R6, P1, PT, R19, R6, RZ ;  /* 0x0000000613060210 */ /* 0x004fca0007f3e0ff */
[----:B------:R-:W-:-:S05]  /*32b0*/  @P0 IMAD.X R7, RZ, RZ, R7, P1 ;  /* 0x000000ffff070224 */ /* 0x000fca00008e0607 */
[----:B------:R-:W2:Y:S01]  /*32c0*/  @P0 LDG.E.U8 R6, desc[UR6][R6.64] ;  /* 0x0000000606060981 */ /* 0x000ea2000c1e1100 */
[----:B0-----:R-:W-:-:S05]  /*32d0*/  IADD3 R10, P1, PT, R19, UR14, RZ ;  /* 0x0000000e130a7c10 */ /* 0x001fca000ff3e0ff */
[----:B------:R-:W-:Y:S01]  /*32e0*/  IMAD.X R11, RZ, RZ, UR15, P1 ;  /* 0x0000000fff0b7e24 */ /* 0x000fe200088e06ff */
[----:B--2---:R-:W-:-:S04]  /*32f0*/  ISETP.NE.AND P0, PT, R6, RZ, P0 ;  /* 0x000000ff0600720c */ /* 0x004fc80000705270 */
[----:B------:R-:W-:-:S05]  /*3300*/  SEL R17, RZ, 0x1, !P0 ;  /* 0x00000001ff117807 */ /* 0x000fca0004000000 */
[----:B------:R0:W-:Y:S04]  /*3310*/  STG.E.U8 desc[UR6][R14.64], R17 ;  /* 0x000000110e007986 */ /* 0x0001e8000c101106 */
[----:B-1----:R-:W2:Y:S02]  /*3320*/  LDG.E.U8 R5, desc[UR6][R10.64] ;  /* 0x000000060a057981 */ /* 0x002ea4000c1e1100 */
        /* <DEDUP_REMOVED lines=47> */
[----:B------:R-:W0:Y:S02]  /*3620*/  @P0 LDC.64 R8, c[0x0][0x3c8] ;  /* 0x0000f200ff080b82 */ /* 0x000e240000000a00 */
[----:B0-----:R-:W-:-:S05]  /*3630*/  @P0 IADD3 R8, P1, PT, R19, R8, RZ ;  /* 0x0000000813080210 */ /* 0x001fca0007f3e0ff */
[----:B------:R-:W-:-:S05]  /*3640*/  @P0 IMAD.X R9, RZ, RZ, R9, P1 ;  /* 0x000000ffff090224 */ /* 0x000fca00008e0609 */
[----:B------:R-:W2:Y:S01]  /*3650*/  @P0 LDG.E.U8 R8, desc[UR6][R8.64] ;  /* 0x0000000608080981 */ /* 0x000ea2000c1e1100 */
[----:B------:R-:W-:Y:S01]  /*3660*/  IMAD.IADD R5, R19, 0x1, R4 ;  /* 0x0000000113057824 */ /* 0x000fe200078e0204 */
[----:B--2---:R-:W-:-:S04]  /*3670*/  ISETP.NE.AND P0, PT, R8, RZ, P0 ;  /* 0x000000ff0800720c */ /* 0x004fc80000705270 */
[----:B------:R-:W-:Y:S02]  /*3680*/  SEL R7, RZ, 0x1, !P0 ;  /* 0x00000001ff077807 */ /* 0x000fe40004000000 */
[----:B------:R-:W-:-:S03]  /*3690*/  ISETP.GE.AND P0, PT, R5, UR5, PT ;  /* 0x0000000505007c0c */ /* 0x000fc6000bf06270 */
[----:B------:R4:W-:Y:S10]  /*36a0*/  STG.E.U8 desc[UR6][R12.64], R7 ;  /* 0x000000070c007986 */ /* 0x0009f4000c101106 */
[----:B------:R-:W-:Y:S05]  /*36b0*/  @!P0 BRA `(.L_x_42) ;  /* 0xfffffff800888947 */ /* 0x000fea000383ffff */
.L_x_37:
[----:B0-----:R-:W-:Y:S05]  /*36c0*/  BSYNC.RECONVERGENT B0 ;  /* 0x0000000000007941 */ /* 0x001fea0003800200 */
.L_x_36:
[----:B------:R-:W-:Y:S01]  /*36d0*/  BAR.SYNC.DEFER_BLOCKING 0x0 ;  /* 0x0000000000007b1d */ /* 0x000fe20000010000 */
[----:B------:R-:W-:-:S13]  /*36e0*/  ISETP.NE.AND P0, PT, R3, RZ, PT ;  /* 0x000000ff0300720c */ /* 0x000fda0003f05270 */
[----:B------:R-:W-:Y:S05]  /*36f0*/  @P0 EXIT ;  /* 0x000000000000094d */ /* 0x000fea0003800000 */
[----:B--2---:R-:W0:Y:S01]  /*3700*/  LDC R18, c[0x0][0x398] ;  /* 0x0000e600ff127b82 */ /* 0x004e220000000800 */
[----:B-----5:R-:W-:Y:S02]  /*3710*/  IMAD.MOV.U32 R3, RZ, RZ, R0 ;  /* 0x000000ffff037224 */ /* 0x020fe400078e0000 */
[----:B------:R-:W-:-:S05]  /*3720*/  IMAD.MOV.U32 R16, RZ, RZ, R2 ;  /* 0x000000ffff107224 */ /* 0x000fca00078e0002 */
[----:B-1--4-:R-:W1:Y:S08]  /*3730*/  LDC.64 R10, c[0x0][0x390] ;  /* 0x0000e400ff0a7b82 */ /* 0x012e700000000a00 */
[----:B------:R-:W2:Y:S08]  /*3740*/  LDC.64 R12, c[0x0][0x380] ;  /* 0x0000e000ff0c7b82 */ /* 0x000eb00000000a00 */
[----:B------:R-:W4:Y:S02]  /*3750*/  LDC.64 R14, c[0x0][0x388] ;  /* 0x0000e200ff0e7b82 */ /* 0x000f240000000a00 */
.L_x_43:
[----:B0-----:R-:W-:-:S04]  /*3760*/  IMAD R5, R16, R18, R3 ;  /* 0x0000001210057224 */ /* 0x001fc800078e0203 */
[----:B-1----:R-:W-:-:S05]  /*3770*/  IMAD.WIDE R4, R5, 0x4, R10 ;  /* 0x0000000405047825 */ /* 0x002fca00078e020a */
[----:B------:R-:W5:Y:S01]  /*3780*/  LDG.E R6, desc[UR6][R4.64] ;  /* 0x0000000604067981 */ /* 0x000f62000c1e1900 */
[----:B----4-:R-:W-:Y:S01]  /*3790*/  IMAD.WIDE R8, R16, 0x4, R14 ;  /* 0x0000000410087825 */ /* 0x010fe200078e020e */
[----:B-----5:R-:W-:-:S03]  /*37a0*/  IADD3 R17, PT, PT, -R6, 0x1, RZ ;  /* 0x0000000106117810 */ /* 0x020fc60007ffe1ff */
[----:B--2---:R-:W-:Y:S02]  /*37b0*/  IMAD.WIDE R6, R3, 0x4, R12 ;  /* 0x0000000403067825 */ /* 0x004fe400078e020c */
[----:B------:R0:W-:Y:S04]  /*37c0*/  STG.E desc[UR6][R4.64], R17 ;  /* 0x0000001104007986 */ /* 0x0001e8000c101906 */
[----:B------:R-:W2:Y:S04]  /*37d0*/  LDG.E R7, desc[UR6][R6.64] ;  /* 0x0000000606077981 */ /* 0x000ea8000c1e1900 */
[----:B------:R-:W4:Y:S01]  /*37e0*/  LDG.E R8, desc[UR6][R8.64] ;  /* 0x0000000608087981 */ /* 0x000f22000c1e1900 */
[----:B--2---:R-:W-:-:S02]  /*37f0*/  ISETP.GE.AND P0, PT, R7, R18, PT ;  /* 0x000000120700720c */ /* 0x004fc40003f06270 */
[C---:B----4-:R-:W-:Y:S02]  /*3800*/  ISETP.GE.AND P1, PT, R8.reuse, R18, PT ;  /* 0x000000120800720c */ /* 0x050fe40003f26270 */
[----:B------:R-:W-:Y:S02]  /*3810*/  SEL R16, R7, R16, !P0 ;  /* 0x0000001007107207 */ /* 0x000fe40004000000 */
[----:B------:R-:W-:Y:S02]  /*3820*/  SEL R3, R8, R3, !P1 ;  /* 0x0000000308037207 */ /* 0x000fe40004800000 */
[----:B------:R-:W-:-:S04]  /*3830*/  ISETP.NE.AND P0, PT, R16, R2, PT ;  /* 0x000000021000720c */ /* 0x000fc80003f05270 */
[----:B------:R-:W-:-:S13]  /*3840*/  ISETP.NE.OR P0, PT, R3, R0, P0 ;  /* 0x000000000300720c */ /* 0x000fda0000705670 */
[----:B0-----:R-:W-:Y:S05]  /*3850*/  @P0 BRA `(.L_x_43) ;  /* 0xfffffffc00c00947 */ /* 0x001fea000383ffff */
[----:B------:R-:W-:Y:S05]  /*3860*/  EXIT ;  /* 0x000000000000794d */ /* 0x000fea0003800000 */
.L_x_44:
        /* <DEDUP_REMOVED lines=9> */
.L_x_163:


//--------------------- .text._Z27collectZeroIndicesSharedMemPKfiPiS1_S1_ --------------------------
	.section	.text._Z27collectZeroIndicesSharedMemPKfiPiS1_S1_,"ax",@progbits
	.align	128
        .global         _Z27collectZeroIndicesSharedMemPKfiPiS1_S1_
        .type           _Z27collectZeroIndicesSharedMemPKfiPiS1_S1_,@function
        .size           _Z27collectZeroIndicesSharedMemPKfiPiS1_S1_,(.L_x_164 - _Z27collectZeroIndicesSharedMemPKfiPiS1_S1_)
        .other          _Z27collectZeroIndicesSharedMemPKfiPiS1_S1_,@"STO_CUDA_ENTRY STV_DEFAULT"
_Z27collectZeroIndicesSharedMemPKfiPiS1_S1_:
.text._Z27collectZeroIndicesSharedMemPKfiPiS1_S1_:
[----:B------:R-:W-:Y:S01]  /*0000*/  LDC R1, c[0x0][0x37c] ;  /* 0x0000df00ff017b82 */ /* 0x000fe20000000800 */
[----:B------:R-:W0:Y:S01]  /*0010*/  S2R R0, SR_CTAID.X ;  /* 0x0000000000007919 */ /* 0x000e220000002500 */
[----:B------:R-:W0:Y:S02]  /*0020*/  LDCU UR4, c[0x0][0x388] ;  /* 0x00007100ff0477ac */ /* 0x000e240008000800 */
[----:B0-----:R-:W-:-:S13]  /*0030*/  ISETP.GE.AND P0, PT, R0, UR4, PT ;  /* 0x0000000400007c0c */ /* 0x001fda000bf06270 */
[----:B------:R-:W-:Y:S05]  /*0040*/  @P0 EXIT ;  /* 0x000000000000094d */ /* 0x000fea0003800000 */
[----:B------:R-:W0:Y:S01]  /*0050*/  S2R R4, SR_TID.X ;  /* 0x0000000000047919 */ /* 0x000e220000002100 */
[----:B------:R-:W1:Y:S01]  /*0060*/  LDCU.64 UR10, c[0x0][0x358] ;  /* 0x00006b00ff0a77ac */ /* 0x000e620008000a00 */
[----:B------:R-:W2:Y:S01]  /*0070*/  S2UR UR7, SR_CgaCtaId ;  /* 0x00000000000779c3 */ /* 0x000ea20000008800 */
[----:B------:R-:W-:Y:S01]  /*0080*/  IMAD R5, R0, UR4, RZ ;  /* 0x0000000400057c24 */ /* 0x000fe2000f8e02ff */
[----:B------:R-:W-:Y:S01]  /*0090*/  UMOV UR4, 0x400 ;  /* 0x0000040000047882 */ /* 0x000fe20000000000 */
[----:B------:R-:W-:Y:S01]  /*00a0*/  IMAD.MOV.U32 R6, RZ, RZ, RZ ;  /* 0x000000ffff067224 */ /* 0x000fe200078e00ff */
[----:B------:R-:W-:Y:S01]  /*00b0*/  UIADD3 UR6, UPT, UPT, UR4, 0x80, URZ ;  /* 0x0000008004067890 */ /* 0x000fe2000fffe0ff */
[----:B------:R-:W3:Y:S03]  /*00c0*/  LDCU UR9, c[0x0][0x360] ;  /* 0x00006c00ff0977ac */ /* 0x000ee60008000800 */
[----:B------:R-:W4:Y:S01]  /*00d0*/  LDC R7, c[0x0][0x388] ;  /* 0x0000e200ff077b82 */ /* 0x000f220000000800 */
[----:B--2---:R-:W-:-:S02]  /*00e0*/  ULEA UR5, UR7, UR4, 0x18 ;  /* 0x0000000407057291 */ /* 0x004fc4000f8ec0ff */
[----:B------:R-:W-:Y:S01]  /*00f0*/  ULEA UR6, UR7, UR6, 0x18 ;  /* 0x0000000607067291 */ /* 0x000fe2000f8ec0ff */
[----:B------:R-:W-:Y:S01]  /*0100*/  UMOV UR4, URZ ;  /* 0x000000ff00047c82 */ /* 0x000fe20008000000 */
[C---:B0-----:R-:W-:Y:S01]  /*0110*/  ISETP.NE.AND P0, PT, R4.reuse, RZ, PT ;  /* 0x000000ff0400720c */ /* 0x041fe20003f05270 */
[C---:B------:R-:W-:Y:S01]  /*0120*/  IMAD.SHL.U32 R11, R4.reuse, 0x4, RZ ;  /* 0x00000004040b7824 */ /* 0x040fe200078e00ff */
[----:B------:R-:W-:Y:S02]  /*0130*/  SHF.R.U32.HI R8, RZ, 0x5, R4 ;  /* 0x00000005ff087819 */ /* 0x000fe40000011604 */
[C---:B------:R-:W-:Y:S02]  /*0140*/  LOP3.LUT R9, R4.reuse, 0x1f, RZ, 0xc0, !PT ;  /* 0x0000001f04097812 */ /* 0x040fe400078ec0ff */
[----:B------:R-:W-:Y:S02]  /*0150*/  LOP3.LUT R10, R4, 0xfffffc1f, RZ, 0xcf, !PT ;  /* 0xfffffc1f040a7812 */ /* 0x000fe400078ecfff */
[----:B------:R-:W-:-:S02]  /*0160*/  LOP3.LUT R11, R11, 0x7c, RZ, 0xc0, !PT ;  /* 0x0000007c0b0b7812 */ /* 0x000fc400078ec0ff */
[C---:B------:R-:W-:Y:S02]  /*0170*/  LEA R12, R8.reuse, UR5, 0x2 ;  /* 0x00000005080c7c11 */ /* 0x040fe4000f8e10ff */
[----:B------:R-:W-:Y:S01]  /*0180*/  LEA R13, R8, UR6, 0x2 ;  /* 0x00000006080d7c11 */ /* 0x000fe2000f8e10ff */
[----:B------:R-:W0:Y:S02]  /*0190*/  @!P0 LDC.64 R2, c[0x0][0x398] ;  /* 0x0000e600ff028b82 */ /* 0x000e240000000a00 */
[----:B0-----:R-:W-:-:S05]  /*01a0*/  @!P0 IMAD.WIDE.U32 R2, R0, 0x4, R2 ;  /* 0x0000000400028825 */ /* 0x001fca00078e0002 */
[----:B-1----:R0:W-:Y:S01]  /*01b0*/  @!P0 STG.E desc[UR10][R2.64], R5 ;  /* 0x0000000502008986 */ /* 0x0021e2000c10190a */
[----:B------:R-:W-:Y:S01]  /*01c0*/  BAR.SYNC.DEFER_BLOCKING 0x0 ;  /* 0x0000000000007b1d */ /* 0x000fe20000010000 */
[----:B------:R-:W-:-:S04]  /*01d0*/  ISETP.NE.AND P0, PT, R4, RZ, PT ;  /* 0x000000ff0400720c */ /* 0x000fc80003f05270 */
[----:B0--34-:R-:W-:-:S09]  /*01e0*/  P2R R2, PR, RZ, 0x1 ;  /* 0x00000001ff027803 */ /* 0x019fd20000000000 */
.L_x_47:
[----:B------:R-:W-:Y:S02]  /*01f0*/  IMAD R2, RZ, RZ, -UR4 ;  /* 0x80000004ff027e24 */ /* 0x000fe4000f8e02ff */
[----:B------:R-:W-:-:S03]  /*0200*/  VIADD R14, R4, UR4 ;  /* 0x00000004040e7c36 */ /* 0x000fc60008000000 */
[----:B------:R-:W-:-:S04]  /*0210*/  VIADDMNMX.U32 R15, R2, R7, UR9, PT ;  /* 0x00000009020f7e46 */ /* 0x000fc8000b800007 */
[----:B------:R-:W-:-:S13]  /*0220*/  ISETP.GE.U32.AND P0, PT, R4, R15, PT ;  /* 0x0000000f0400720c */ /* 0x000fda0003f06070 */
[----:B0-----:R-:W0:Y:S01]  /*0230*/  @!P0 LDC.64 R2, c[0x0][0x380] ;  /* 0x0000e000ff028b82 */ /* 0x001e220000000a00 */
[----:B------:R-:W-:-:S04]  /*0240*/  @!P0 IMAD R17, R14, R7, R0 ;  /* 0x000000070e118224 */ /* 0x000fc800078e0200 */
[----:B0-----:R-:W-:-:S06]  /*0250*/  @!P0 IMAD.WIDE R2, R17, 0x4, R2 ;  /* 0x0000000411028825 */ /* 0x001fcc00078e0202 */
[----:B------:R-:W2:Y:S01]  /*0260*/  @!P0 LDG.E.CONSTANT R2, desc[UR10][R2.64] ;  /* 0x0000000a02028981 */ /* 0x000ea2000c1e9900 */
[----:B------:R-:W-:Y:S01]  /*0270*/  IMAD.MOV.U32 R16, RZ, RZ, RZ ;  /* 0x000000ffff107224 */ /* 0x000fe200078e00ff */
[----:B------:R-:W-:Y:S01]  /*0280*/  ISETP.NE.AND P4, PT, R9, RZ, PT ;  /* 0x000000ff0900720c */ /* 0x000fe20003f85270 */
[----:B------:R-:W-:Y:S01]  /*0290*/  VIADD R19, R15, 0x1f ;  /* 0x0000001f0f137836 */ /* 0x000fe20000000000 */
[C---:B------:R-:W-:Y:S01]  /*02a0*/  ISETP.GE.U32.AND P3, PT, R9.reuse, 0x2, PT ;  /* 0x000000020900780c */ /* 0x040fe20003f66070 */
[----:B------:R-:W-:Y:S01]  /*02b0*/  UIADD3 UR4, UPT, UPT, UR9, UR4, URZ ;  /* 0x0000000409047290 */ /* 0x000fe2000fffe0ff */
[C---:B------:R-:W-:Y:S02]  /*02c0*/  ISETP.GE.U32.AND P2, PT, R9.reuse, 0x4, PT ;  /* 0x000000040900780c */ /* 0x040fe40003f46070 */
[----:B------:R-:W-:Y:S02]  /*02d0*/  ISETP.NE.AND P5, PT, R9, RZ, PT ;  /* 0x000000ff0900720c */ /* 0x000fe40003fa5270 */
[----:B------:R-:W-:-:S04]  /*02e0*/  SHF.R.U32.HI R19, RZ, 0x5, R19 ;  /* 0x00000005ff137819 */ /* 0x000fc80000011613 */
[----:B------:R-:W-:-:S04]  /*02f0*/  ISETP.GE.U32.AND P6, PT, R8, R19, PT ;  /* 0x000000130800720c */ /* 0x000fc80003fc6070 */
[----:B------:R-:W-:-:S03]  /*0300*/  P2R R21, PR, RZ, 0x40 ;  /* 0x00000040ff157803 */ /* 0x000fc60000000000 */
[----:B------:R-:W-:Y:S01]  /*0310*/  @!P5 STS [R12], RZ ;  /* 0x000000ff0c00d388 */ /* 0x000fe20000000800 */
[----:B------:R-:W-:Y:S01]  /*0320*/  BAR.SYNC.DEFER_BLOCKING 0x0 ;  /* 0x0000000000007b1d */ /* 0x000fe20000010000 */
[----:B--2---:R-:W-:-:S04]  /*0330*/  @!P0 FSETP.NEU.AND P1, PT, R2, RZ, PT ;  /* 0x000000ff0200820b */ /* 0x004fc80003f2d000 */
[----:B------:R-:W-:Y:S02]  /*0340*/  @!P0 SEL R16, RZ, 0x1, P1 ;  /* 0x00000001ff108807 */ /* 0x000fe40000800000 */
[C---:B------:R-:W-:Y:S02]  /*0350*/  ISETP.GE.U32.AND P1, PT, R9.reuse, 0x8, PT ;  /* 0x000000080900780c */ /* 0x040fe40003f26070 */
[----:B------:R-:W-:Y:S01]  /*0360*/  ISETP.GE.U32.AND P0, PT, R9, 0x10, PT ;  /* 0x000000100900780c */ /* 0x000fe20003f06070 */
[----:B------:R-:W0:Y:S02]  /*0370*/  SHFL.UP PT, R17, R16, 0x1, RZ ;  /* 0x0420000010117989 */ /* 0x000e2400000e00ff */
[----:B0-----:R-:W-:-:S05]  /*0380*/  SEL R17, R17, RZ, P4 ;  /* 0x000000ff11117207 */ /* 0x001fca0002000000 */
[----:B------:R-:W-:-:S05]  /*0390*/  IMAD.IADD R17, R17, 0x1, R16 ;  /* 0x0000000111117824 */ /* 0x000fca00078e0210 */
[----:B------:R-:W0:Y:S02]  /*03a0*/  SHFL.UP PT, R18, R17, 0x2, RZ ;  /* 0x0440000011127989 */ /* 0x000e2400000e00ff */
[----:B0-----:R-:W-:-:S05]  /*03b0*/  SEL R18, R18, RZ, P3 ;  /* 0x000000ff12127207 */ /* 0x001fca0001800000 */
[----:B------:R-:W-:-:S05]  /*03c0*/  IMAD.IADD R18, R17, 0x1, R18 ;  /* 0x0000000111127824 */ /* 0x000fca00078e0212 */
[----:B------:R-:W0:Y:S02]  /*03d0*/  SHFL.UP PT, R2, R18, 0x4, RZ ;  /* 0x0480000012027989 */ /* 0x000e2400000e00ff */
[----:B0-----:R-:W-:-:S05]  /*03e0*/  SEL R3, R2, RZ, P2 ;  /* 0x000000ff02037207 */ /* 0x001fca0001000000 */
[----:B------:R-:W-:Y:S01]  /*03f0*/  IMAD.IADD R3, R18, 0x1, R3 ;  /* 0x0000000112037824 */ /* 0x000fe200078e0203 */
[----:B------:R-:W-:-:S04]  /*0400*/  VIADDMNMX R18, R15, R10, RZ, !PT ;  /* 0x0000000a0f127246 */ /* 0x000fc800078001ff */
[----:B------:R-:W0:Y:S01]  /*0410*/  SHFL.UP PT, R2, R3, 0x8, RZ ;  /* 0x0500000003027989 */ /* 0x000e2200000e00ff */
[----:B------:R-:W-:-:S04]  /*0420*/  VIMNMX R18, PT, PT, R18, 0x1f, PT ;  /* 0x0000001f12127848 */ /* 0x000fc80003fe0100 */
[----:B------:R-:W-:Y:S02]  /*0430*/  ISETP.NE.OR P5, PT, R9, R18, P6 ;  /* 0x000000120900720c */ /* 0x000fe400037a5670 */
[----:B------:R-:W-:-:S04]  /*0440*/  ISETP.LE.AND P6, PT, R7, UR4, PT ;  /* 0x0000000407007c0c */ /* 0x000fc8000bfc3270 */
[----:B------:R-:W-:Y:S02]  /*0450*/  P2R R22, PR, RZ, 0x40 ;  /* 0x00000040ff167803 */ /* 0x000fe40000000000 */
[----:B0-----:R-:W-:-:S05]  /*0460*/  SEL R2, R2, RZ, P1 ;  /* 0x000000ff02027207 */ /* 0x001fca0000800000 */
[----:B------:R-:W-:-:S05]  /*0470*/  IMAD.IADD R2, R3, 0x1, R2 ;  /* 0x0000000103027824 */ /* 0x000fca00078e0202 */
[----:B------:R-:W0:Y:S02]  /*0480*/  SHFL.UP PT, R17, R2, 0x10, RZ ;  /* 0x0600000002117989 */ /* 0x000e2400000e00ff */
[----:B0-----:R-:W-:-:S05]  /*0490*/  SEL R17, R17, RZ, P0 ;  /* 0x000000ff11117207 */ /* 0x001fca0000000000 */
[----:B------:R-:W-:-:S05]  /*04a0*/  IMAD.IADD R17, R2, 0x1, R17 ;  /* 0x0000000102117824 */ /* 0x000fca00078e0211 */
[----:B------:R0:W-:Y:S01]  /*04b0*/  @!P5 STS [R12], R17 ;  /* 0x000000110c00d388 */ /* 0x0001e20000000800 */
[----:B------:R-:W-:Y:S01]  /*04c0*/  BAR.SYNC.DEFER_BLOCKING 0x0 ;  /* 0x0000000000007b1d */ /* 0x000fe20000010000 */
[----:B------:R-:W-:-:S13]  /*04d0*/  ISETP.GT.U32.AND P5, PT, R4, 0x1f, PT ;  /* 0x0000001f0400780c */ /* 0x000fda0003fa4070 */
[----:B01----:R-:W-:Y:S05]  /*04e0*/  @P5 BRA `(.L_x_45) ;  /* 0x0000000000545947 */ /* 0x003fea0003800000 */
[----:B------:R-:W-:Y:S01]  /*04f0*/  ISETP.GE.U32.AND P5, PT, R9, R19, PT ;  /* 0x000000130900720c */ /* 0x000fe20003fa6070 */
[----:B------:R-:W-:Y:S01]  /*0500*/  IMAD.MOV.U32 R2, RZ, RZ, RZ ;  /* 0x000000ffff027224 */ /* 0x000fe200078e00ff */
[----:B------:R-:W-:-:S11]  /*0510*/  UMOV UR7, 0xffffffff ;  /* 0xffffffff00077882 */ /* 0x000fd60000000000 */
[----:B------:R0:W1:Y:S01]  /*0520*/  @!P5 LDS R2, [R11+UR5] ;  /* 0x000000050b02d984 */ /* 0x0000620008000800 */
[----:B------:R-:W-:Y:S05]  /*0530*/  BRA.DIV UR7, `(.L_x_46) ;  /* 0x0000000207d47947 */ /* 0x000fea000b800000 */
[----:B-1----:R-:W1:Y:S02]  /*0540*/  SHFL.UP PT, R3, R2, 0x1, RZ ;  /* 0x0420000002037989 */ /* 0x002e6400000e00ff */
[----:B-1----:R-:W-:-:S05]  /*0550*/  SEL R3, R3, RZ, P4 ;  /* 0x000000ff03037207 */ /* 0x002fca0002000000 */
[----:B------:R-:W-:-:S05]  /*0560*/  IMAD.IADD R3, R3, 0x1, R2 ;  /* 0x0000000103037824 */ /* 0x000fca00078e0202 */
[----:B------:R-:W1:Y:S02]  /*0570*/  SHFL.UP PT, R18, R3, 0x2, RZ ;  /* 0x0440000003127989 */ /* 0x000e6400000e00ff */
        /* <DEDUP_REMOVED lines=8> */
[----:B------:R1:W2:Y:S02]  /*0600*/  SHFL.UP PT, R20, R23, 0x10, RZ ;  /* 0x0600000017147989 */ /* 0x0002a400000e00ff */
.L_x_53:
[----:B--2---:R-:W-:-:S04]  /*0610*/  SEL R20, R20, RZ, P0 ;  /* 0x000000ff14147207 */ /* 0x004fc80000000000 */
[----:B------:R-:W-:-:S05]  /*0620*/  IADD3 R20, PT, PT, -R2, R20, R23 ;  /* 0x0000001402147210 */ /* 0x000fca0007ffe117 */
[----:B------:R2:W-:Y:S02]  /*0630*/  @!P5 STS [R11+UR6], R20 ;  /* 0x000000140b00d988 */ /* 0x0005e40008000806 */
.L_x_45:
[----:B------:R-:W-:Y:S05]  /*0640*/  WARPSYNC.ALL ;  /* 0x0000000000007948 */ /* 0x000fea0003800000 */
[----:B------:R-:W-:Y:S01]  /*0650*/  BAR.SYNC.DEFER_BLOCKING 0x0 ;  /* 0x0000000000007b1d */ /* 0x000fe20000010000 */
[----:B------:R-:W-:Y:S01]  /*0660*/  VIADD R3, R15, 0xffffffff ;  /* 0xffffffff0f037836 */ /* 0x000fe20000000000 */
[----:B------:R-:W-:Y:S01]  /*0670*/  ISETP.NE.AND P0, PT, R21, RZ, PT ;  /* 0x000000ff1500720c */ /* 0x000fe20003f05270 */
[----:B------:R-:W-:Y:S01]  /*0680*/  IMAD.MOV.U32 R18, RZ, RZ, RZ ;  /* 0x000000ffff127224 */ /* 0x000fe200078e00ff */
[----:B------:R-:W-:Y:S02]  /*0690*/  ISETP.NE.AND P2, PT, R22, RZ, PT ;  /* 0x000000ff1600720c */ /* 0x000fe40003f45270 */
[----:B------:R-:W-:-:S02]  /*06a0*/  ISETP.NE.AND P1, PT, R4, R3, PT ;  /* 0x000000030400720c */ /* 0x000fc40003f25270 */
[----:B------:R-:W3:Y:S01]  /*06b0*/  S2UR UR8, SR_CgaCtaId ;  /* 0x00000000000879c3 */ /* 0x000ee20000008800 */
[----:B------:R-:W-:Y:S01]  /*06c0*/  UMOV UR7, 0x400 ;  /* 0x0000040000077882 */ /* 0x000fe20000000000 */
[----:B------:R-:W-:-:S09]  /*06d0*/  ISETP.NE.AND P3, PT, R4, RZ, PT ;  /* 0x000000ff0400720c */ /* 0x000fd20003f65270 */
[----:B------:R-:W-:Y:S04]  /*06e0*/  @!P1 LDS R2, [R12] ;  /* 0x000000000c029984 */ /* 0x000fe80000000800 */
[----:B------:R-:W4:Y:S01]  /*06f0*/  @!P1 LDS R19, [R13] ;  /* 0x000000000d139984 */ /* 0x000f220000000800 */
[----:B---3--:R-:W-:-:S03]  /*0700*/  ULEA UR7, UR8, UR7, 0x18 ;  /* 0x0000000708077291 */ /* 0x008fc6000f8ec0ff */
[----:B------:R-:W3:Y:S01]  /*0710*/  @!P0 LDS R18, [R13] ;  /* 0x000000000d128984 */ /* 0x000ee20000000800 */
[----:B------:R-:W-:-:S04]  /*0720*/  ISETP.NE.AND P0, PT, R16, RZ, PT ;  /* 0x000000ff1000720c */ /* 0x000fc80003f05270 */
[----:B------:R-:W-:Y:S01]  /*0730*/  ISETP.GE.U32.OR P0, PT, R4, R15, !P0 ;  /* 0x0000000f0400720c */ /* 0x000fe20004706470 */
[----:B----4-:R-:W-:-:S12]  /*0740*/  @!P1 IMAD.IADD R19, R19, 0x1, R2 ;  /* 0x0000000113139824 */ /* 0x010fd800078e0202 */
[----:B------:R-:W4:Y:S01]  /*0750*/  @!P0 LDC.64 R2, c[0x0][0x390] ;  /* 0x0000e400ff028b82 */ /* 0x000f220000000a00 */
[----:B---3--:R-:W-:Y:S01]  /*0760*/  IADD3 R18, PT, PT, R18, R17, -R16 ;  /* 0x0000001112127210 */ /* 0x008fe20007ffe810 */
[----:B------:R-:W-:Y:S06]  /*0770*/  @!P1 STS [UR7+0x100], R19 ;  /* 0x00010013ff009988 */ /* 0x000fec0008000807 */
[----:B------:R-:W-:Y:S01]  /*0780*/  BAR.SYNC.DEFER_BLOCKING 0x0 ;  /* 0x0000000000007b1d */ /* 0x000fe20000010000 */
[----:B------:R-:W-:-:S04]  /*0790*/  ISETP.GE.U32.AND P1, PT, R4, R15, PT ;  /* 0x0000000f0400720c */ /* 0x000fc80003f26070 */
[----:B------:R-:W-:-:S04]  /*07a0*/  SEL R15, R18, RZ, !P1 ;  /* 0x000000ff120f7207 */ /* 0x000fc80004800000 */
[----:B------:R-:W-:-:S05]  /*07b0*/  @!P0 IADD3 R15, PT, PT, R15, R6, R5 ;  /* 0x000000060f0f8210 */ /* 0x000fca0007ffe005 */
[----:B----4-:R-:W-:Y:S01]  /*07c0*/  @!P0 IMAD.WIDE.U32 R2, R15, 0x4, R2 ;  /* 0x000000040f028825 */ /* 0x010fe200078e0002 */
[----:B--2---:R-:W2:Y:S04]  /*07d0*/  LDS R20, [UR7+0x100] ;  /* 0x00010007ff147984 */ /* 0x004ea80008000800 */
[----:B------:R3:W-:Y:S01]  /*07e0*/  @!P0 STG.E desc[UR10][R2.64], R14 ;  /* 0x0000000e02008986 */ /* 0x0007e2000c10190a */
[----:B--2---:R-:W-:-:S05]  /*07f0*/  SEL R15, R20, RZ, !P3 ;  /* 0x000000ff140f7207 */ /* 0x004fca0005800000 */
[----:B------:R-:W-:Y:S01]  /*0800*/  IMAD.IADD R6, R15, 0x1, R6 ;  /* 0x000000010f067824 */ /* 0x000fe200078e0206 */
[----:B------:R-:W-:Y:S06]  /*0810*/  BAR.SYNC.DEFER_BLOCKING 0x0 ;  /* 0x0000000000007b1d */ /* 0x000fec0000010000 */
[----:B---3--:R-:W-:Y:S05]  /*0820*/  @!P2 BRA `(.L_x_47) ;  /* 0xfffffff80070a947 */ /* 0x008fea000383ffff */
[----:B------:R-:W-:-:S13]  /*0830*/  ISETP.NE.AND P0, PT, R4, RZ, PT ;  /* 0x000000ff0400720c */ /* 0x000fda0003f05270 */
[----:B------:R-:W-:Y:S05]  /*0840*/  @P0 EXIT ;  /* 0x000000000000094d */ /* 0x000fea0003800000 */
[----:B------:R-:W2:Y:S02]  /*0850*/  LDC.64 R2, c[0x0][0x3a0] ;  /* 0x0000e800ff027b82 */ /* 0x000ea40000000a00 */
[----:B--2---:R-:W-:-:S05]  /*0860*/  IMAD.WIDE.U32 R2, R0, 0x4, R2 ;  /* 0x0000000400027825 */ /* 0x004fca00078e0002 */
[----:B------:R-:W-:Y:S01]  /*0870*/  STG.E desc[UR10][R2.64], R6 ;  /* 0x0000000602007986 */ /* 0x000fe2000c10190a */
[----:B------:R-:W-:Y:S05]  /*0880*/  EXIT ;  /* 0x000000000000794d */ /* 0x000fea0003800000 */
.L_x_46:
[----:B-1----:R-:W-:Y:S02]  /*0890*/  IMAD.MOV.U32 R25, RZ, RZ, R2 ;  /* 0x000000ffff197224 */ /* 0x002fe400078e0002 */
[----:B------:R-:W-:Y:S02]  /*08a0*/  IMAD.MOV.U32 R26, RZ, RZ, 0x1 ;  /* 0x00000001ff1a7424 */ /* 0x000fe400078e00ff */
[----:B------:R-:W-:Y:S02]  /*08b0*/  IMAD.MOV.U32 R27, RZ, RZ, RZ ;  /* 0x000000ffff1b7224 */ /* 0x000fe400078e00ff */
[----:B------:R-:W-:-:S07]  /*08c0*/  IMAD.MOV.U32 R24, RZ, RZ, -0x1 ;  /* 0xffffffffff187424 */ /* 0x000fce00078e00ff */
[----:B0-----:R-:W-:Y:S05]  /*08d0*/  WARPSYNC.COLLECTIVE R24, `(.L_x_48) ;  /* 0x0000000018087348 */ /* 0x001fea0003c00000 */
[----:B------:R1:W2:Y:S02]  /*08e0*/  SHFL.UP P6, R20, R25, R26, R27 ;  /* 0x0400001a19147389 */ /* 0x0002a400000c001b */
[----:B012---:R-:W-:Y:S05]  /*08f0*/  ENDCOLLECTIVE ;  /* 0x000000000000791b */ /* 0x007fea0003800000 */
.L_x_48:
[----:B------:R-:W-:Y:S02]  /*0900*/  IMAD.MOV.U32 R26, RZ, RZ, 0x2 ;  /* 0x00000002ff1a7424 */ /* 0x000fe400078e00ff */
[----:B------:R-:W-:-:S05]  /*0910*/  IMAD.MOV.U32 R3, RZ, RZ, R20 ;  /* 0x000000ffff037224 */ /* 0x000fca00078e0014 */
[----:B------:R-:W-:-:S05]  /*0920*/  SEL R3, R3, RZ, P4 ;  /* 0x000000ff03037207 */ /* 0x000fca0002000000 */
[----:B------:R-:W-:-:S04]  /*0930*/  IMAD.IADD R3, R3, 0x1, R2 ;  /* 0x0000000103037824 */ /* 0x000fc800078e0202 */
[----:B------:R-:W-:-:S07]  /*0940*/  IMAD.MOV.U32 R25, RZ, RZ, R3 ;  /* 0x000000ffff197224 */ /* 0x000fce00078e0003 */
[----:B------:R-:W-:Y:S05]  /*0950*/  WARPSYNC.COLLECTIVE R24, `(.L_x_49) ;  /* 0x0000000018087348 */ /* 0x000fea0003c00000 */
[----:B------:R0:W1:Y:S02]  /*0960*/  SHFL.UP P6, R20, R25, R26, R27 ;  /* 0x0400001a19147389 */ /* 0x00006400000c001b */
[----:B01----:R-:W-:Y:S05]  /*0970*/  ENDCOLLECTIVE ;  /* 0x000000000000791b */ /* 0x003fea0003800000 */
.L_x_49:
        /* <DEDUP_REMOVED lines=8> */
.L_x_50:
        /* <DEDUP_REMOVED lines=8> */
.L_x_51:
[----:B------:R-:W-:Y:S01]  /*0a80*/  IMAD.MOV.U32 R26, RZ, RZ, 0x10 ;  /* 0x00000010ff1a7424 */ /* 0x000fe200078e00ff */
[----:B------:R-:W-:-:S05]  /*0a90*/  SEL R20, R20, RZ, P1 ;  /* 0x000000ff14147207 */ /* 0x000fca0000800000 */
[----:B------:R-:W-:-:S04]  /*0aa0*/  IMAD.IADD R23, R19, 0x1, R20 ;  /* 0x0000000113177824 */ /* 0x000fc800078e0214 */
[----:B------:R-:W-:-:S07]  /*0ab0*/  IMAD.MOV.U32 R25, RZ, RZ, R23 ;  /* 0x000000ffff197224 */ /* 0x000fce00078e0017 */
[----:B------:R-:W-:Y:S05]  /*0ac0*/  WARPSYNC.COLLECTIVE R24, `(.L_x_52) ;  /* 0x0000000018087348 */ /* 0x000fea0003c00000 */
[----:B------:R0:W1:Y:S02]  /*0ad0*/  SHFL.UP P6, R20, R25, R26, R27 ;  /* 0x0400001a19147389 */ /* 0x00006400000c001b */
[----:B01----:R-:W-:Y:S05]  /*0ae0*/  ENDCOLLECTIVE ;  /* 0x000000000000791b */ /* 0x003fea0003800000 */
.L_x_52:
[----:B------:R-:W-:Y:S05]  /*0af0*/  BRA `(.L_x_53) ;  /* 0xfffffff800c47947 */ /* 0x000fea000383ffff */
.L_x_54:
        /* <DEDUP_REMOVED lines=16> */
.L_x_164:


//--------------------- .text._Z31solve_1bc_rowseq_async_paralleliPKiS0_S0_S0_S0_PiS1_ --------------------------
	.section	.text._Z31solve_1bc_rowseq_async_paralleliPKiS0_S0_S0_S0_PiS1_,"ax",@progbits
	.align	128
        .global         _Z31solve_1bc_rowseq_async_paralleliPKiS0_S0_S0_S0_PiS1_
        .type           _Z31solve_1bc_rowseq_async_paralleliPKiS0_S0_S0_S0_PiS1_,@function
        .size           _Z31solve_1bc_rowseq_async_paralleliPKiS0_S0_S0_S0_PiS1_,(.L_x_165 - _Z31solve_1bc_rowseq_async_paralleliPKiS0_S0_S0_S0_PiS1_)
        .other          _Z31solve_1bc_rowseq_async_paralleliPKiS0_S0_S0_S0_PiS1_,@"STO_CUDA_ENTRY STV_DEFAULT"
_Z31solve_1bc_rowseq_async_paralleliPKiS0_S0_S0_S0_PiS1_:
.text._Z31solve_1bc_rowseq_async_paralleliPKiS0_S0_S0_S0_PiS1_:
[----:B------:R-:W-:Y:S01]  /*0000*/  LDC R1, c[0x0][0x37c] ;  /* 0x0000df00ff017b82 */ /* 0x000fe20000000800 */
[----:B------:R-:W0:Y:S07]  /*0010*/  S2R R0, SR_TID.X ;  /* 0x0000000000007919 */ /* 0x000e2e0000002100 */
[----:B------:R-:W-:Y:S01]  /*0020*/  S2UR UR15, SR_CTAID.X ;  /* 0x00000000000f79c3 */ /* 0x000fe20000002500 */
[----:B------:R-:W1:Y:S01]  /*0030*/  LDCU UR13, c[0x0][0x360] ;  /* 0x00006c00ff0d77ac */ /* 0x000e620008000800 */
[----:B------:R-:W0:Y:S01]  /*0040*/  S2R R3, SR_TID.Y ;  /* 0x0000000000037919 */ /* 0x000e220000002200 */
[----:B------:R-:W2:Y:S01]  /*0050*/  LDCU UR14, c[0x0][0x370] ;  /* 0x00006e00ff0e77ac */ /* 0x000ea20008000800 */
[----:B------:R-:W3:Y:S04]  /*0060*/  S2R R5, SR_TID.Z ;  /* 0x0000000000057919 */ /* 0x000ee80000002300 */
[----:B------:R-:W4:Y:S01]  /*0070*/  S2UR UR4, SR_CTAID.Y ;  /* 0x00000000000479c3 */ /* 0x000f220000002600 */
[----:B------:R-:W5:Y:S01]  /*0080*/  LDCU UR5, c[0x0][0x374] ;  /* 0x00006e80ff0577ac */ /* 0x000f620008000800 */
[----:B------:R-:W1:Y:S06]  /*0090*/  LDCU UR6, c[0x0][0x378] ;  /* 0x00006f00ff0677ac */ /* 0x000e6c0008000800 */
[----:B------:R-:W1:Y:S01]  /*00a0*/  S2UR UR7, SR_CTAID.Z ;  /* 0x00000000000779c3 */ /* 0x000e620000002700 */
[----:B------:R-:W-:-:S05]  /*00b0*/  CS2R.32 R2, SR_CgaSize ;  /* 0x0000000000027805 */ /* 0x000fca0000008a00 */
[----:B------:R-:W-:-:S05]  /*00c0*/  IMAD R2, R2, -0xa0, RZ ;  /* 0xffffff6002027824 */ /* 0x000fca00078e02ff */
[----:B------:R-:W-:-:S14]  /*00d0*/  R2UR UR9, R2 ;  /* 0x00000000020972ca */ /* 0x000fdc00000e0000 */
[----:B------:R-:W3:Y:S01]  /*00e0*/  LDCU UR9, c[0x0][UR9+0x258] ;  /* 0x00004b00090977ac */ /* 0x000ee20008000800 */
[----:B------:R-:W-:-:S05]  /*00f0*/  CS2R.32 R2, SR_CgaSize ;  /* 0x0000000000027805 */ /* 0x000fca0000008a00 */
[----:B------:R-:W-:-:S05]  /*0100*/  IMAD R2, R2, -0xa0, RZ ;  /* 0xffffff6002027824 */ /* 0x000fca00078e02ff */
[----:B------:R-:W-:-:S14]  /*0110*/  R2UR UR12, R2 ;  /* 0x00000000020c72ca */ /* 0x000fdc00000e0000 */
[----:B------:R-:W1:Y:S01]  /*0120*/  LDCU UR12, c[0x0][UR12+0x254] ;  /* 0x00004a800c0c77ac */ /* 0x000e620008000800 */
[----:B--2---:R-:W-:Y:S01]  /*0130*/  UIADD3 UR8, UPT, UPT, URZ, -UR14, URZ ;  /* 0x8000000eff087290 */ /* 0x004fe2000fffe0ff */
[----:B------:R-:W2:Y:S03]  /*0140*/  LDCU.64 UR10, c[0x0][0x358] ;  /* 0x00006b00ff0a77ac */ /* 0x000ea60008000a00 */
[----:B-----5:R-:W-:Y:S02]  /*0150*/  UIMAD UR5, UR8, UR5, URZ ;  /* 0x00000005080572a4 */ /* 0x020fe4000f8e02ff */
[----:B----4-:R-:W-:Y:S01]  /*0160*/  UIADD3 UR4, UPT, UPT, UR15, UR4, URZ ;  /* 0x000000040f047290 */ /* 0x010fe2000fffe0ff */
[----:B0-----:R-:W-:Y:S01]  /*0170*/  IMAD.IADD R2, R0, 0x1, R3 ;  /* 0x0000000100027824 */ /* 0x001fe200078e0203 */
[----:B-1----:R-:W-:Y:S01]  /*0180*/  MOV R3, UR12 ;  /* 0x0000000c00037c02 */ /* 0x002fe20008000f00 */
[----:B------:R-:W-:-:S03]  /*0190*/  UIADD3 UR7, UPT, UPT, -UR7, URZ, URZ ;  /* 0x000000ff07077290 */ /* 0x000fc6000fffe1ff */
[----:B---3--:R-:W-:Y:S01]  /*01a0*/  LOP3.LUT P0, RZ, R2, R5, RZ, 0xfc, !PT ;  /* 0x0000000502ff7212 */ /* 0x008fe2000780fcff */
[----:B------:R-:W-:Y:S01]  /*01b0*/  IMAD.U32 R2, RZ, RZ, UR9 ;  /* 0x00000009ff027e24 */ /* 0x000fe2000f8e00ff */
[----:B------:R-:W-:Y:S02]  /*01c0*/  UISETP.NE.AND UP0, UPT, UR4, UR7, UPT ;  /* 0x000000070400728c */ /* 0x000fe4000bf05270 */
[----:B------:R-:W-:-:S04]  /*01d0*/  UIMAD UR4, UR6, UR5, -0x7fffffff ;  /* 0x80000001060474a4 */ /* 0x000fc8000f8e0205 */
[----:B--2---:R-:W-:-:S12]  /*01e0*/  USEL UR4, UR4, 0x1, !UP0 ;  /* 0x0000000104047887 */ /* 0x004fd8000c000000 */
.L_x_77:
[----:B------:R-:W-:Y:S01]  /*01f0*/  LOP3.LUT P1, RZ, R0, UR15, RZ, 0xfc, !PT ;  /* 0x0000000f00ff7c12 */ /* 0x000fe2000f82fcff */
[----:B------:R-:W-:-:S04]  /*0200*/  UISETP.NE.U32.AND UP0, UPT, UR9, URZ, UPT ;  /* 0x000000ff0900728c */ /* 0x000fc8000bf05070 */
[----:B------:R-:W-:-:S08]  /*0210*/  UISETP.NE.AND.EX UP0, UPT, UR12, URZ, UPT, UP0 ;  /* 0x000000ff0c00728c */ /* 0x000fd0000bf05300 */
[----:B0-----:R-:W0:Y:S02]  /*0220*/  @!P1 LDC.64 R4, c[0x4][0x8] ;  /* 0x01000200ff049b82 */ /* 0x001e240000000a00 */
[----:B0-----:R0:W-:Y:S01]  /*0230*/  @!P1 STG.E desc[UR10][R4.64], RZ ;  /* 0x000000ff04009986 */ /* 0x0011e2000c10190a */
[----:B------:R-:W-:Y:S06]  /*0240*/  MEMBAR.SC.GPU ;  /* 0x0000000000007992 */ /* 0x000fec0000002000 */
[----:B------:R-:W-:-:S00]  /*0250*/  ERRBAR ;  /* 0x00000000000079ab */ /* 0x000fc00000000000 */
[----:B------:R-:W-:Y:S06]  /*0260*/  CGAERRBAR ;  /* 0x00000000000075ab */ /* 0x000fec0000000000 */
[----:B------:R-:W-:Y:S01]  /*0270*/  CCTL.IVALL ;  /* 0x00000000ff00798f */ /* 0x000fe20002000000 */
[----:B-----5:R-:W-:Y:S05]  /*0280*/  BRA.U !UP0, `(.L_x_55) ;  /* 0x0000000908747547 */ /* 0x020fea000b800000 */
[----:B------:R-:W-:-:S03]  /*0290*/  UMOV UR5, 0xffffffff ;  /* 0xffffffff00057882 */ /* 0x000fc60000000000 */
[----:B------:R-:W-:Y:S05]  /*02a0*/  BRA.DIV UR5, `(.L_x_56) ;  /* 0x0000000a05707947 */ /* 0x000fea000b800000 */
[----:B------:R-:W-:Y:S06]  /*02b0*/  BAR.SYNC.DEFER_BLOCKING 0x0 ;  /* 0x0000000000007b1d */ /* 0x000fec0000010000 */
.L_x_80:
[----:B0-----:R-:W0:Y:S01]  /*02c0*/  LDC R4, c[0x0][0x380] ;  /* 0x0000e000ff047b82 */ /* 0x001e220000000800 */
[----:B------:R-:W-:Y:S01]  /*02d0*/  BSSY B0, `(.L_x_57) ;  /* 0x0000018000007945 */ /* 0x000fe20003800000 */
[----:B0-----:R-:W-:-:S03]  /*02e0*/  ISETP.LE.AND P1, PT, R4, UR15, PT ;  /* 0x0000000f04007c0c */ /* 0x001fc6000bf23270 */
[----:B------:R-:W-:Y:S10]  /*02f0*/  @P0 BRA `(.L_x_58) ;  /* 0x0000000000540947 */ /* 0x000ff40003800000 */
[----:B------:R-:W0:Y:S01]  /*0300*/  S2R R5, SR_LANEID ;  /* 0x0000000000057919 */ /* 0x000e220000000000 */
[----:B------:R-:W-:Y:S02]  /*0310*/  VOTEU.ANY UR5, UPT, PT ;  /* 0x0000000000057886 */ /* 0x000fe400038e0100 */
[----:B------:R-:W0:Y:S08]  /*0320*/  FLO.U32 R6, UR5 ;  /* 0x0000000500067d00 */ /* 0x000e3000080e0000 */
[----:B------:R-:W1:Y:S01]  /*0330*/  POPC R4, UR5 ;  /* 0x0000000500047d09 */ /* 0x000e620008000000 */
[----:B0-----:R-:W-:Y:S01]  /*0340*/  ISETP.EQ.U32.AND P2, PT, R6, R5, PT ;  /* 0x000000050600720c */ /* 0x001fe20003f42070 */
[----:B-1----:R-:W-:-:S12]  /*0350*/  IMAD R5, R4, UR4, RZ ;  /* 0x0000000404057c24 */ /* 0x002fd8000f8e02ff */
[----:B------:R-:W-:Y:S06]  /*0360*/  @P2 MEMBAR.ALL.GPU ;  /* 0x0000000000002992 */ /* 0x000fec000000a000 */
[----:B------:R-:W-:-:S00]  /*0370*/  @P2 ERRBAR ;  /* 0x00000000000029ab */ /* 0x000fc00000000000 */
[----:B------:R-:W-:Y:S06]  /*0380*/  @P2 CGAERRBAR ;  /* 0x00000000000025ab */ /* 0x000fec0000000000 */
[----:B------:R-:W2:Y:S01]  /*0390*/  @P2 ATOM.E.ADD.STRONG.GPU PT, R5, desc[UR10][R2.64+0x4], R5 ;  /* 0x800004050205298a */ /* 0x000ea200081ef10a */
[----:B------:R-:W0:Y:S02]  /*03a0*/  S2R R7, SR_LTMASK ;  /* 0x0000000000077919 */ /* 0x000e240000003900 */
[----:B0-----:R-:W-:-:S06]  /*03b0*/  LOP3.LUT R7, R7, UR5, RZ, 0xc0, !PT ;  /* 0x0000000507077c12 */ /* 0x001fcc000f8ec0ff */
[----:B------:R-:W0:Y:S01]  /*03c0*/  POPC R7, R7 ;  /* 0x0000000700077309 */ /* 0x000e220000000000 */
[----:B--2---:R-:W0:Y:S02]  /*03d0*/  SHFL.IDX PT, R4, R5, R6, 0x1f ;  /* 0x00001f0605047589 */ /* 0x004e2400000e0000 */
[----:B0-----:R-:W-:-:S07]  /*03e0*/  IMAD R4, R7, UR4, R4 ;  /* 0x0000000407047c24 */ /* 0x001fce000f8e0204 */
.L_x_59:
[----:B------:R-:W2:Y:S04]  /*03f0*/  LD.E.STRONG.GPU R5, desc[UR10][R2.64+0x4] ;  /* 0x0000040a02057980 */ /* 0x000ea8000c10f900 */
[----:B--2---:R-:W-:Y:S01]  /*0400*/  CCTL.IVALL ;  /* 0x00000000ff00798f */ /* 0x004fe20002000000 */
[----:B------:R-:W-:Y:S05]  /*0410*/  YIELD ;  /* 0x0000000000007946 */ /* 0x000fea0003800000 */
[----:B------:R-:W-:-:S04]  /*0420*/  LOP3.LUT R5, R5, R4, RZ, 0x3c, !PT ;  /* 0x0000000405057212 */ /* 0x000fc800078e3cff */
[----:B------:R-:W-:-:S13]  /*0430*/  ISETP.GT.AND P2, PT, R5, -0x1, PT ;  /* 0xffffffff0500780c */ /* 0x000fda0003f44270 */
[----:B------:R-:W-:Y:S05]  /*0440*/  @P2 BRA `(.L_x_59) ;  /* 0xfffffffc00e82947 */ /* 0x000fea000383ffff */
.L_x_58:
[----:B------:R-:W-:Y:S05]  /*0450*/  BSYNC B0 ;  /* 0x0000000000007941 */ /* 0x000fea0003800000 */
.L_x_57:
[----:B------:R-:W-:-:S03]  /*0460*/  UMOV UR5, 0xffffffff ;  /* 0xffffffff00057882 */ /* 0x000fc60000000000 */
[----:B------:R-:W-:Y:S05]  /*0470*/  BRA.DIV UR5, `(.L_x_60) ;  /* 0x0000000a052c7947 */ /* 0x000fea000b800000 */
[----:B------:R-:W-:Y:S06]  /*0480*/  BAR.SYNC.DEFER_BLOCKING 0x0 ;  /* 0x0000000000007b1d */ /* 0x000fec0000010000 */
.L_x_83:
[----:B------:R-:W-:Y:S05]  /*0490*/  @P1 BRA `(.L_x_61) ;  /* 0x0000000000e41947 */ /* 0x000fea0003800000 */
[----:B------:R-:W-:Y:S01]  /*04a0*/  BSSY.RECONVERGENT B0, `(.L_x_61) ;  /* 0x0000038000007945 */ /* 0x000fe20003800200 */
[----:B------:R-:W-:-:S07]  /*04b0*/  IMAD.U32 R5, RZ, RZ, UR15 ;  /* 0x0000000fff057e24 */ /* 0x000fce000f8e00ff */
.L_x_67:
[----:B0-----:R-:W0:Y:S02]  /*04c0*/  LDC.64 R6, c[0x0][0x3a8] ;  /* 0x0000ea00ff067b82 */ /* 0x001e240000000a00 */
[----:B0-----:R-:W2:Y:S01]  /*04d0*/  LDG.E R6, desc[UR10][R6.64] ;  /* 0x0000000a06067981 */ /* 0x001ea2000c1e1900 */
[----:B------:R-:W-:Y:S01]  /*04e0*/  BSSY.RECONVERGENT B1, `(.L_x_62) ;  /* 0x000002f000017945 */ /* 0x000fe20003800200 */
[----:B--2---:R-:W-:-:S13]  /*04f0*/  ISETP.NE.AND P1, PT, R5, R6, PT ;  /* 0x000000060500720c */ /* 0x004fda0003f25270 */
[----:B-----5:R-:W-:Y:S05]  /*0500*/  @!P1 BRA `(.L_x_63) ;  /* 0x0000000000b09947 */ /* 0x020fea0003800000 */
[----:B------:R-:W0:Y:S01]  /*0510*/  LDC.64 R6, c[0x0][0x3b0] ;  /* 0x0000ec00ff067b82 */ /* 0x000e220000000a00 */
[----:B------:R-:W1:Y:S01]  /*0520*/  LDCU UR5, c[0x0][0x380] ;  /* 0x00007000ff0577ac */ /* 0x000e620008000800 */
[----:B0-----:R-:W-:-:S06]  /*0530*/  IMAD.WIDE.U32 R6, R5, 0x4, R6 ;  /* 0x0000000405067825 */ /* 0x001fcc00078e0006 */
[----:B------:R-:W1:Y:S02]  /*0540*/  LDG.E R6, desc[UR10][R6.64] ;  /* 0x0000000a06067981 */ /* 0x000e64000c1e1900 */
[----:B-1----:R-:W-:-:S13]  /*0550*/  ISETP.NE.AND P1, PT, R6, UR5, PT ;  /* 0x0000000506007c0c */ /* 0x002fda000bf25270 */
[----:B------:R-:W-:Y:S05]  /*0560*/  @!P1 BRA `(.L_x_63) ;  /* 0x0000000000989947 */ /* 0x000fea0003800000 */
[----:B------:R-:W0:Y:S02]  /*0570*/  LDC.64 R6, c[0x0][0x3a0] ;  /* 0x0000e800ff067b82 */ /* 0x000e240000000a00 */
[----:B0-----:R-:W-:-:S05]  /*0580*/  IMAD.WIDE.U32 R6, R5, 0x4, R6 ;  /* 0x0000000405067825 */ /* 0x001fca00078e0006 */
[----:B------:R-:W2:Y:S02]  /*0590*/  LDG.E.CONSTANT R17, desc[UR10][R6.64] ;  /* 0x0000000a06117981 */ /* 0x000ea4000c1e9900 */
[----:B--2---:R-:W-:-:S13]  /*05a0*/  ISETP.GE.AND P1, PT, R0, R17, PT ;  /* 0x000000110000720c */ /* 0x004fda0003f26270 */
[----:B------:R-:W-:Y:S05]  /*05b0*/  @P1 BRA `(.L_x_63) ;  /* 0x0000000000841947 */ /* 0x000fea0003800000 */
[----:B------:R-:W0:Y:S08]  /*05c0*/  LDC.64 R14, c[0x0][0x398] ;  /* 0x0000e600ff0e7b82 */ /* 0x000e300000000a00 */
[----:B------:R-:W1:Y:S08]  /*05d0*/  LDC R18, c[0x0][0x380] ;  /* 0x0000e000ff127b82 */ /* 0x000e700000000800 */
[----:B------:R-:W2:Y:S01]  /*05e0*/  LDC.64 R6, c[0x0][0x3b0] ;  /* 0x0000ec00ff067b82 */ /* 0x000ea20000000a00 */
[----:B0-----:R-:W-:-:S07]  /*05f0*/  IMAD.WIDE.U32 R14, R5, 0x4, R14 ;  /* 0x00000004050e7825 */ /* 0x001fce00078e000e */
[----:B------:R-:W0:Y:S01]  /*0600*/  LDC.64 R8, c[0x0][0x390] ;  /* 0x0000e400ff087b82 */ /* 0x000e220000000a00 */
[----:B------:R-:W3:Y:S01]  /*0610*/  LDG.E.CONSTANT R15, desc[UR10][R14.64] ;  /* 0x0000000a0e0f7981 */ /* 0x000ee2000c1e9900 */
[----:B------:R-:W-:-:S06]  /*0620*/  IMAD.MOV.U32 R16, RZ, RZ, R0 ;  /* 0x000000ffff107224 */ /* 0x000fcc00078e0000 */
[----:B------:R-:W4:Y:S08]  /*0630*/  LDC.64 R10, c[0x0][0x3b8] ;  /* 0x0000ee00ff0a7b82 */ /* 0x000f300000000a00 */
[----:B------:R-:W0:Y:S02]  /*0640*/  LDC.64 R12, c[0x0][0x388] ;  /* 0x0000e200ff0c7b82 */ /* 0x000e240000000a00 */
[----:B01234-:R-:W-:-:S07]  /*0650*/  IADD3 R19, PT, PT, R15, R0, RZ ;  /* 0x000000000f137210 */ /* 0x01ffce0007ffe0ff */
.L_x_66:
[----:B0-----:R-:W-:-:S06]  /*0660*/  IMAD.WIDE R14, R19, 0x4, R8 ;  /* 0x00000004130e7825 */ /* 0x001fcc00078e0208 */
[----:B------:R-:W2:Y:S01]  /*0670*/  LDG.E.CONSTANT R15, desc[UR10][R14.64] ;  /* 0x0000000a0e0f7981 */ /* 0x000ea2000c1e9900 */
[----:B------:R-:W0:Y:S01]  /*0680*/  LDC R4, c[0x0][0x380] ;  /* 0x0000e000ff047b82 */ /* 0x000e220000000800 */
[----:B--2---:R-:W-:-:S06]  /*0690*/  IMAD.WIDE R20, R15, 0x4, R10 ;  /* 0x000000040f147825 */ /* 0x004fcc00078e020a */
[----:B0-----:R-:W2:Y:S01]  /*06a0*/  ATOMG.E.CAS.STRONG.GPU PT, R21, [R20], R4, R5 ;  /* 0x00000004141573a9 */ /* 0x001ea200001ee105 */
[----:B------:R-:W-:Y:S01]  /*06b0*/  VIADD R16, R16, UR13 ;  /* 0x0000000d10107c36 */ /* 0x000fe20008000000 */
[----:B------:R-:W-:Y:S04]  /*06c0*/  BSSY.RECONVERGENT B2, `(.L_x_64) ;  /* 0x000000e000027945 */ /* 0x000fe80003800200 */
[----:B------:R-:W-:Y:S02]  /*06d0*/  ISETP.GE.AND P1, PT, R16, R17, PT ;  /* 0x000000111000720c */ /* 0x000fe40003f26270 */
[----:B--2---:R-:W-:-:S13]  /*06e0*/  ISETP.NE.AND P2, PT, R21, R18, PT ;  /* 0x000000121500720c */ /* 0x004fda0003f45270 */
[----:B-----5:R-:W-:Y:S05]  /*06f0*/  @P2 BRA `(.L_x_65) ;  /* 0x0000000000282947 */ /* 0x020fea0003800000 */
[----:B------:R-:W-:-:S06]  /*0700*/  IMAD.WIDE R20, R15, 0x4, R12 ;  /* 0x000000040f147825 */ /* 0x000fcc00078e020c */
[----:B------:R-:W2:Y:S01]  /*0710*/  LDG.E.CONSTANT R21, desc[UR10][R20.64] ;  /* 0x0000000a14157981 */ /* 0x000ea2000c1e9900 */
[----:B------:R-:W0:Y:S01]  /*0720*/  LDC R14, c[0x0][0x380] ;  /* 0x0000e000ff0e7b82 */ /* 0x000e220000000800 */
[----:B--2---:R-:W-:-:S06]  /*0730*/  IMAD.WIDE R22, R21, 0x4, R6 ;  /* 0x0000000415167825 */ /* 0x004fcc00078e0206 */
[----:B0-----:R-:W2:Y:S02]  /*0740*/  ATOMG.E.CAS.STRONG.GPU PT, R23, [R22], R14, R15 ;  /* 0x0000000e161773a9 */ /* 0x001ea400001ee10f */
[----:B--2---:R-:W-:-:S13]  /*0750*/  ISETP.NE.AND P2, PT, R23, R18, PT ;  /* 0x000000121700720c */ /* 0x004fda0003f45270 */
[----:B------:R-:W-:Y:S05]  /*0760*/  @P2 BRA `(.L_x_65) ;  /* 0x00000000000c2947 */ /* 0x000fea0003800000 */
[----:B------:R-:W0:Y:S01]  /*0770*/  LDC.64 R14, c[0x4][0x8] ;  /* 0x01000200ff0e7b82 */ /* 0x000e220000000a00 */
[----:B------:R-:W-:-:S05]  /*0780*/  IMAD.MOV.U32 R21, RZ, RZ, 0x1 ;  /* 0x00000001ff157424 */ /* 0x000fca00078e00ff */
[----:B0-----:R0:W5:Y:S02]  /*0790*/  ATOMG.E.EXCH.STRONG.GPU PT, RZ, desc[UR10][R14.64], R21 ;  /* 0x800000150eff79a8 */ /* 0x001164000c1ef10a */
.L_x_65:
[----:B------:R-:W-:Y:S05]  /*07a0*/  BSYNC.RECONVERGENT B2 ;  /* 0x0000000000027941 */ /* 0x000fea0003800200 */
.L_x_64:
[----:B------:R-:W-:Y:S01]  /*07b0*/  IADD3 R19, PT, PT, R19, UR13, RZ ;  /* 0x0000000d13137c10 */ /* 0x000fe2000fffe0ff */
[----:B------:R-:W-:Y:S06]  /*07c0*/  @!P1 BRA `(.L_x_66) ;  /* 0xfffffffc00a49947 */ /* 0x000fec000383ffff */
.L_x_63:
[----:B------:R-:W-:Y:S05]  /*07d0*/  BSYNC.RECONVERGENT B1 ;  /* 0x0000000000017941 */ /* 0x000fea0003800200 */
.L_x_62:
[----:B------:R-:W1:Y:S01]  /*07e0*/  LDCU UR5, c[0x0][0x380] ;  /* 0x00007000ff0577ac */ /* 0x000e620008000800 */
[----:B------:R-:W-:-:S05]  /*07f0*/  VIADD R5, R5, UR14 ;  /* 0x0000000e05057c36 */ /* 0x000fca0008000000 */
[----:B-1----:R-:W-:-:S13]  /*0800*/  ISETP.GE.AND P1, PT, R5, UR5, PT ;  /* 0x0000000505007c0c */ /* 0x002fda000bf26270 */
[----:B------:R-:W-:Y:S05]  /*0810*/  @!P1 BRA `(.L_x_67) ;  /* 0xfffffffc00289947 */ /* 0x000fea000383ffff */
[----:B------:R-:W-:Y:S05]  /*0820*/  BSYNC.RECONVERGENT B0 ;  /* 0x0000000000007941 */ /* 0x000fea0003800200 */
.L_x_61:
[----:B------:R-:W-:Y:S06]  /*0830*/  MEMBAR.SC.GPU ;  /* 0x0000000000007992 */ /* 0x000fec0000002000 */
[----:B------:R-:W-:-:S00]  /*0840*/  ERRBAR ;  /* 0x00000000000079ab */ /* 0x000fc00000000000 */
[----:B------:R-:W-:Y:S06]  /*0850*/  CGAERRBAR ;  /* 0x00000000000075ab */ /* 0x000fec0000000000 */
[----:B------:R-:W-:Y:S01]  /*0860*/  CCTL.IVALL ;  /* 0x00000000ff00798f */ /* 0x000fe20002000000 */
[----:B------:R-:W-:-:S03]  /*0870*/  UMOV UR5, 0xffffffff ;  /* 0xffffffff00057882 */ /* 0x000fc60000000000 */
[----:B------:R-:W-:Y:S05]  /*0880*/  BRA.DIV UR5, `(.L_x_68) ;  /* 0x0000000605587947 */ /* 0x000fea000b800000 */
[----:B------:R-:W-:Y:S06]  /*0890*/  BAR.SYNC.DEFER_BLOCKING 0x0 ;  /* 0x0000000000007b1d */ /* 0x000fec0000010000 */
.L_x_86:
[----:B------:R-:W-:Y:S04]  /*08a0*/  BSSY B0, `(.L_x_69) ;  /* 0x0000017000007945 */ /* 0x000fe80003800000 */
[----:B------:R-:W-:Y:S05]  /*08b0*/  @P0 BRA `(.L_x_70) ;  /* 0x0000000000540947 */ /* 0x000fea0003800000 */
[----:B------:R-:W1:Y:S01]  /*08c0*/  S2R R5, SR_LANEID ;  /* 0x0000000000057919 */ /* 0x000e620000000000 */
[----:B------:R-:W-:Y:S02]  /*08d0*/  VOTEU.ANY UR5, UPT, PT ;  /* 0x0000000000057886 */ /* 0x000fe400038e0100 */
[----:B------:R-:W1:Y:S08]  /*08e0*/  FLO.U32 R6, UR5 ;  /* 0x0000000500067d00 */ /* 0x000e7000080e0000 */
[----:B------:R-:W2:Y:S01]  /*08f0*/  POPC R4, UR5 ;  /* 0x0000000500047d09 */ /* 0x000ea20008000000 */
[----:B-1----:R-:W-:Y:S01]  /*0900*/  ISETP.EQ.U32.AND P1, PT, R6, R5, PT ;  /* 0x000000050600720c */ /* 0x002fe20003f22070 */
[----:B--2---:R-:W-:-:S12]  /*0910*/  IMAD R5, R4, UR4, RZ ;  /* 0x0000000404057c24 */ /* 0x004fd8000f8e02ff */
[----:B------:R-:W-:Y:S06]  /*0920*/  @P1 MEMBAR.ALL.GPU ;  /* 0x0000000000001992 */ /* 0x000fec000000a000 */
[----:B------:R-:W-:-:S00]  /*0930*/  @P1 ERRBAR ;  /* 0x00000000000019ab */ /* 0x000fc00000000000 */
[----:B------:R-:W-:Y:S06]  /*0940*/  @P1 CGAERRBAR ;  /* 0x00000000000015ab */ /* 0x000fec0000000000 */
[----:B------:R-:W2:Y:S01]  /*0950*/  @P1 ATOM.E.ADD.STRONG.GPU PT, R5, desc[UR10][R2.64+0x4], R5 ;  /* 0x800004050205198a */ /* 0x000ea200081ef10a */
[----:B------:R-:W1:Y:S02]  /*0960*/  S2R R7, SR_LTMASK ;  /* 0x0000000000077919 */ /* 0x000e640000003900 */
[----:B-1----:R-:W-:-:S06]  /*0970*/  LOP3.LUT R7, R7, UR5, RZ, 0xc0, !PT ;  /* 0x0000000507077c12 */ /* 0x002fcc000f8ec0ff */
[----:B------:R-:W1:Y:S01]  /*0980*/  POPC R7, R7 ;  /* 0x0000000700077309 */ /* 0x000e620000000000 */
[----:B--2---:R-:W1:Y:S02]  /*0990*/  SHFL.IDX PT, R4, R5, R6, 0x1f ;  /* 0x00001f0605047589 */ /* 0x004e6400000e0000 */
[----:B-1----:R-:W-:-:S07]  /*09a0*/  IMAD R4, R7, UR4, R4 ;  /* 0x0000000407047c24 */ /* 0x002fce000f8e0204 */
.L_x_71:
[----:B------:R-:W2:Y:S04]  /*09b0*/  LD.E.STRONG.GPU R5, desc[UR10][R2.64+0x4] ;  /* 0x0000040a02057980 */ /* 0x000ea8000c10f900 */
[----:B--2---:R-:W-:Y:S01]  /*09c0*/  CCTL.IVALL ;  /* 0x00000000ff00798f */ /* 0x004fe20002000000 */
[----:B------:R-:W-:Y:S05]  /*09d0*/  YIELD ;  /* 0x0000000000007946 */ /* 0x000fea0003800000 */
[----:B------:R-:W-:-:S04]  /*09e0*/  LOP3.LUT R5, R5, R4, RZ, 0x3c, !PT ;  /* 0x0000000405057212 */ /* 0x000fc800078e3cff */
[----:B------:R-:W-:-:S13]  /*09f0*/  ISETP.GT.AND P1, PT, R5, -0x1, PT ;  /* 0xffffffff0500780c */ /* 0x000fda0003f24270 */
[----:B------:R-:W-:Y:S05]  /*0a00*/  @P1 BRA `(.L_x_71) ;  /* 0xfffffffc00e81947 */ /* 0x000fea000383ffff */
.L_x_70:
[----:B------:R-:W-:Y:S05]  /*0a10*/  BSYNC B0 ;  /* 0x0000000000007941 */ /* 0x000fea0003800000 */
.L_x_69:
[----:B------:R-:W-:-:S03]  /*0a20*/  UMOV UR5, 0xffffffff ;  /* 0xffffffff00057882 */ /* 0x000fc60000000000 */
[----:B------:R-:W-:Y:S05]  /*0a30*/  BRA.DIV UR5, `(.L_x_72) ;  /* 0x00000006051c7947 */ /* 0x000fea000b800000 */
[----:B------:R-:W1:Y:S08]  /*0a40*/  LDC.64 R4, c[0x4][0x8] ;  /* 0x01000200ff047b82 */ /* 0x000e700000000a00 */
[----:B------:R-:W-:Y:S06]  /*0a50*/  BAR.SYNC.DEFER_BLOCKING 0x0 ;  /* 0x0000000000007b1d */ /* 0x000fec0000010000 */
[----:B-1----:R-:W2:Y:S02]  /*0a60*/  LDG.E R4, desc[UR10][R4.64] ;  /* 0x0000000a04047981 */ /* 0x002ea4000c1e1900 */
[----:B--2---:R-:W-:-:S13]  /*0a70*/  ISETP.NE.AND P1, PT, R4, RZ, PT ;  /* 0x000000ff0400720c */ /* 0x004fda0003f25270 */
[----:B------:R-:W-:Y:S05]  /*0a80*/  @!P1 EXIT ;  /* 0x000000000000994d */ /* 0x000fea0003800000 */
[----:B------:R-:W-:Y:S06]  /*0a90*/  BAR.SYNC.DEFER_BLOCKING 0x0 ;  /* 0x0000000000007b1d */ /* 0x000fec0000010000 */
.L_x_91:
        /* <DEDUP_REMOVED lines=17> */
.L_x_75:
[----:B------:R-:W2:Y:S04]  /*0bb0*/  LD.E.STRONG.GPU R5, desc[UR10][R2.64+0x4] ;  /* 0x0000040a02057980 */ /* 0x000ea8000c10f900 */
[----:B--2---:R-:W-:Y:S01]  /*0bc0*/  CCTL.IVALL ;  /* 0x00000000ff00798f */ /* 0x004fe20002000000 */
[----:B------:R-:W-:Y:S05]  /*0bd0*/  YIELD ;  /* 0x0000000000007946 */ /* 0x000fea0003800000 */
[----:B------:R-:W-:-:S04]  /*0be0*/  LOP3.LUT R5, R5, R4, RZ, 0x3c, !PT ;  /* 0x0000000405057212 */ /* 0x000fc800078e3cff */
[----:B------:R-:W-:-:S13]  /*0bf0*/  ISETP.GT.AND P1, PT, R5, -0x1, PT ;  /* 0xffffffff0500780c */ /* 0x000fda0003f24270 */
[----:B------:R-:W-:Y:S05]  /*0c00*/  @P1 BRA `(.L_x_75) ;  /* 0xfffffffc00e81947 */ /* 0x000fea000383ffff */
.L_x_74:
[----:B------:R-:W-:Y:S05]  /*0c10*/  BSYNC B0 ;  /* 0x0000000000007941 */ /* 0x000fea0003800000 */
.L_x_73:
[----:B------:R-:W-:-:S03]  /*0c20*/  UMOV UR5, 0xffffffff ;  /* 0xffffffff00057882 */ /* 0x000fc60000000000 */
[----:B------:R-:W-:Y:S05]  /*0c30*/  BRA.DIV UR5, `(.L_x_76) ;  /* 0x0000000605087947 */ /* 0x000fea000b800000 */
[----:B------:R-:W-:Y:S06]  /*0c40*/  BAR.SYNC.DEFER_BLOCKING 0x0 ;  /* 0x0000000000007b1d */ /* 0x000fec0000010000 */
[----:B------:R-:W-:Y:S05]  /*0c50*/  BRA `(.L_x_77) ;  /* 0xfffffff400647947 */ /* 0x000fea000383ffff */
.L_x_55:
[----:B------:R-:W-:Y:S05]  /*0c60*/  BPT.TRAP 0x1 ;  /* 0x000000040000795c */ /* 0x000fea0000300000 */
.L_x_56:
[----:B------:R-:W-:Y:S01]  /*0c70*/  HFMA2 R8, -RZ, RZ, 0, 0 ;  /* 0x00000000ff087431 */ /* 0x000fe200000001ff */
[----:B------:R-:W-:Y:S01]  /*0c80*/  BSSY B0, `(.L_x_78) ;  /* 0x0000009000007945 */ /* 0x000fe20003800000 */
[----:B------:R-:W-:Y:S02]  /*0c90*/  IMAD.MOV.U32 R7, RZ, RZ, 0x0 ;  /* 0x00000000ff077424 */ /* 0x000fe400078e00ff */
[----:B------:R-:W-:-:S07]  /*0ca0*/  IMAD.MOV.U32 R6, RZ, RZ, -0x1 ;  /* 0xffffffffff067424 */ /* 0x000fce00078e00ff */
[----:B0-----:R-:W-:Y:S05]  /*0cb0*/  WARPSYNC.COLLECTIVE.ALL `(.L_x_79) ;  /* 0x0000000000147948 */ /* 0x001fea0003c00000 */
[----:B------:R-:W-:-:S04]  /*0cc0*/  SHF.L.U32 R8, R8, 0x10, RZ ;  /* 0x0000001008087819 */ /* 0x000fc800000006ff */
[----:B------:R-:W-:-:S05]  /*0cd0*/  LOP3.LUT R8, R8, 0xf, R7, 0xf8, !PT ;  /* 0x0000000f08087812 */ /* 0x000fca00078ef807 */
[----:B------:R1:W-:Y:S02]  /*0ce0*/  BAR.SYNC.DEFER_BLOCKING R8, R8 ;  /* 0x000000080000731d */ /* 0x0003e40000010000 */
[----:B-1----:R-:W-:-:S04]  /*0cf0*/  SHF.R.U32 R8, R8, 0x10, RZ ;  /* 0x0000001008087819 */ /* 0x002fc800000016ff */
[----:B0-----:R-:W-:Y:S05]  /*0d00*/  ENDCOLLECTIVE ;  /* 0x000000000000791b */ /* 0x001fea0003800000 */
.L_x_79:
[----:B------:R-:W-:Y:S05]  /*0d10*/  BSYNC B0 ;  /* 0x0000000000007941 */ /* 0x000fea0003800000 */
.L_x_78:
[----:B------:R-:W-:Y:S05]  /*0d20*/  BRA `(.L_x_80) ;  /* 0xfffffff400647947 */ /* 0x000fea000383ffff */
.L_x_60:
[----:B------:R-:W-:Y:S01]  /*0d30*/  BSSY B0, `(.L_x_81) ;  /* 0x000000a000007945 */ /* 0x000fe20003800000 */
[----:B------:R-:W-:Y:S01]  /*0d40*/  IMAD.MOV.U32 R7, RZ, RZ, 0x0 ;  /* 0x00000000ff077424 */ /* 0x000fe200078e00ff */
[----:B------:R-:W-:Y:S01]  /*0d50*/  MOV R8, 0x0 ;  /* 0x0000000000087802 */ /* 0x000fe20000000f00 */
[----:B------:R-:W-:-:S07]  /*0d60*/  IMAD.MOV.U32 R6, RZ, RZ, -0x1 ;  /* 0xffffffffff067424 */ /* 0x000fce00078e00ff */
[----:B------:R-:W-:Y:S05]  /*0d70*/  WARPSYNC.COLLECTIVE.ALL `(.L_x_82) ;  /* 0x0000000000147948 */ /* 0x000fea0003c00000 */
[----:B------:R-:W-:-:S04]  /*0d80*/  SHF.L.U32 R8, R8, 0x10, RZ ;  /* 0x0000001008087819 */ /* 0x000fc800000006ff */
[----:B------:R-:W-:-:S05]  /*0d90*/  LOP3.LUT R8, R8, 0xf, R7, 0xf8, !PT ;  /* 0x0000000f08087812 */ /* 0x000fca00078ef807 */
[----:B------:R0:W-:Y:S02]  /*0da0*/  BAR.SYNC.DEFER_BLOCKING R8, R8 ;  /* 0x000000080000731d */ /* 0x0001e40000010000 */
[----:B0-----:R-:W-:-:S04]  /*0db0*/  SHF.R.U32 R8, R8, 0x10, RZ ;  /* 0x0000001008087819 */ /* 0x001fc800000016ff */
[----:B------:R-:W-:Y:S05]  /*0dc0*/  ENDCOLLECTIVE ;  /* 0x000000000000791b */ /* 0x000fea0003800000 */
.L_x_82:
[----:B------:R-:W-:Y:S05]  /*0dd0*/  BSYNC B0 ;  /* 0x0000000000007941 */ /* 0x000fea0003800000 */
.L_x_81:
[----:B------:R-:W-:Y:S05]  /*0de0*/  BRA `(.L_x_83) ;  /* 0xfffffff400a87947 */ /* 0x000fea000383ffff */
.L_x_68:
[----:B------:R-:W-:Y:S01]  /*0df0*/  HFMA2 R8, -RZ, RZ, 0, 0 ;  /* 0x00000000ff087431 */ /* 0x000fe200000001ff */
[----:B------:R-:W-:Y:S01]  /*0e00*/  BSSY B0, `(.L_x_84) ;  /* 0x0000009000007945 */ /* 0x000fe20003800000 */
[----:B------:R-:W-:Y:S02]  /*0e10*/  IMAD.MOV.U32 R7, RZ, RZ, 0x0 ;  /* 0x00000000ff077424 */ /* 0x000fe400078e00ff */
[----:B------:R-:W-:-:S07]  /*0e20*/  IMAD.MOV.U32 R6, RZ, RZ, -0x1 ;  /* 0xffffffffff067424 */ /* 0x000fce00078e00ff */
[----:B0----5:R-:W-:Y:S05]  /*0e30*/  WARPSYNC.COLLECTIVE.ALL `(.L_x_85) ;  /* 0x0000000000147948 */ /* 0x021fea0003c00000 */
[----:B------:R-:W-:-:S04]  /*0e40*/  SHF.L.U32 R8, R8, 0x10, RZ ;  /* 0x0000001008087819 */ /* 0x000fc800000006ff */
[----:B------:R-:W-:-:S05]  /*0e50*/  LOP3.LUT R8, R8, 0xf, R7, 0xf8, !PT ;  /* 0x0000000f08087812 */ /* 0x000fca00078ef807 */
[----:B------:R1:W-:Y:S02]  /*0e60*/  BAR.SYNC.DEFER_BLOCKING R8, R8 ;  /* 0x000000080000731d */ /* 0x0003e40000010000 */
[----:B-1----:R-:W-:-:S04]  /*0e70*/  SHF.R.U32 R8, R8, 0x10, RZ ;  /* 0x0000001008087819 */ /* 0x002fc800000016ff */
[----:B0----5:R-:W-:Y:S05]  /*0e80*/  ENDCOLLECTIVE ;  /* 0x000000000000791b */ /* 0x021fea0003800000 */
.L_x_85:
[----:B------:R-:W-:Y:S05]  /*0e90*/  BSYNC B0 ;  /* 0x0000000000007941 */ /* 0x000fea0003800000 */
.L_x_84:
[----:B------:R-:W-:Y:S05]  /*0ea0*/  BRA `(.L_x_86) ;  /* 0xfffffff8007c7947 */ /* 0x000fea000383ffff */
.L_x_72:
[----:B------:R-:W1:Y:S01]  /*0eb0*/  LDC.64 R4, c[0x4][0x8] ;  /* 0x01000200ff047b82 */ /* 0x000e620000000a00 */
[----:B------:R-:W-:Y:S01]  /*0ec0*/  HFMA2 R8, -RZ, RZ, 0, 0 ;  /* 0x00000000ff087431 */ /* 0x000fe200000001ff */
[----:B------:R-:W-:Y:S01]  /*0ed0*/  BSSY B0, `(.L_x_87) ;  /* 0x0000009000007945 */ /* 0x000fe20003800000 */
[----:B------:R-:W-:Y:S02]  /*0ee0*/  IMAD.MOV.U32 R7, RZ, RZ, 0x0 ;  /* 0x00000000ff077424 */ /* 0x000fe400078e00ff */
[----:B------:R-:W-:-:S07]  /*0ef0*/  IMAD.MOV.U32 R6, RZ, RZ, -0x1 ;  /* 0xffffffffff067424 */ /* 0x000fce00078e00ff */
[----:B01---5:R-:W-:Y:S05]  /*0f00*/  WARPSYNC.COLLECTIVE.ALL `(.L_x_88) ;  /* 0x0000000000147948 */ /* 0x023fea0003c00000 */
[----:B------:R-:W-:-:S04]  /*0f10*/  SHF.L.U32 R8, R8, 0x10, RZ ;  /* 0x0000001008087819 */ /* 0x000fc800000006ff */
[----:B------:R-:W-:-:S05]  /*0f20*/  LOP3.LUT R8, R8, 0xf, R7, 0xf8, !PT ;  /* 0x0000000f08087812 */ /* 0x000fca00078ef807 */
[----:B------:R2:W-:Y:S02]  /*0f30*/  BAR.SYNC.DEFER_BLOCKING R8, R8 ;  /* 0x000000080000731d */ /* 0x0005e40000010000 */
[----:B--2---:R-:W-:-:S04]  /*0f40*/  SHF.R.U32 R8, R8, 0x10, RZ ;  /* 0x0000001008087819 */ /* 0x004fc800000016ff */
[----:B01---5:R-:W-:Y:S05]  /*0f50*/  ENDCOLLECTIVE ;  /* 0x000000000000791b */ /* 0x023fea0003800000 */
.L_x_88:
[----:B------:R-:W-:Y:S05]  /*0f60*/  BSYNC B0 ;  /* 0x0000000000007941 */ /* 0x000fea0003800000 */
.L_x_87:
[----:B------:R-:W2:Y:S02]  /*0f70*/  LDG.E R4, desc[UR10][R4.64] ;  /* 0x0000000a04047981 */ /* 0x000ea4000c1e1900 */
[----:B--2---:R-:W-:-:S13]  /*0f80*/  ISETP.NE.AND P1, PT, R4, RZ, PT ;  /* 0x000000ff0400720c */ /* 0x004fda0003f25270 */
[----:B------:R-:W-:Y:S05]  /*0f90*/  @!P1 EXIT ;  /* 0x000000000000994d */ /* 0x000fea0003800000 */
        /* <DEDUP_REMOVED lines=10> */
.L_x_90:
[----:B------:R-:W-:Y:S05]  /*1040*/  BSYNC B0 ;  /* 0x0000000000007941 */ /* 0x000fea0003800000 */
.L_x_89:
[----:B------:R-:W-:Y:S05]  /*1050*/  BRA `(.L_x_91) ;  /* 0xfffffff800907947 */ /* 0x000fea000383ffff */
.L_x_76:
[----:B------:R-:W-:Y:S01]  /*1060*/  HFMA2 R7, -RZ, RZ, 0, 0 ;  /* 0x00000000ff077431 */ /* 0x000fe200000001ff */
[----:B------:R-:W-:Y:S01]  /*1070*/  BSSY B0, `(.L_x_92) ;  /* 0x0000009000007945 */ /* 0x000fe20003800000 */
[----:B------:R-:W-:Y:S01]  /*1080*/  IMAD.MOV.U32 R8, RZ, RZ, 0x0 ;  /* 0x00000000ff087424 */ /* 0x000fe200078e00ff */
[----:B------:R-:W-:-:S07]  /*1090*/  MOV R6, 0xffffffff ;  /* 0xffffffff00067802 */ /* 0x000fce0000000f00 */
[----:B0----5:R-:W-:Y:S05]  /*10a0*/  WARPSYNC.COLLECTIVE.ALL `(.L_x_93) ;  /* 0x0000000000147948 */ /* 0x021fea0003c00000 */
[----:B------:R-:W-:-:S04]  /*10b0*/  SHF.L.U32 R8, R8, 0x10, RZ ;  /* 0x0000001008087819 */ /* 0x000fc800000006ff */
[----:B------:R-:W-:-:S05]  /*10c0*/  LOP3.LUT R8, R8, 0xf, R7, 0xf8, !PT ;  /* 0x0000000f08087812 */ /* 0x000fca00078ef807 */
[----:B------:R1:W-:Y:S02]  /*10d0*/  BAR.SYNC.DEFER_BLOCKING R8, R8 ;  /* 0x000000080000731d */ /* 0x0003e40000010000 */
[----:B-1----:R-:W-:-:S04]  /*10e0*/  SHF.R.U32 R8, R8, 0x10, RZ ;  /* 0x0000001008087819 */ /* 0x002fc800000016ff */
[----:B0----5:R-:W-:Y:S05]  /*10f0*/  ENDCOLLECTIVE ;  /* 0x000000000000791b */ /* 0x021fea0003800000 */
.L_x_93:
[----:B------:R-:W-:Y:S05]  /*1100*/  BSYNC B0 ;  /* 0x0000000000007941 */ /* 0x000fea0003800000 */
.L_x_92:
[----:B------:R-:W-:Y:S05]  /*1110*/  BRA `(.L_x_77) ;  /* 0xfffffff000347947 */ /* 0x000fea000383ffff */
.L_x_94:
        /* <DEDUP_REMOVED lines=14> */
.L_x_165:


//--------------------- .text._Z18compute_col_to_rowiPKiPi --------------------------
	.section	.text._Z18compute_col_to_rowiPKiPi,"ax",@progbits
	.align	128
        .global         _Z18compute_col_to_rowiPKiPi
        .type           _Z18compute_col_to_rowiPKiPi,@function
        .size           _Z18compute_col_to_rowiPKiPi,(.L_x_166 - _Z18compute_col_to_rowiPKiPi)
        .other          _Z18compute_col_to_rowiPKiPi,@"STO_CUDA_ENTRY STV_DEFAULT"
_Z18compute_col_to_rowiPKiPi:
.text._Z18compute_col_to_rowiPKiPi:
        /* <DEDUP_REMOVED lines=20> */
[----:B------:R-:W0:Y:S02]  /*0140*/  LDC.64 R2, c[0x0][0x390] ;  /* 0x0000e400ff027b82 */ /* 0x000e240000000a00 */
[----:B0-----:R-:W-:-:S05]  /*0150*/  IMAD.WIDE R2, R0, 0x4, R2 ;  /* 0x0000000400027825 */ /* 0x001fca00078e0202 */
[----:B------:R-:W-:Y:S01]  /*0160*/  STG.E desc[UR4][R2.64], R5 ;  /* 0x0000000502007986 */ /* 0x000fe2000c101904 */
[----:B------:R-:W-:Y:S05]  /*0170*/  EXIT ;  /* 0x000000000000794d */ /* 0x000fea0003800000 */
.L_x_95:
        /* <DEDUP_REMOVED lines=16> */
.L_x_166:


//--------------------- .text._Z30collectZeroIndicesSingleKernelPKfiPiS1_S1_S1_ --------------------------
	.section	.text._Z30collectZeroIndicesSingleKernelPKfiPiS1_S1_S1_,"ax",@progbits
	.align	128
        .global         _Z30collectZeroIndicesSingleKernelPKfiPiS1_S1_S1_
        .type           _Z30collectZeroIndicesSingleKernelPKfiPiS1_S1_S1_,@function
        .size           _Z30collectZeroIndicesSingleKernelPKfiPiS1_S1_S1_,(.L_x_167 - _Z30collectZeroIndicesSingleKernelPKfiPiS1_S1_S1_)
        .other          _Z30collectZeroIndicesSingleKernelPKfiPiS1_S1_S1_,@"STO_CUDA_ENTRY STV_DEFAULT"
_Z30collectZeroIndicesSingleKernelPKfiPiS1_S1_S1_:
.text._Z30collectZeroIndicesSingleKernelPKfiPiS1_S1_S1_:
[----:B------:R-:W-:Y:S01]  /*0000*/  LDC R1, c[0x0][0x37c] ;  /* 0x0000df00ff017b82 */ /* 0x000fe20000000800 */
[----:B------:R-:W0:Y:S07]  /*0010*/  S2R R3, SR_TID.X ;  /* 0x0000000000037919 */ /* 0x000e2e0000002100 */
[----:B------:R-:W0:Y:S01]  /*0020*/  S2UR UR4, SR_CTAID.X ;  /* 0x00000000000479c3 */ /* 0x000e220000002500 */
[----:B------:R-:W1:Y:S07]  /*0030*/  LDCU UR5, c[0x0][0x388] ;  /* 0x00007100ff0577ac */ /* 0x000e6e0008000800 */
[----:B------:R-:W0:Y:S01]  /*0040*/  LDC R0, c[0x0][0x360] ;  /* 0x0000d800ff007b82 */ /* 0x000e220000000800 */
[----:B-1----:R-:W-:Y:S01]  /*0050*/  MOV R5, UR5 ;  /* 0x0000000500057c02 */ /* 0x002fe20008000f00 */
[----:B0-----:R-:W-:-:S05]  /*0060*/  IMAD R0, R0, UR4, R3 ;  /* 0x0000000400007c24 */ /* 0x001fca000f8e0203 */
[----:B------:R-:W-:-:S13]  /*0070*/  ISETP.GE.AND P0, PT, R0, R5, PT ;  /* 0x000000050000720c */ /* 0x000fda0003f06270 */
[----:B------:R-:W-:Y:S05]  /*0080*/  @P0 EXIT ;  /* 0x000000000000094d */ /* 0x000fea0003800000 */
[----:B------:R-:W0:Y:S01]  /*0090*/  S2R R7, SR_LANEID ;  /* 0x0000000000077919 */ /* 0x000e220000000000 */
[----:B------:R-:W-:Y:S01]  /*00a0*/  VOTEU.ANY UR6, UPT, PT ;  /* 0x0000000000067886 */ /* 0x000fe200038e0100 */
[----:B------:R-:W1:Y:S01]  /*00b0*/  LDC.64 R2, c[0x0][0x3a8] ;  /* 0x0000ea00ff027b82 */ /* 0x000e620000000a00 */
[----:B------:R-:W0:Y:S01]  /*00c0*/  FLO.U32 R6, UR6 ;  /* 0x0000000600067d00 */ /* 0x000e2200080e0000 */
[----:B------:R-:W1:Y:S01]  /*00d0*/  LDCU.64 UR4, c[0x0][0x358] ;  /* 0x00006b00ff0477ac */ /* 0x000e620008000a00 */
[----:B------:R-:W-:-:S06]  /*00e0*/  UPOPC UR7, UR6 ;  /* 0x00000006000772bf */ /* 0x000fcc0008000000 */
[----:B------:R-:W-:Y:S01]  /*00f0*/  IMAD R9, R5, UR7, RZ ;  /* 0x0000000705097c24 */ /* 0x000fe2000f8e02ff */
[----:B0-----:R-:W-:-:S13]  /*0100*/  ISETP.EQ.U32.AND P0, PT, R6, R7, PT ;  /* 0x000000070600720c */ /* 0x001fda0003f02070 */
[----:B-1----:R-:W2:Y:S01]  /*0110*/  @P0 ATOMG.E.ADD.STRONG.GPU PT, R3, desc[UR4][R2.64], R9 ;  /* 0x80000009020309a8 */ /* 0x002ea200081ef104 */
[----:B------:R-:W-:Y:S01]  /*0120*/  ISETP.GE.AND P0, PT, R5, 0x1, PT ;  /* 0x000000010500780c */ /* 0x000fe20003f06270 */
[----:B------:R-:W0:Y:S02]  /*0130*/  S2R R4, SR_LTMASK ;  /* 0x0000000000047919 */ /* 0x000e240000003900 */
[----:B0-----:R-:W-:Y:S01]  /*0140*/  LOP3.LUT R8, R4, UR6, RZ, 0xc0, !PT ;  /* 0x0000000604087c12 */ /* 0x001fe2000f8ec0ff */
[----:B------:R-:W-:-:S03]  /*0150*/  IMAD.MOV.U32 R4, RZ, RZ, RZ ;  /* 0x000000ffff047224 */ /* 0x000fc600078e00ff */
[----:B------:R-:W0:Y:S01]  /*0160*/  POPC R7, R8 ;  /* 0x0000000800077309 */ /* 0x000e220000000000 */
[----:B--2---:R-:W0:Y:S02]  /*0170*/  SHFL.IDX PT, R6, R3, R6, 0x1f ;  /* 0x00001f0603067589 */ /* 0x004e2400000e0000 */
[----:B0-----:R-:W-:-:S03]  /*0180*/  IMAD R7, R7, R5, R6 ;  /* 0x0000000507077224 */ /* 0x001fc600078e0206 */
[----:B------:R-:W-:Y:S05]  /*0190*/  @!P0 BRA `(.L_x_96) ;  /* 0x0000000800d48947 */ /* 0x000fea0003800000 */
[C---:B------:R-:W-:Y:S01]  /*01a0*/  ISETP.GE.U32.AND P1, PT, R5.reuse, 0x8, PT ;  /* 0x000000080500780c */ /* 0x040fe20003f26070 */
[----:B------:R-:W-:Y:S01]  /*01b0*/  HFMA2 R6, -RZ, RZ, 0, 0 ;  /* 0x00000000ff067431 */ /* 0x000fe200000001ff */
[----:B------:R-:W-:Y:S01]  /*01c0*/  LOP3.LUT R16, R5, 0x7, RZ, 0xc0, !PT ;  /* 0x0000000705107812 */ /* 0x000fe200078ec0ff */
[----:B------:R-:W-:-:S03]  /*01d0*/  IMAD.MOV.U32 R4, RZ, RZ, RZ ;  /* 0x000000ffff047224 */ /* 0x000fc600078e00ff */
[----:B------:R-:W-:-:S07]  /*01e0*/  ISETP.NE.AND P0, PT, R16, RZ, PT ;  /* 0x000000ff1000720c */ /* 0x000fce0003f05270 */
[----:B------:R-:W-:Y:S06]  /*01f0*/  @!P1 BRA `(.L_x_97) ;  /* 0x0000000400649947 */ /* 0x000fec0003800000 */
[----:B------:R-:W0:Y:S01]  /*0200*/  LDC R8, c[0x0][0x388] ;  /* 0x0000e200ff087b82 */ /* 0x000e220000000800 */
[----:B------:R-:W-:Y:S01]  /*0210*/  LOP3.LUT R6, R5, 0x7ffffff8, RZ, 0xc0, !PT ;  /* 0x7ffffff805067812 */ /* 0x000fe200078ec0ff */
[----:B------:R-:W-:Y:S01]  /*0220*/  IMAD.MOV.U32 R4, RZ, RZ, RZ ;  /* 0x000000ffff047224 */ /* 0x000fe200078e00ff */
[----:B------:R-:W-:-:S05]  /*0230*/  MOV R9, RZ ;  /* 0x000000ff00097202 */ /* 0x000fca0000000f00 */
[----:B------:R-:W1:Y:S02]  /*0240*/  LDC.64 R2, c[0x0][0x380] ;  /* 0x0000e000ff027b82 */ /* 0x000e640000000a00 */
.L_x_98:
[----:B0-----:R-:W-:-:S05]  /*0250*/  MOV R5, R8 ;  /* 0x0000000800057202 */ /* 0x001fca0000000f00 */
[----:B--2---:R-:W-:-:S04]  /*0260*/  IMAD R13, R9, R5, R0 ;  /* 0x00000005090d7224 */ /* 0x004fc800078e0200 */
[----:B-1----:R-:W-:-:S05]  /*0270*/  IMAD.WIDE R12, R13, 0x4, R2 ;  /* 0x000000040d0c7825 */ /* 0x002fca00078e0202 */
[----:B------:R-:W2:Y:S02]  /*0280*/  LDG.E R10, desc[UR4][R12.64] ;  /* 0x000000040c0a7981 */ /* 0x000ea4000c1e1900 */
[----:B--2---:R-:W-:-:S13]  /*0290*/  FSETP.NEU.AND P1, PT, R10, RZ, PT ;  /* 0x000000ff0a00720b */ /* 0x004fda0003f2d000 */
[----:B------:R-:W0:Y:S01]  /*02a0*/  @!P1 LDC.64 R14, c[0x0][0x390] ;  /* 0x0000e400ff0e9b82 */ /* 0x000e220000000a00 */
[----:B------:R-:W-:-:S04]  /*02b0*/  @!P1 IMAD.IADD R11, R7, 0x1, R4 ;  /* 0x00000001070b9824 */ /* 0x000fc800078e0204 */
[----:B0-----:R-:W-:-:S04]  /*02c0*/  @!P1 IMAD.WIDE R14, R11, 0x4, R14 ;  /* 0x000000040b0e9825 */ /* 0x001fc800078e020e */
[----:B------:R-:W-:Y:S01]  /*02d0*/  IMAD.WIDE.U32 R10, R5, 0x4, R12 ;  /* 0x00000004050a7825 */ /* 0x000fe200078e000c */
[----:B------:R0:W-:Y:S04]  /*02e0*/  @!P1 STG.E desc[UR4][R14.64], R9 ;  /* 0x000000090e009986 */ /* 0x0001e8000c101904 */
[----:B------:R-:W2:Y:S02]  /*02f0*/  LDG.E R17, desc[UR4][R10.64] ;  /* 0x000000040a117981 */ /* 0x000ea4000c1e1900 */
[----:B--2---:R-:W-:Y:S02]  /*0300*/  FSETP.NEU.AND P2, PT, R17, RZ, PT ;  /* 0x000000ff1100720b */ /* 0x004fe40003f4d000 */
[----:B------:R-:W-:-:S05]  /*0310*/  @!P1 IADD3 R17, PT, PT, R4, 0x1, RZ ;  /* 0x0000000104119810 */ /* 0x000fca0007ffe0ff */
[----:B------:R-:W-:-:S06]  /*0320*/  @!P1 IMAD.MOV.U32 R4, RZ, RZ, R17 ;  /* 0x000000ffff049224 */ /* 0x000fcc00078e0011 */
[----:B------:R-:W1:Y:S01]  /*0330*/  @!P2 LDC.64 R18, c[0x0][0x390] ;  /* 0x0000e400ff12ab82 */ /* 0x000e620000000a00 */
[----:B------:R-:W-:Y:S01]  /*0340*/  @!P2 IADD3 R13, PT, PT, R7, R4, RZ ;  /* 0x00000004070da210 */ /* 0x000fe20007ffe0ff */
[----:B------:R-:W-:-:S04]  /*0350*/  @!P2 VIADD R17, R9, 0x1 ;  /* 0x000000010911a836 */ /* 0x000fc80000000000 */
[----:B-1----:R-:W-:-:S04]  /*0360*/  @!P2 IMAD.WIDE R18, R13, 0x4, R18 ;  /* 0x000000040d12a825 */ /* 0x002fc800078e0212 */
[----:B------:R-:W-:Y:S01]  /*0370*/  IMAD.WIDE.U32 R12, R5, 0x4, R10 ;  /* 0x00000004050c7825 */ /* 0x000fe200078e000a */
[----:B------:R1:W-:Y:S04]  /*0380*/  @!P2 STG.E desc[UR4][R18.64], R17 ;  /* 0x000000111200a986 */ /* 0x0003e8000c101904 */
[----:B0-----:R-:W2:Y:S02]  /*0390*/  LDG.E R14, desc[UR4][R12.64] ;  /* 0x000000040c0e7981 */ /* 0x001ea4000c1e1900 */
[----:B--2---:R-:W-:Y:S02]  /*03a0*/  FSETP.NEU.AND P1, PT, R14, RZ, PT ;  /* 0x000000ff0e00720b */ /* 0x004fe40003f2d000 */
[----:B------:R-:W-:-:S05]  /*03b0*/  @!P2 IADD3 R14, PT, PT, R4, 0x1, RZ ;  /* 0x00000001040ea810 */ /* 0x000fca0007ffe0ff */
[----:B------:R-:W-:-:S06]  /*03c0*/  @!P2 IMAD.MOV.U32 R4, RZ, RZ, R14 ;  /* 0x000000ffff04a224 */ /* 0x000fcc00078e000e */
[----:B------:R-:W0:Y:S01]  /*03d0*/  @!P1 LDC.64 R10, c[0x0][0x390] ;  /* 0x0000e400ff0a9b82 */ /* 0x000e220000000a00 */
[----:B------:R-:W-:Y:S01]  /*03e0*/  @!P1 IADD3 R15, PT, PT, R7, R4, RZ ;  /* 0x00000004070f9210 */ /* 0x000fe20007ffe0ff */
[----:B------:R-:W-:-:S04]  /*03f0*/  @!P1 VIADD R21, R9, 0x2 ;  /* 0x0000000209159836 */ /* 0x000fc80000000000 */
[----:B0-----:R-:W-:-:S04]  /*0400*/  @!P1 IMAD.WIDE R14, R15, 0x4, R10 ;  /* 0x000000040f0e9825 */ /* 0x001fc800078e020a */
[----:B------:R-:W-:Y:S01]  /*0410*/  IMAD.WIDE.U32 R10, R5, 0x4, R12 ;  /* 0x00000004050a7825 */ /* 0x000fe200078e000c */
[----:B------:R0:W-:Y:S04]  /*0420*/  @!P1 STG.E desc[UR4][R14.64], R21 ;  /* 0x000000150e009986 */ /* 0x0001e8000c101904 */
[----:B-1----:R-:W2:Y:S02]  /*0430*/  LDG.E R17, desc[UR4][R10.64] ;  /* 0x000000040a117981 */ /* 0x002ea4000c1e1900 */
        /* <DEDUP_REMOVED lines=38> */
[----:B------:R2:W-:Y:S05]  /*06a0*/  @!P1 STG.E desc[UR4][R14.64], R21 ;  /* 0x000000150e009986 */ /* 0x0005ea000c101904 */
[----:B------:R-:W3:Y:S01]  /*06b0*/  LDG.E R10, desc[UR4][R10.64] ;  /* 0x000000040a0a7981 */ /* 0x000ee2000c1e1900 */
[----:B-1----:R-:W-:-:S05]  /*06c0*/  @!P1 IADD3 R17, PT, PT, R4, 0x1, RZ ;  /* 0x0000000104119810 */ /* 0x002fca0007ffe0ff */
[----:B------:R-:W-:Y:S01]  /*06d0*/  @!P1 IMAD.MOV.U32 R4, RZ, RZ, R17 ;  /* 0x000000ffff049224 */ /* 0x000fe200078e0011 */
[----:B---3--:R-:W-:-:S13]  /*06e0*/  FSETP.NEU.AND P2, PT, R10, RZ, PT ;  /* 0x000000ff0a00720b */ /* 0x008fda0003f4d000 */
[----:B------:R-:W0:Y:S01]  /*06f0*/  @!P2 LDC.64 R12, c[0x0][0x390] ;  /* 0x0000e400ff0cab82 */ /* 0x000e220000000a00 */
[C---:B------:R-:W-:Y:S01]  /*0700*/  @!P2 VIADD R17, R9.reuse, 0x7 ;  /* 0x000000070911a836 */ /* 0x040fe20000000000 */
[----:B------:R-:W-:Y:S01]  /*0710*/  IADD3 R9, PT, PT, R9, 0x8, RZ ;  /* 0x0000000809097810 */ /* 0x000fe20007ffe0ff */
[----:B------:R-:W-:Y:S01]  /*0720*/  @!P2 VIADD R10, R4, 0x1 ;  /* 0x00000001040aa836 */ /* 0x000fe20000000000 */
[----:B------:R-:W-:Y:S02]  /*0730*/  @!P2 IADD3 R19, PT, PT, R7, R4, RZ ;  /* 0x000000040713a210 */ /* 0x000fe40007ffe0ff */
[----:B------:R-:W-:Y:S02]  /*0740*/  ISETP.NE.AND P1, PT, R9, R6, PT ;  /* 0x000000060900720c */ /* 0x000fe40003f25270 */
[----:B------:R-:W-:Y:S01]  /*0750*/  @!P2 MOV R4, R10 ;  /* 0x0000000a0004a202 */ /* 0x000fe20000000f00 */
[----:B0-----:R-:W-:-:S05]  /*0760*/  @!P2 IMAD.WIDE R12, R19, 0x4, R12 ;  /* 0x00000004130ca825 */ /* 0x001fca00078e020c */
[----:B------:R2:W-:Y:S05]  /*0770*/  @!P2 STG.E desc[UR4][R12.64], R17 ;  /* 0x000000110c00a986 */ /* 0x0005ea000c101904 */
[----:B------:R-:W-:Y:S05]  /*0780*/  @P1 BRA `(.L_x_98) ;  /* 0xfffffff800b01947 */ /* 0x000fea000383ffff */
.L_x_97:
[----:B------:R-:W-:Y:S05]  /*0790*/  @!P0 BRA `(.L_x_96) ;  /* 0x0000000400548947 */ /* 0x000fea0003800000 */
[----:B------:R-:W-:Y:S02]  /*07a0*/  ISETP.GE.U32.AND P1, PT, R16, 0x4, PT ;  /* 0x000000041000780c */ /* 0x000fe40003f26070 */
[----:B--2---:R-:W-:-:S04]  /*07b0*/  LOP3.LUT R14, R5, 0x3, RZ, 0xc0, !PT ;  /* 0x00000003050e7812 */ /* 0x004fc800078ec0ff */
[----:B------:R-:W-:-:S07]  /*07c0*/  ISETP.NE.AND P0, PT, R14, RZ, PT ;  /* 0x000000ff0e00720c */ /* 0x000fce0003f05270 */
[----:B------:R-:W-:Y:S06]  /*07d0*/  @!P1 BRA `(.L_x_99) ;  /* 0x0000000000a89947 */ /* 0x000fec0003800000 */
[----:B------:R-:W0:Y:S01]  /*07e0*/  LDC.64 R2, c[0x0][0x380] ;  /* 0x0000e000ff027b82 */ /* 0x000e220000000a00 */
[----:B------:R-:W-:-:S04]  /*07f0*/  IMAD R9, R6, R5, R0 ;  /* 0x0000000506097224 */ /* 0x000fc800078e0200 */
[----:B0-----:R-:W-:-:S05]  /*0800*/  IMAD.WIDE R2, R9, 0x4, R2 ;  /* 0x0000000409027825 */ /* 0x001fca00078e0202 */
[----:B------:R-:W2:Y:S02]  /*0810*/  LDG.E R8, desc[UR4][R2.64] ;  /* 0x0000000402087981 */ /* 0x000ea4000c1e1900 */
[----:B--2---:R-:W-:-:S13]  /*0820*/  FSETP.NEU.AND P2, PT, R8, RZ, PT ;  /* 0x000000ff0800720b */ /* 0x004fda0003f4d000 */
[----:B------:R-:W0:Y:S01]  /*0830*/  @!P2 LDC.64 R8, c[0x0][0x390] ;  /* 0x0000e400ff08ab82 */ /* 0x000e220000000a00 */
[----:B------:R-:W-:-:S04]  /*0840*/  @!P2 IMAD.IADD R11, R7, 0x1, R4 ;  /* 0x00000001070ba824 */ /* 0x000fc800078e0204 */
[----:B0-----:R-:W-:-:S04]  /*0850*/  @!P2 IMAD.WIDE R10, R11, 0x4, R8 ;  /* 0x000000040b0aa825 */ /* 0x001fc800078e0208 */
[----:B------:R-:W-:Y:S01]  /*0860*/  IMAD.WIDE.U32 R8, R5, 0x4, R2 ;  /* 0x0000000405087825 */ /* 0x000fe200078e0002 */
[----:B------:R0:W-:Y:S04]  /*0870*/  @!P2 STG.E desc[UR4][R10.64], R6 ;  /* 0x000000060a00a986 */ /* 0x0001e8000c101904 */
[----:B------:R-:W2:Y:S01]  /*0880*/  LDG.E R12, desc[UR4][R8.64] ;  /* 0x00000004080c7981 */ /* 0x000ea2000c1e1900 */
[----:B------:R-:W-:-:S04]  /*0890*/  @!P2 IADD3 R15, PT, PT, R4, 0x1, RZ ;  /* 0x00000001040fa810 */ /* 0x000fc80007ffe0ff */
[----:B------:R-:W-:Y:S02]  /*08a0*/  @!P2 MOV R4, R15 ;  /* 0x0000000f0004a202 */ /* 0x000fe40000000f00 */
[----:B--2---:R-:W-:-:S13]  /*08b0*/  FSETP.NEU.AND P1, PT, R12, RZ, PT ;  /* 0x000000ff0c00720b */ /* 0x004fda0003f2d000 */
[----:B------:R-:W1:Y:S01]  /*08c0*/  @!P1 LDC.64 R12, c[0x0][0x390] ;  /* 0x0000e400ff0c9b82 */ /* 0x000e620000000a00 */
[----:B------:R-:W-:Y:S01]  /*08d0*/  @!P1 IMAD.IADD R3, R7, 0x1, R4 ;  /* 0x0000000107039824 */ /* 0x000fe200078e0204 */
[----:B------:R-:W-:-:S03]  /*08e0*/  @!P1 IADD3 R15, PT, PT, R6, 0x1, RZ ;  /* 0x00000001060f9810 */ /* 0x000fc60007ffe0ff */
        /* <DEDUP_REMOVED lines=8> */
[----:B------:R-:W-:Y:S02]  /*0970*/  @!P2 IADD3 R11, PT, PT, R7, R4, RZ ;  /* 0x00000004070ba210 */ /* 0x000fe40007ffe0ff */
[----:B------:R-:W-:-:S03]  /*0980*/  @!P2 IADD3 R17, PT, PT, R6, 0x2, RZ ;  /* 0x000000020611a810 */ /* 0x000fc60007ffe0ff */
[----:B0-----:R-:W-:-:S04]  /*0990*/  @!P2 IMAD.WIDE R10, R11, 0x4, R8 ;  /* 0x000000040b0aa825 */ /* 0x001fc800078e0208 */
[----:B------:R-:W-:Y:S01]  /*09a0*/  IMAD.WIDE.U32 R8, R5, 0x4, R2 ;  /* 0x0000000405087825 */ /* 0x000fe200078e0002 */
[----:B------:R0:W-:Y:S05]  /*09b0*/  @!P2 STG.E desc[UR4][R10.64], R17 ;  /* 0x000000110a00a986 */ /* 0x0001ea000c101904 */
[----:B------:R-:W2:Y:S01]  /*09c0*/  LDG.E R8, desc[UR4][R8.64] ;  /* 0x0000000408087981 */ /* 0x000ea2000c1e1900 */
[----:B-1----:R-:W-:-:S05]  /*09d0*/  @!P2 VIADD R12, R4, 0x1 ;  /* 0x00000001040ca836 */ /* 0x002fca0000000000 */
[----:B------:R-:W-:Y:S02]  /*09e0*/  @!P2 MOV R4, R12 ;  /* 0x0000000c0004a202 */ /* 0x000fe40000000f00 */
[----:B--2---:R-:W-:-:S13]  /*09f0*/  FSETP.NEU.AND P1, PT, R8, RZ, PT ;  /* 0x000000ff0800720b */ /* 0x004fda0003f2d000 */
[----:B------:R-:W1:Y:S01]  /*0a00*/  @!P1 LDC.64 R2, c[0x0][0x390] ;  /* 0x0000e400ff029b82 */ /* 0x000e620000000a00 */
[----:B------:R-:W-:Y:S01]  /*0a10*/  @!P1 IADD3 R15, PT, PT, R7, R4, RZ ;  /* 0x00000004070f9210 */ /* 0x000fe20007ffe0ff */
[----:B------:R-:W-:Y:S01]  /*0a20*/  @!P1 VIADD R13, R6, 0x3 ;  /* 0x00000003060d9836 */ /* 0x000fe20000000000 */
[----:B------:R-:W-:Y:S01]  /*0a30*/  @!P1 IADD3 R12, PT, PT, R4, 0x1, RZ ;  /* 0x00000001040c9810 */ /* 0x000fe20007ffe0ff */
[----:B------:R-:W-:-:S03]  /*0a40*/  VIADD R6, R6, 0x4 ;  /* 0x0000000406067836 */ /* 0x000fc60000000000 */
[----:B------:R-:W-:Y:S01]  /*0a50*/  @!P1 MOV R4, R12 ;  /* 0x0000000c00049202 */ /* 0x000fe20000000f00 */
[----:B-1----:R-:W-:-:S05]  /*0a60*/  @!P1 IMAD.WIDE R2, R15, 0x4, R2 ;  /* 0x000000040f029825 */ /* 0x002fca00078e0202 */
[----:B------:R0:W-:Y:S02]  /*0a70*/  @!P1 STG.E desc[UR4][R2.64], R13 ;  /* 0x0000000d02009986 */ /* 0x0001e4000c101904 */
.L_x_99:
[----:B------:R-:W-:Y:S05]  /*0a80*/  @!P0 BRA `(.L_x_96) ;  /* 0x0000000000988947 */ /* 0x000fea0003800000 */
[----:B------:R-:W-:Y:S02]  /*0a90*/  ISETP.NE.AND P1, PT, R14, 0x1, PT ;  /* 0x000000010e00780c */ /* 0x000fe40003f25270 */
[----:B0-----:R-:W-:-:S04]  /*0aa0*/  LOP3.LUT R2, R5, 0x1, RZ, 0xc0, !PT ;  /* 0x0000000105027812 */ /* 0x001fc800078ec0ff */
[----:B------:R-:W-:-:S07]  /*0ab0*/  ISETP.NE.U32.AND P0, PT, R2, 0x1, PT ;  /* 0x000000010200780c */ /* 0x000fce0003f05070 */
[----:B------:R-:W-:Y:S06]  /*0ac0*/  @!P1 BRA `(.L_x_100) ;  /* 0x0000000000589947 */ /* 0x000fec0003800000 */
[----:B------:R-:W0:Y:S01]  /*0ad0*/  LDC.64 R2, c[0x0][0x380] ;  /* 0x0000e000ff027b82 */ /* 0x000e220000000a00 */
[----:B------:R-:W-:-:S04]  /*0ae0*/  IMAD R9, R6, R5, R0 ;  /* 0x0000000506097224 */ /* 0x000fc800078e0200 */
[----:B0-----:R-:W-:-:S05]  /*0af0*/  IMAD.WIDE R8, R9, 0x4, R2 ;  /* 0x0000000409087825 */ /* 0x001fca00078e0202 */
[----:B------:R-:W2:Y:S02]  /*0b00*/  LDG.E R2, desc[UR4][R8.64] ;  /* 0x0000000408027981 */ /* 0x000ea4000c1e1900 */
[----:B--2---:R-:W-:-:S13]  /*0b10*/  FSETP.NEU.AND P1, PT, R2, RZ, PT ;  /* 0x000000ff0200720b */ /* 0x004fda0003f2d000 */
[----:B------:R-:W0:Y:S01]  /*0b20*/  @!P1 LDC.64 R2, c[0x0][0x390] ;  /* 0x0000e400ff029b82 */ /* 0x000e220000000a00 */
[----:B------:R-:W-:-:S05]  /*0b30*/  @!P1 IADD3 R11, PT, PT, R7, R4, RZ ;  /* 0x00000004070b9210 */ /* 0x000fca0007ffe0ff */
[----:B0-----:R-:W-:-:S04]  /*0b40*/  @!P1 IMAD.WIDE R10, R11, 0x4, R2 ;  /* 0x000000040b0a9825 */ /* 0x001fc800078e0202 */
[----:B------:R-:W-:Y:S01]  /*0b50*/  IMAD.WIDE.U32 R2, R5, 0x4, R8 ;  /* 0x0000000405027825 */ /* 0x000fe200078e0008 */
[----:B------:R0:W-:Y:S05]  /*0b60*/  @!P1 STG.E desc[UR4][R10.64], R6 ;  /* 0x000000060a009986 */ /* 0x0001ea000c101904 */
[----:B------:R-:W2:Y:S01]  /*0b70*/  LDG.E R2, desc[UR4][R2.64] ;  /* 0x0000000402027981 */ /* 0x000ea2000c1e1900 */
[----:B------:R-:W-:-:S05]  /*0b80*/  @!P1 IADD3 R14, PT, PT, R4, 0x1, RZ ;  /* 0x00000001040e9810 */ /* 0x000fca0007ffe0ff */
[----:B------:R-:W-:Y:S01]  /*0b90*/  @!P1 IMAD.MOV.U32 R4, RZ, RZ, R14 ;  /* 0x000000ffff049224 */ /* 0x000fe200078e000e */
[----:B--2---:R-:W-:-:S13]  /*0ba0*/  FSETP.NEU.AND P2, PT, R2, RZ, PT ;  /* 0x000000ff0200720b */ /* 0x004fda0003f4d000 */
[----:B------:R-:W1:Y:S01]  /*0bb0*/  @!P2 LDC.64 R12, c[0x0][0x390] ;  /* 0x0000e400ff0cab82 */ /* 0x000e620000000a00 */
[----:B------:R-:W-:Y:S01]  /*0bc0*/  @!P2 IADD3 R15, PT, PT, R7, R4, RZ ;  /* 0x00000004070fa210 */ /* 0x000fe20007ffe0ff */
[----:B------:R-:W-:Y:S01]  /*0bd0*/  @!P2 VIADD R8, R4, 0x1 ;  /* 0x000000010408a836 */ /* 0x000fe20000000000 */
[C---:B------:R-:W-:Y:S02]  /*0be0*/  @!P2 IADD3 R9, PT, PT, R6.reuse, 0x1, RZ ;  /* 0x000000010609a810 */ /* 0x040fe40007ffe0ff */
[----:B0-----:R-:W-:Y:S02]  /*0bf0*/  IADD3 R6, PT, PT, R6, 0x2, RZ ;  /* 0x0000000206067810 */ /* 0x001fe40007ffe0ff */
[----:B------:R-:W-:Y:S01]  /*0c00*/  @!P2 MOV R4, R8 ;  /* 0x000000080004a202 */ /* 0x000fe20000000f00 */
[----:B-1----:R-:W-:-:S05]  /*0c10*/  @!P2 IMAD.WIDE R12, R15, 0x4, R12 ;  /* 0x000000040f0ca825 */ /* 0x002fca00078e020c */
[----:B------:R0:W-:Y:S02]  /*0c20*/  @!P2 STG.E desc[UR4][R12.64], R9 ;  /* 0x000000090c00a986 */ /* 0x0001e4000c101904 */
.L_x_100:
[----:B------:R-:W-:Y:S05]  /*0c30*/  @P0 BRA `(.L_x_96) ;  /* 0x00000000002c0947 */ /* 0x000fea0003800000 */
[----:B------:R-:W1:Y:S01]  /*0c40*/  LDC.64 R2, c[0x0][0x380] ;  /* 0x0000e000ff027b82 */ /* 0x000e620000000a00 */
[----:B------:R-:W-:-:S04]  /*0c50*/  IMAD R5, R6, R5, R0 ;  /* 0x0000000506057224 */ /* 0x000fc800078e0200 */
[----:B-1----:R-:W-:-:S06]  /*0c60*/  IMAD.WIDE R2, R5, 0x4, R2 ;  /* 0x0000000405027825 */ /* 0x002fcc00078e0202 */
[----:B------:R-:W2:Y:S02]  /*0c70*/  LDG.E R2, desc[UR4][R2.64] ;  /* 0x0000000402027981 */ /* 0x000ea4000c1e1900 */
[----:B--2---:R-:W-:-:S13]  /*0c80*/  FSETP.NEU.AND P0, PT, R2, RZ, PT ;  /* 0x000000ff0200720b */ /* 0x004fda0003f0d000 */
[----:B0-----:R-:W0:Y:S01]  /*0c90*/  @!P0 LDC.64 R8, c[0x0][0x390] ;  /* 0x0000e400ff088b82 */ /* 0x001e220000000a00 */
[----:B------:R-:W-:-:S04]  /*0ca0*/  @!P0 IMAD.IADD R5, R7, 0x1, R4 ;  /* 0x0000000107058824 */ /* 0x000fc800078e0204 */
[----:B0-----:R-:W-:Y:S01]  /*0cb0*/  @!P0 IMAD.WIDE R8, R5, 0x4, R8 ;  /* 0x0000000405088825 */ /* 0x001fe200078e0208 */
[----:B------:R-:W-:-:S04]  /*0cc0*/  @!P0 IADD3 R5, PT, PT, R4, 0x1, RZ ;  /* 0x0000000104058810 */ /* 0x000fc80007ffe0ff */
[----:B------:R1:W-:Y:S01]  /*0cd0*/  @!P0 STG.E desc[UR4][R8.64], R6 ;  /* 0x0000000608008986 */ /* 0x0003e2000c101904 */
[----:B------:R-:W-:-:S07]  /*0ce0*/  @!P0 MOV R4, R5 ;  /* 0x0000000500048202 */ /* 0x000fce0000000f00 */
.L_x_96:
[----:B0-----:R-:W0:Y:S08]  /*0cf0*/  LDC.64 R2, c[0x0][0x398] ;  /* 0x0000e600ff027b82 */ /* 0x001e300000000a00 */
[----:B-1----:R-:W1:Y:S01]  /*0d00*/  LDC.64 R8, c[0x0][0x3a0] ;  /* 0x0000e800ff087b82 */ /* 0x002e620000000a00 */
[----:B0-----:R-:W-:-:S05]  /*0d10*/  IMAD.WIDE R2, R0, 0x4, R2 ;  /* 0x0000000400027825 */ /* 0x001fca00078e0202 */
[----:B------:R-:W-:Y:S01]  /*0d20*/  STG.E desc[UR4][R2.64], R7 ;  /* 0x0000000702007986 */ /* 0x000fe2000c101904 */
[----:B-1----:R-:W-:-:S05]  /*0d30*/  IMAD.WIDE R8, R0, 0x4, R8 ;  /* 0x0000000400087825 */ /* 0x002fca00078e0208 */
[----:B------:R-:W-:Y:S01]  /*0d40*/  STG.E desc[UR4][R8.64], R4 ;  /* 0x0000000408007986 */ /* 0x000fe2000c101904 */
[----:B------:R-:W-:Y:S05]  /*0d50*/  EXIT ;  /* 0x000000000000794d */ /* 0x000fea0003800000 */
.L_x_101:
        /* <DEDUP_REMOVED lines=10> */
.L_x_167:


//--------------------- .text._Z21solve_1bc_kernel_fulliPKiS0_PKfPiS3_ --------------------------
	.section	.text._Z21solve_1bc_kernel_fulliPKiS0_PKfPiS3_,"ax",@progbits
	.align	128
        .global         _Z21solve_1bc_kernel_fulliPKiS0_PKfPiS3_
        .type           _Z21solve_1bc_kernel_fulliPKiS0_PKfPiS3_,@function
        .size           _Z21solve_1bc_kernel_fulliPKiS0_PKfPiS3_,(.L_x_168 - _Z21solve_1bc_kernel_fulliPKiS0_PKfPiS3_)
        .other          _Z21solve_1bc_kernel_fulliPKiS0_PKfPiS3_,@"STO_CUDA_ENTRY STV_DEFAULT"
_Z21solve_1bc_kernel_fulliPKiS0_PKfPiS3_:
.text._Z21solve_1bc_kernel_fulliPKiS0_PKfPiS3_:
[----:B------:R-:W-:Y:S01]  /*0000*/  LDC R1, c[0x0][0x37c] ;  /* 0x0000df00ff017b82 */ /* 0x000fe20000000800 */
[----:B------:R-:W0:Y:S07]  /*0010*/  S2R R0, SR_TID.Y ;  /* 0x0000000000007919 */ /* 0x000e2e0000002200 */
[----:B------:R-:W0:Y:S01]  /*0020*/  S2UR UR4, SR_CTAID.Y ;  /* 0x00000000000479c3 */ /* 0x000e220000002600 */
[----:B------:R-:W1:Y:S07]  /*0030*/  S2R R3, SR_TID.X ;  /* 0x0000000000037919 */ /* 0x000e6e0000002100 */
[----:B------:R-:W0:Y:S08]  /*0040*/  LDC R15, c[0x0][0x364] ;  /* 0x0000d900ff0f7b82 */ /* 0x000e300000000800 */
[----:B------:R-:W1:Y:S08]  /*0050*/  S2UR UR5, SR_CTAID.X ;  /* 0x00000000000579c3 */ /* 0x000e700000002500 */
[----:B------:R-:W1:Y:S08]  /*0060*/  LDC R2, c[0x0][0x360] ;  /* 0x0000d800ff027b82 */ /* 0x000e700000000800 */
[----:B------:R-:W2:Y:S01]  /*0070*/  LDC R17, c[0x0][0x380] ;  /* 0x0000e000ff117b82 */ /* 0x000ea20000000800 */
[----:B0-----:R-:W-:-:S02]  /*0080*/  IMAD R15, R15, UR4, R0 ;  /* 0x000000040f0f7c24 */ /* 0x001fc4000f8e0200 */
[----:B-1----:R-:W-:-:S05]  /*0090*/  IMAD R0, R2, UR5, R3 ;  /* 0x0000000502007c24 */ /* 0x002fca000f8e0203 */
[----:B------:R-:W-:-:S04]  /*00a0*/  VIMNMX R2, PT, PT, R15, R0, !PT ;  /* 0x000000000f027248 */ /* 0x000fc80007fe0100 */
[----:B--2---:R-:W-:-:S13]  /*00b0*/  ISETP.GE.AND P0, PT, R2, R17, PT ;  /* 0x000000110200720c */ /* 0x004fda0003f06270 */
[----:B------:R-:W-:Y:S05]  /*00c0*/  @P0 EXIT ;  /* 0x000000000000094d */ /* 0x000fea0003800000 */
[----:B------:R-:W0:Y:S01]  /*00d0*/  LDC.64 R2, c[0x0][0x398] ;  /* 0x0000e600ff027b82 */ /* 0x000e220000000a00 */
[----:B------:R-:W1:Y:S01]  /*00e0*/  LDCU.64 UR4, c[0x0][0x358] ;  /* 0x00006b00ff0477ac */ /* 0x000e620008000a00 */
[----:B------:R-:W-:-:S04]  /*00f0*/  IMAD R13, R0, R17, R15 ;  /* 0x00000011000d7224 */ /* 0x000fc800078e020f */
[----:B0-----:R-:W-:-:S06]  /*0100*/  IMAD.WIDE R2, R13, 0x4, R2 ;  /* 0x000000040d027825 */ /* 0x001fcc00078e0202 */
[----:B-1----:R-:W2:Y:S02]  /*0110*/  LDG.E R2, desc[UR4][R2.64] ;  /* 0x0000000402027981 */ /* 0x002ea4000c1e1900 */
[----:B--2---:R-:W-:-:S13]  /*0120*/  FSETP.NEU.AND P0, PT, R2, RZ, PT ;  /* 0x000000ff0200720b */ /* 0x004fda0003f0d000 */
[----:B------:R-:W-:Y:S05]  /*0130*/  @P0 EXIT ;  /* 0x000000000000094d */ /* 0x000fea0003800000 */
[----:B------:R-:W0:Y:S01]  /*0140*/  LDC.64 R4, c[0x4][0x48] ;  /* 0x01001200ff047b82 */ /* 0x000e220000000a00 */
[----:B------:R-:W1:Y:S07]  /*0150*/  LDCU UR8, c[0x0][0x380] ;  /* 0x00007000ff0877ac */ /* 0x000e6e0008000800 */
[----:B------:R-:W2:Y:S08]  /*0160*/  LDC.64 R6, c[0x0][0x388] ;  /* 0x0000e200ff067b82 */ /* 0x000eb00000000a00 */
[----:B------:R-:W3:Y:S01]  /*0170*/  LDC.64 R10, c[0x0][0x3a8] ;  /* 0x0000ea00ff0a7b82 */ /* 0x000ee20000000a00 */
[----:B0-----:R-:W4:Y:S07]  /*0180*/  LDG.E R4, desc[UR4][R4.64] ;  /* 0x0000000404047981 */ /* 0x001f2e000c1e1900 */
[----:B------:R-:W0:Y:S01]  /*0190*/  LDC.64 R2, c[0x0][0x3a0] ;  /* 0x0000e800ff027b82 */ /* 0x000e220000000a00 */
[----:B------:R-:W-:-:S02]  /*01a0*/  IMAD.MOV.U32 R12, RZ, RZ, 0x1 ;  /* 0x00000001ff0c7424 */ /* 0x000fc400078e00ff */
[----:B--2---:R-:W-:-:S05]  /*01b0*/  IMAD.WIDE R6, R13, 0x4, R6 ;  /* 0x000000040d067825 */ /* 0x004fca00078e0206 */
[----:B------:R-:W2:Y:S01]  /*01c0*/  LDC.64 R8, c[0x4][0x40] ;  /* 0x01001000ff087b82 */ /* 0x000ea20000000a00 */
[----:B0-----:R-:W-:-:S04]  /*01d0*/  IMAD.WIDE.U32 R2, R15, 0x4, R2 ;  /* 0x000000040f027825 */ /* 0x001fc800078e0002 */
[----:B----4-:R-:W-:Y:S01]  /*01e0*/  IMAD R14, R17, R17, -R4 ;  /* 0x00000011110e7224 */ /* 0x010fe200078e0a04 */
[----:B------:R-:W-:Y:S01]  /*01f0*/  CS2R R16, SRZ ;  /* 0x0000000000107805 */ /* 0x000fe2000001ff00 */
[----:B-123--:R-:W-:-:S07]  /*0200*/  IMAD.WIDE R4, R0, 0x4, R10 ;  /* 0x0000000400047825 */ /* 0x00efce00078e020a */
.L_x_113:
[----:B------:R-:W2:Y:S01]  /*0210*/  LDG.E R13, desc[UR4][R4.64] ;  /* 0x00000004040d7981 */ /* 0x000ea2000c1e1900 */
[----:B------:R-:W-:Y:S04]  /*0220*/  BSSY.RECONVERGENT B1, `(.L_x_102) ;  /* 0x0000018000017945 */ /* 0x000fe80003800200 */
[----:B------:R-:W-:Y:S01]  /*0230*/  BSSY.RELIABLE B0, `(.L_x_103) ;  /* 0x000000c000007945 */ /* 0x000fe20003800100 */
[----:B--2---:R-:W-:-:S13]  /*0240*/  ISETP.NE.AND P0, PT, R13, UR8, PT ;  /* 0x000000080d007c0c */ /* 0x004fda000bf05270 */
[----:B01---5:R-:W-:Y:S05]  /*0250*/  @!P0 BRA `(.L_x_104) ;  /* 0x0000000000248947 */ /* 0x023fea0003800000 */
[----:B------:R-:W2:Y:S02]  /*0260*/  LDG.E R10, desc[UR4][R6.64] ;  /* 0x00000004060a7981 */ /* 0x000ea4000c1e1900 */
[----:B--2---:R-:W-:-:S13]  /*0270*/  ISETP.NE.AND P0, PT, R10, 0x1, PT ;  /* 0x000000010a00780c */ /* 0x004fda0003f05270 */
[----:B------:R-:W-:Y:S05]  /*0280*/  @P0 BRA `(.L_x_104) ;  /* 0x0000000000180947 */ /* 0x000fea0003800000 */
[----:B------:R-:W2:Y:S02]  /*0290*/  LDG.E R10, desc[UR4][R2.64] ;  /* 0x00000004020a7981 */ /* 0x000ea4000c1e1900 */
[----:B--2---:R-:W-:-:S13]  /*02a0*/  ISETP.NE.AND P1, PT, R10, UR8, PT ;  /* 0x000000080a007c0c */ /* 0x004fda000bf25270 */
[----:B------:R0:W-:Y:S01]  /*02b0*/  @!P1 STG.E desc[UR4][R2.64], R0 ;  /* 0x0000000002009986 */ /* 0x0001e2000c101904 */
[----:B------:R-:W-:Y:S05]  /*02c0*/  @!P1 BREAK.RELIABLE B0 ;  /* 0x0000000000009942 */ /* 0x000fea0003800100 */
[----:B------:R-:W-:Y:S01]  /*02d0*/  @!P1 PLOP3.LUT P0, PT, PT, PT, PT, 0x8, 0x80 ;  /* 0x000000000080981c */ /* 0x000fe20003f0e170 */
[----:B------:R-:W-:-:S12]  /*02e0*/  @!P1 BRA `(.L_x_105) ;  /* 0x00000000002c9947 */ /* 0x000fd80003800000 */
.L_x_104:
[----:B------:R-:W-:Y:S05]  /*02f0*/  BSYNC.RELIABLE B0 ;  /* 0x0000000000007941 */ /* 0x000fea0003800100 */
.L_x_103:
[----:B------:R-:W1:Y:S02]  /*0300*/  LDC.64 R10, c[0x0][0x390] ;  /* 0x0000e400ff0a7b82 */ /* 0x000e640000000a00 */
[----:B-1----:R-:W2:Y:S01]  /*0310*/  LDG.E R10, desc[UR4][R10.64] ;  /* 0x000000040a0a7981 */ /* 0x002ea2000c1e1900 */
[----:B------:R-:W-:Y:S02]  /*0320*/  PLOP3.LUT P0, PT, PT, PT, PT, 0x80, 0x8 ;  /* 0x000000000008781c */ /* 0x000fe40003f0f070 */
[----:B--2---:R-:W-:-:S13]  /*0330*/  ISETP.NE.AND P1, PT, R15, R10, PT ;  /* 0x0000000a0f00720c */ /* 0x004fda0003f25270 */
[----:B------:R-:W-:Y:S05]  /*0340*/  @!P1 BRA `(.L_x_105) ;  /* 0x0000000000149947 */ /* 0x000fea0003800000 */
[----:B------:R-:W2:Y:S01]  /*0350*/  LDG.E R10, desc[UR4][R2.64] ;  /* 0x00000004020a7981 */ /* 0x000ea2000c1e1900 */
[----:B------:R-:W-:-:S04]  /*0360*/  ISETP.NE.AND P1, PT, R13, UR8, PT ;  /* 0x000000080d007c0c */ /* 0x000fc8000bf25270 */
[----:B--2---:R-:W-:-:S13]  /*0370*/  ISETP.EQ.OR P1, PT, R10, UR8, P1 ;  /* 0x000000080a007c0c */ /* 0x004fda0008f22670 */
[----:B------:R1:W-:Y:S01]  /*0380*/  @!P1 STG.E desc[UR4][R4.64], R15 ;  /* 0x0000000f04009986 */ /* 0x0003e2000c101904 */
[----:B------:R-:W-:-:S13]  /*0390*/  @!P1 PLOP3.LUT P0, PT, PT, PT, PT, 0x8, 0x80 ;  /* 0x000000000080981c */ /* 0x000fda0003f0e170 */
.L_x_105:
[----:B------:R-:W-:Y:S05]  /*03a0*/  BSYNC.RECONVERGENT B1 ;  /* 0x0000000000017941 */ /* 0x000fea0003800200 */
.L_x_102:
[----:B------:R-:W-:Y:S05]  /*03b0*/  WARPSYNC.ALL ;  /* 0x0000000000007948 */ /* 0x000fea0003800000 */
[----:B------:R-:W2:Y:S08]  /*03c0*/  LDC.64 R18, c[0x4][0x38] ;  /* 0x01000e00ff127b82 */ /* 0x000eb00000000a00 */
[----:B------:R-:W3:Y:S01]  /*03d0*/  LDC.64 R10, c[0x4][0x50] ;  /* 0x01001400ff0a7b82 */ /* 0x000ee20000000a00 */
[----:B------:R-:W-:Y:S06]  /*03e0*/  MEMBAR.SC.SYS ;  /* 0x0000000000007992 */ /* 0x000fec0000003000 */
[----:B------:R-:W-:-:S00]  /*03f0*/  ERRBAR ;  /* 0x00000000000079ab */ /* 0x000fc00000000000 */
[----:B------:R-:W-:Y:S06]  /*0400*/  CGAERRBAR ;  /* 0x00000000000075ab */ /* 0x000fec0000000000 */
[----:B------:R-:W-:Y:S01]  /*0410*/  CCTL.IVALL ;  /* 0x00000000ff00798f */ /* 0x000fe20002000000 */
[----:B------:R-:W-:Y:S02]  /*0420*/  VOTE.ANY R13, PT, PT ;  /* 0x00000000000d7806 */ /* 0x000fe400038e0100 */
[----:B------:R-:W-:Y:S02]  /*0430*/  ISETP.NE.OR P0, PT, R12, 0x1, !P0 ;  /* 0x000000010c00780c */ /* 0x000fe40004705670 */
[----:B------:R-:W-:-:S13]  /*0440*/  ISETP.EQ.U32.AND P1, PT, R13, -0x1, PT ;  /* 0xffffffff0d00780c */ /* 0x000fda0003f22070 */
[----:B--2---:R2:W5:Y:S01]  /*0450*/  @!P1 ATOMG.E.ADD.STRONG.GPU PT, R21, desc[UR4][R18.64], R12 ;  /* 0x8000000c121599a8 */ /* 0x00456200081ef104 */
[----:B------:R-:W-:Y:S05]  /*0460*/  @!P1 BRA `(.L_x_106) ;  /* 0x0000000000449947 */ /* 0x000fea0003800000 */
[----:B-----5:R-:W4:Y:S01]  /*0470*/  SHFL.UP P1, R21, R12, 0x1, RZ ;  /* 0x042000000c157989 */ /* 0x020f2200000200ff */
[----:B------:R-:W-:Y:S02]  /*0480*/  IMAD.MOV.U32 R13, RZ, RZ, R12 ;  /* 0x000000ffff0d7224 */ /* 0x000fe400078e000c */
[----:B----4-:R-:W-:Y:S02]  /*0490*/  @P1 IMAD.IADD.U32 R13, R12, 0x1, R21 ;  /* 0x000000010c0d1824 */ /* 0x010fe400078e0015 */
[----:B------:R-:W4:Y:S03]  /*04a0*/  S2R R21, SR_LANEID ;  /* 0x0000000000157919 */ /* 0x000f260000000000 */
[----:B------:R-:W0:Y:S02]  /*04b0*/  SHFL.UP P1, R20, R13, 0x2, RZ ;  /* 0x044000000d147989 */ /* 0x000e2400000200ff */
[----:B0-----:R-:W-:Y:S01]  /*04c0*/  @P1 IMAD.IADD.U32 R13, R13, 0x1, R20 ;  /* 0x000000010d0d1824 */ /* 0x001fe200078e0014 */
[----:B----4-:R-:W-:-:S04]  /*04d0*/  ISETP.EQ.U32.AND P2, PT, R21, 0x1f, PT ;  /* 0x0000001f1500780c */ /* 0x010fc80003f42070 */
[----:B------:R-:W0:Y:S02]  /*04e0*/  SHFL.UP P1, R20, R13, 0x4, RZ ;  /* 0x048000000d147989 */ /* 0x000e2400000200ff */
[----:B0-----:R-:W-:-:S05]  /*04f0*/  @P1 IMAD.IADD.U32 R13, R13, 0x1, R20 ;  /* 0x000000010d0d1824 */ /* 0x001fca00078e0014 */
[----:B------:R-:W0:Y:S02]  /*0500*/  SHFL.UP P1, R20, R13, 0x8, RZ ;  /* 0x050000000d147989 */ /* 0x000e2400000200ff */
[----:B0-----:R-:W-:-:S05]  /*0510*/  @P1 IMAD.IADD.U32 R13, R13, 0x1, R20 ;  /* 0x000000010d0d1824 */ /* 0x001fca00078e0014 */
[----:B------:R-:W0:Y:S02]  /*0520*/  SHFL.UP P1, R20, R13, 0x10, RZ ;  /* 0x060000000d147989 */ /* 0x000e2400000200ff */
[----:B0-----:R-:W-:-:S05]  /*0530*/  @P1 IMAD.IADD.U32 R13, R13, 0x1, R20 ;  /* 0x000000010d0d1824 */ /* 0x001fca00078e0014 */
[----:B--2---:R-:W2:Y:S04]  /*0540*/  @P2 ATOMG.E.ADD.STRONG.GPU PT, R18, desc[UR4][R18.64], R13 ;  /* 0x8000000d121229a8 */ /* 0x004ea800081ef104 */
[----:B------:R-:W-:Y:S04]  /*0550*/  SHFL.UP P1, R20, R13, 0x1, RZ ;  /* 0x042000000d147989 */ /* 0x000fe800000200ff */
[----:B--2---:R-:W0:Y:S02]  /*0560*/  SHFL.IDX PT, R21, R18, 0x1f, 0x1f ;  /* 0x03e01f0012157f89 */ /* 0x004e2400000e0000 */
[----:B0-----:R-:W-:-:S07]  /*0570*/  @P1 IMAD.IADD.U32 R21, R21, 0x1, R20 ;  /* 0x0000000115151824 */ /* 0x001fce00078e0014 */
.L_x_106:
[----:B------:R-:W-:Y:S04]  /*0580*/  BSSY.RECONVERGENT B1, `(.L_x_107) ;  /* 0x0000009000017945 */ /* 0x000fe80003800200 */
[----:B------:R-:W-:Y:S05]  /*0590*/  @P0 BRA `(.L_x_108) ;  /* 0x00000000001c0947 */ /* 0x000fea0003800000 */
[----:B------:R-:W4:Y:S01]  /*05a0*/  S2R R20, SR_LANEID ;  /* 0x0000000000147919 */ /* 0x000f220000000000 */
[----:B--2---:R-:W2:Y:S01]  /*05b0*/  LDC.64 R18, c[0x4][0x30] ;  /* 0x01000c00ff127b82 */ /* 0x004ea20000000a00 */
[----:B------:R-:W-:Y:S02]  /*05c0*/  VOTEU.ANY UR6, UPT, PT ;  /* 0x0000000000067886 */ /* 0x000fe400038e0100 */
[----:B------:R-:W-:Y:S02]  /*05d0*/  UFLO.U32 UR7, UR6 ;  /* 0x00000006000772bd */ /* 0x000fe400080e0000 */
[----:B------:R-:W2:Y:S04]  /*05e0*/  POPC R13, UR6 ;  /* 0x00000006000d7d09 */ /* 0x000ea80008000000 */
[----:B----4-:R-:W-:-:S13]  /*05f0*/  ISETP.EQ.U32.AND P0, PT, R20, UR7, PT ;  /* 0x0000000714007c0c */ /* 0x010fda000bf02070 */
[----:B--2---:R4:W5:Y:S02]  /*0600*/  @P0 ATOMG.E.ADD.STRONG.GPU PT, RZ, desc[UR4][R18.64], R13 ;  /* 0x8000000d12ff09a8 */ /* 0x00496400081ef104 */
.L_x_108:
[----:B------:R-:W-:Y:S05]  /*0610*/  BSYNC.RECONVERGENT B1 ;  /* 0x0000000000017941 */ /* 0x000fea0003800200 */
.L_x_107:
[----:B------:R-:W-:Y:S06]  /*0620*/  MEMBAR.SC.GPU ;  /* 0x0000000000007992 */ /* 0x000fec0000002000 */
[----:B------:R-:W-:-:S00]  /*0630*/  ERRBAR ;  /* 0x00000000000079ab */ /* 0x000fc00000000000 */
[----:B------:R-:W-:Y:S06]  /*0640*/  CGAERRBAR ;  /* 0x00000000000075ab */ /* 0x000fec0000000000 */
[----:B------:R-:W-:Y:S04]  /*0650*/  CCTL.IVALL ;  /* 0x00000000ff00798f */ /* 0x000fe80002000000 */
[----:B---3--:R-:W3:Y:S01]  /*0660*/  LDG.E R20, desc[UR4][R10.64] ;  /* 0x000000040a147981 */ /* 0x008ee2000c1e1900 */
[-C--:B--2-4-:R-:W-:Y:S01]  /*0670*/  IABS R18, R14.reuse ;  /* 0x0000000e00127213 */ /* 0x094fe20000000000 */
[----:B-----5:R-:W-:Y:S01]  /*0680*/  IMAD.IADD R21, R21, 0x1, R12 ;  /* 0x0000000115157824 */ /* 0x020fe200078e020c */
[----:B------:R-:W-:Y:S01]  /*0690*/  IABS R22, R14 ;  /* 0x0000000e00167213 */ /* 0x000fe20000000000 */
[----:B------:R-:W-:Y:S01]  /*06a0*/  IMAD.MOV.U32 R12, RZ, RZ, RZ ;  /* 0x000000ffff0c7224 */ /* 0x000fe200078e00ff */
[----:B------:R-:W2:Y:S01]  /*06b0*/  I2F.RP R19, R18 ;  /* 0x0000001200137306 */ /* 0x000ea20000209400 */
[----:B------:R-:W-:Y:S07]  /*06c0*/  BSSY.RECONVERGENT B1, `(.L_x_109) ;  /* 0x000003f000017945 */ /* 0x000fee0003800200 */
[----:B--2---:R-:W2:Y:S02]  /*06d0*/  MUFU.RCP R19, R19 ;  /* 0x0000001300137308 */ /* 0x004ea40000001000 */
[----:B--2---:R-:W-:Y:S01]  /*06e0*/  VIADD R13, R19, 0xffffffe ;  /* 0x0ffffffe130d7836 */ /* 0x004fe20000000000 */
[----:B------:R-:W-:-:S05]  /*06f0*/  IABS R19, R21 ;  /* 0x0000001500137213 */ /* 0x000fca0000000000 */
[----:B------:R-:W2:Y:S02]  /*0700*/  F2I.FTZ.U32.TRUNC.NTZ R13, R13 ;  /* 0x0000000d000d7305 */ /* 0x000ea4000021f000 */
[----:B--2---:R-:W-:-:S04]  /*0710*/  IMAD.MOV R23, RZ, RZ, -R13 ;  /* 0x000000ffff177224 */ /* 0x004fc800078e0a0d */
[----:B------:R-:W-:-:S04]  /*0720*/  IMAD R23, R23, R18, RZ ;  /* 0x0000001217177224 */ /* 0x000fc800078e02ff */
[----:B------:R-:W-:-:S04]  /*0730*/  IMAD.HI.U32 R12, R13, R23, R12 ;  /* 0x000000170d0c7227 */ /* 0x000fc800078e000c */
[----:B------:R-:W-:Y:S02]  /*0740*/  IMAD.MOV R13, RZ, RZ, -R22 ;  /* 0x000000ffff0d7224 */ /* 0x000fe400078e0a16 */
[----:B------:R-:W-:-:S04]  /*0750*/  IMAD.HI.U32 R12, R12, R19, RZ ;  /* 0x000000130c0c7227 */ /* 0x000fc800078e00ff */
[----:B------:R-:W-:Y:S01]  /*0760*/  IMAD R13, R12, R13, R19 ;  /* 0x0000000d0c0d7224 */ /* 0x000fe200078e0213 */
[----:B------:R-:W-:-:S04]  /*0770*/  LOP3.LUT R19, R21, R14, RZ, 0x3c, !PT ;  /* 0x0000000e15137212 */ /* 0x000fc800078e3cff */
[----:B------:R-:W-:Y:S02]  /*0780*/  ISETP.GT.U32.AND P2, PT, R18, R13, PT ;  /* 0x0000000d1200720c */ /* 0x000fe40003f44070 */
[----:B------:R-:W-:Y:S02]  /*0790*/  ISETP.GE.AND P0, PT, R19, RZ, PT ;  /* 0x000000ff1300720c */ /* 0x000fe40003f06270 */
[----:B------:R-:W-:-:S09]  /*07a0*/  LOP3.LUT R19, RZ, R14, RZ, 0x33, !PT ;  /* 0x0000000eff137212 */ /* 0x000fd200078e33ff */
[----:B------:R-:W-:Y:S02]  /*07b0*/  @!P2 IMAD.IADD R13, R13, 0x1, -R18 ;  /* 0x000000010d0da824 */ /* 0x000fe400078e0a12 */
[----:B------:R-:W-:-:S03]  /*07c0*/  @!P2 VIADD R12, R12, 0x1 ;  /* 0x000000010c0ca836 */ /* 0x000fc60000000000 */
[----:B------:R-:W-:-:S13]  /*07d0*/  ISETP.GE.U32.AND P1, PT, R13, R18, PT ;  /* 0x000000120d00720c */ /* 0x000fda0003f26070 */
[----:B------:R-:W-:Y:S01]  /*07e0*/  @P1 VIADD R12, R12, 0x1 ;  /* 0x000000010c0c1836 */ /* 0x000fe20000000000 */
[----:B------:R-:W-:-:S03]  /*07f0*/  ISETP.NE.AND P1, PT, R14, RZ, PT ;  /* 0x000000ff0e00720c */ /* 0x000fc60003f25270 */
[----:B------:R-:W-:-:S05]  /*0800*/  @!P0 IMAD.MOV R12, RZ, RZ, -R12 ;  /* 0x000000ffff0c8224 */ /* 0x000fca00078e0a0c */
[----:B------:R-:W-:Y:S01]  /*0810*/  SEL R23, R19, R12, !P1 ;  /* 0x0000000c13177207 */ /* 0x000fe20004800000 */
[----:B------:R-:W-:Y:S01]  /*0820*/  IMAD.MOV.U32 R12, RZ, RZ, RZ ;  /* 0x000000ffff0c7224 */ /* 0x000fe200078e00ff */
[----:B---3--:R-:W-:-:S04]  /*0830*/  ISETP.GT.AND P0, PT, R20, R17, PT ;  /* 0x000000111400720c */ /* 0x008fc80003f04270 */
[----:B------:R-:W-:-:S13]  /*0840*/  ISETP.LE.OR P0, PT, R23, R16, !P0 ;  /* 0x000000101700720c */ /* 0x000fda0004703670 */
[----:B------:R-:W-:Y:S05]  /*0850*/  @P0 BRA `(.L_x_110) ;  /* 0x0000000000940947 */ /* 0x000fea0003800000 */
[----:B------:R-:W-:Y:S01]  /*0860*/  ISETP.GE.AND P2, PT, R21, RZ, PT ;  /* 0x000000ff1500720c */ /* 0x000fe20003f46270 */
[----:B------:R-:W-:Y:S01]  /*0870*/  VIADD R16, R16, 0x1 ;  /* 0x0000000110107836 */ /* 0x000fe20000000000 */
[-C--:B------:R-:W-:Y:S01]  /*0880*/  ISETP.GT.U32.AND P0, PT, R18, R13.reuse, PT ;  /* 0x0000000d1200720c */ /* 0x080fe20003f04070 */
[----:B------:R-:W-:Y:S02]  /*0890*/  IMAD.IADD R18, R13, 0x1, -R18 ;  /* 0x000000010d127824 */ /* 0x000fe400078e0a12 */
[----:B------:R-:W-:Y:S02]  /*08a0*/  VIADD R17, R17, 0x1 ;  /* 0x0000000111117836 */ /* 0x000fe40000000000 */
[----:B------:R-:W-:Y:S01]  /*08b0*/  IMAD.MOV.U32 R12, RZ, RZ, 0x1 ;  /* 0x00000001ff0c7424 */ /* 0x000fe200078e00ff */
[----:B------:R-:W-:-:S05]  /*08c0*/  SEL R18, R18, R13, !P0 ;  /* 0x0000000d12127207 */ /* 0x000fca0004000000 */
[----:B------:R-:W-:-:S05]  /*08d0*/  @!P2 IMAD.MOV R18, RZ, RZ, -R18 ;  /* 0x000000ffff12a224 */ /* 0x000fca00078e0a12 */
[----:B------:R-:W-:-:S04]  /*08e0*/  SEL R18, R19, R18, !P1 ;  /* 0x0000001213127207 */ /* 0x000fc80004800000 */
[----:B------:R-:W-:-:S13]  /*08f0*/  ISETP.NE.AND P0, PT, R18, RZ, PT ;  /* 0x000000ff1200720c */ /* 0x000fda0003f05270 */
[----:B------:R-:W-:Y:S05]  /*0900*/  @P0 BRA `(.L_x_110) ;  /* 0x0000000000680947 */ /* 0x000fea0003800000 */
[----:B------:R-:W2:Y:S02]  /*0910*/  LDC.64 R18, c[0x4][0x30] ;  /* 0x01000c00ff127b82 */ /* 0x000ea40000000a00 */
[----:B--2---:R-:W2:Y:S01]  /*0920*/  ATOMG.E.EXCH.STRONG.GPU PT, R19, desc[UR4][R18.64], RZ ;  /* 0x800000ff121379a8 */ /* 0x004ea2000c1ef104 */
[----:B------:R-:W3:Y:S01]  /*0930*/  S2R R20, SR_LANEID ;  /* 0x0000000000147919 */ /* 0x000ee20000000000 */
[----:B--2---:R-:W-:Y:S01]  /*0940*/  ISETP.NE.AND P0, PT, R19, R14, PT ;  /* 0x0000000e1300720c */ /* 0x004fe20003f05270 */
[----:B------:R-:W-:Y:S06]  /*0950*/  MEMBAR.SC.GPU ;  /* 0x0000000000007992 */ /* 0x000fec0000002000 */
[----:B------:R-:W-:-:S00]  /*0960*/  ERRBAR ;  /* 0x00000000000079ab */ /* 0x000fc00000000000 */
[----:B------:R-:W-:Y:S06]  /*0970*/  CGAERRBAR ;  /* 0x00000000000075ab */ /* 0x000fec0000000000 */
[----:B------:R-:W-:Y:S01]  /*0980*/  CCTL.IVALL ;  /* 0x00000000ff00798f */ /* 0x000fe20002000000 */
[----:B------:R-:W-:Y:S04]  /*0990*/  BSSY.RECONVERGENT B2, `(.L_x_111) ;  /* 0x0000008000027945 */ /* 0x000fe80003800200 */
[----:B---3--:R-:W-:Y:S05]  /*09a0*/  @P0 BRA `(.L_x_112) ;  /* 0x0000000000180947 */ /* 0x008fea0003800000 */
[----:B------:R-:W2:Y:S01]  /*09b0*/  S2R R18, SR_LANEID ;  /* 0x0000000000127919 */ /* 0x000ea20000000000 */
[----:B------:R-:W-:Y:S02]  /*09c0*/  VOTEU.ANY UR6, UPT, PT ;  /* 0x0000000000067886 */ /* 0x000fe400038e0100 */
[----:B------:R-:W-:Y:S02]  /*09d0*/  UFLO.U32 UR7, UR6 ;  /* 0x00000006000772bd */ /* 0x000fe400080e0000 */
[----:B------:R-:W3:Y:S04]  /*09e0*/  POPC R13, UR6 ;  /* 0x00000006000d7d09 */ /* 0x000ee80008000000 */
[----:B--2---:R-:W-:-:S13]  /*09f0*/  ISETP.EQ.U32.AND P0, PT, R18, UR7, PT ;  /* 0x0000000712007c0c */ /* 0x004fda000bf02070 */
[----:B---3--:R2:W5:Y:S02]  /*0a00*/  @P0 ATOMG.E.ADD.STRONG.GPU PT, RZ, desc[UR4][R8.64], R13 ;  /* 0x8000000d08ff09a8 */ /* 0x00856400081ef104 */
.L_x_112:
[----:B------:R-:W-:Y:S05]  /*0a10*/  BSYNC.RECONVERGENT B2 ;  /* 0x0000000000027941 */ /* 0x000fea0003800200 */
.L_x_111:
[----:B------:R-:W-:Y:S02]  /*0a20*/  VOTEU.ANY UR6, UPT, PT ;  /* 0x0000000000067886 */ /* 0x000fe400038e0100 */
[----:B------:R-:W-:Y:S02]  /*0a30*/  UFLO.U32 UR7, UR6 ;  /* 0x00000006000772bd */ /* 0x000fe400080e0000 */
[----:B--2---:R-:W2:Y:S04]  /*0a40*/  POPC R13, UR6 ;  /* 0x00000006000d7d09 */ /* 0x004ea80008000000 */
[----:B------:R-:W-:-:S13]  /*0a50*/  ISETP.EQ.U32.AND P0, PT, R20, UR7, PT ;  /* 0x0000000714007c0c */ /* 0x000fda000bf02070 */
[----:B--2---:R2:W5:Y:S01]  /*0a60*/  @P0 ATOMG.E.ADD.STRONG.GPU PT, RZ, desc[UR4][R10.64], R13 ;  /* 0x8000000d0aff09a8 */ /* 0x00456200081ef104 */
[----:B------:R-:W-:Y:S06]  /*0a70*/  MEMBAR.SC.SYS ;  /* 0x0000000000007992 */ /* 0x000fec0000003000 */
[----:B------:R-:W-:-:S00]  /*0a80*/  ERRBAR ;  /* 0x00000000000079ab */ /* 0x000fc00000000000 */
[----:B------:R-:W-:Y:S06]  /*0a90*/  CGAERRBAR ;  /* 0x00000000000075ab */ /* 0x000fec0000000000 */
[----:B--2---:R-:W-:Y:S01]  /*0aa0*/  CCTL.IVALL ;  /* 0x00000000ff00798f */ /* 0x004fe20002000000 */
.L_x_110:
[----:B------:R-:W-:Y:S05]  /*0ab0*/  BSYNC.RECONVERGENT B1 ;  /* 0x0000000000017941 */ /* 0x000fea0003800200 */
.L_x_109:
[----:B------:R-:W2:Y:S02]  /*0ac0*/  LDG.E R10, desc[UR4][R8.64] ;  /* 0x00000004080a7981 */ /* 0x000ea4000c1e1900 */
[----:B--2---:R-:W-:-:S13]  /*0ad0*/  ISETP.NE.AND P0, PT, R10, RZ, PT ;  /* 0x000000ff0a00720c */ /* 0x004fda0003f05270 */
[----:B------:R-:W-:Y:S05]  /*0ae0*/  @!P0 BRA `(.L_x_113) ;  /* 0xfffffff400c88947 */ /* 0x000fea000383ffff */
[----:B------:R-:W-:Y:S05]  /*0af0*/  EXIT ;  /* 0x000000000000794d */ /* 0x000fea0003800000 */
.L_x_114:
        /* <DEDUP_REMOVED lines=16> */
.L_x_168:


//--------------------- .text._Z18count_done_entriesiPKf --------------------------
	.section	.text._Z18count_done_entriesiPKf,"ax",@progbits
	.align	128
        .global         _Z18count_done_entriesiPKf
        .type           _Z18count_done_entriesiPKf,@function
        .size           _Z18count_done_entriesiPKf,(.L_x_169 - _Z18count_done_entriesiPKf)
        .other          _Z18count_done_entriesiPKf,@"STO_CUDA_ENTRY STV_DEFAULT"
_Z18count_done_entriesiPKf:
.text._Z18count_done_entriesiPKf:
[----:B------:R-:W-:Y:S01]  /*0000*/  LDC R1, c[0x0][0x37c] ;  /* 0x0000df00ff017b82 */ /* 0x000fe20000000800 */
[----:B------:R-:W0:Y:S07]  /*0010*/  S2R R3, SR_TID.Y ;  /* 0x0000000000037919 */ /* 0x000e2e0000002200 */
[----:B------:R-:W0:Y:S01]  /*0020*/  LDC R0, c[0x0][0x364] ;  /* 0x0000d900ff007b82 */ /* 0x000e220000000800 */
[----:B------:R-:W1:Y:S01]  /*0030*/  LDCU UR6, c[0x0][0x380] ;  /* 0x00007000ff0677ac */ /* 0x000e620008000800 */
[----:B------:R-:W2:Y:S06]  /*0040*/  S2R R2, SR_TID.X ;  /* 0x0000000000027919 */ /* 0x000eac0000002100 */
[----:B------:R-:W0:Y:S08]  /*0050*/  S2UR UR4, SR_CTAID.Y ;  /* 0x00000000000479c3 */ /* 0x000e300000002600 */
        /* <DEDUP_REMOVED lines=12> */
[----:B--2---:R-:W-:-:S13]  /*0120*/  FSETP.NEU.AND P0, PT, R2, RZ, PT ;  /* 0x000000ff0200720b */ /* 0x004fda0003f0d000 */
[----:B------:R-:W-:Y:S05]  /*0130*/  @!P0 EXIT ;  /* 0x000000000000894d */ /* 0x000fea0003800000 */
[----:B------:R-:W0:Y:S01]  /*0140*/  S2R R0, SR_LANEID ;  /* 0x0000000000007919 */ /* 0x000e220000000000 */
[----:B------:R-:W1:Y:S01]  /*0150*/  LDC.64 R2, c[0x4][0x48] ;  /* 0x01001200ff027b82 */ /* 0x000e620000000a00 */
[----:B------:R-:W-:Y:S02]  /*0160*/  VOTEU.ANY UR6, UPT, PT ;  /* 0x0000000000067886 */ /* 0x000fe400038e0100 */
[----:B------:R-:W-:Y:S02]  /*0170*/  UFLO.U32 UR7, UR6 ;  /* 0x00000006000772bd */ /* 0x000fe400080e0000 */
[----:B------:R-:W1:Y:S04]  /*0180*/  POPC R5, UR6 ;  /* 0x0000000600057d09 */ /* 0x000e680008000000 */
[----:B0-----:R-:W-:-:S13]  /*0190*/  ISETP.EQ.U32.AND P0, PT, R0, UR7, PT ;  /* 0x0000000700007c0c */ /* 0x001fda000bf02070 */
[----:B-1----:R-:W-:Y:S01]  /*01a0*/  @P0 REDG.E.ADD.STRONG.GPU desc[UR4][R2.64], R5 ;  /* 0x000000050200098e */ /* 0x002fe2000c12e104 */
[----:B------:R-:W-:Y:S05]  /*01b0*/  EXIT ;  /* 0x000000000000794d */ /* 0x000fea0003800000 */
.L_x_115:
        /* <DEDUP_REMOVED lines=12> */
.L_x_169:


//--------------------- .text._Z18reset_device_flagsv --------------------------
	.section	.text._Z18reset_device_flagsv,"ax",@progbits
	.align	128
        .global         _Z18reset_device_flagsv
        .type           _Z18reset_device_flagsv,@function
        .size           _Z18reset_device_flagsv,(.L_x_170 - _Z18reset_device_flagsv)
        .other          _Z18reset_device_flagsv,@"STO_CUDA_ENTRY STV_DEFAULT"
_Z18reset_device_flagsv:
.text._Z18reset_device_flagsv:
[----:B------:R-:W-:Y:S08]  /*0000*/  LDC R1, c[0x0][0x37c] ;  /* 0x0000df00ff017b82 */ /* 0x000ff00000000800 */
[----:B------:R-:W0:Y:S01]  /*0010*/  LDC.64 R6, c[0x4][0x30] ;  /* 0x01000c00ff067b82 */ /* 0x000e220000000a00 */
[----:B------:R-:W0:Y:S01]  /*0020*/  LDCU.64 UR4, c[0x0][0x358] ;  /* 0x00006b00ff0477ac */ /* 0x000e220008000a00 */
[----:B------:R-:W-:-:S06]  /*0030*/  HFMA2 R5, -RZ, RZ, 0, 5.9604644775390625e-08 ;  /* 0x00000001ff057431 */ /* 0x000fcc00000001ff */
[----:B------:R-:W1:Y:S08]  /*0040*/  LDC.64 R8, c[0x4][0x38] ;  /* 0x01000e00ff087b82 */ /* 0x000e700000000a00 */
[----:B------:R-:W2:Y:S08]  /*0050*/  LDC.64 R10, c[0x4][0x40] ;  /* 0x01001000ff0a7b82 */ /* 0x000eb00000000a00 */
[----:B------:R-:W3:Y:S01]  /*0060*/  LDC.64 R12, c[0x4][0x48] ;  /* 0x01001200ff0c7b82 */ /* 0x000ee20000000a00 */
[----:B0-----:R-:W-:Y:S07]  /*0070*/  STG.E desc[UR4][R6.64], RZ ;  /* 0x000000ff06007986 */ /* 0x001fee000c101904 */
[----:B------:R-:W0:Y:S01]  /*0080*/  LDC.64 R2, c[0x4][0x50] ;  /* 0x01001400ff027b82 */ /* 0x000e220000000a00 */
[----:B-1----:R-:W-:Y:S04]  /*0090*/  STG.E desc[UR4][R8.64], RZ ;  /* 0x000000ff08007986 */ /* 0x002fe8000c101904 */
[----:B--2---:R-:W-:Y:S04]  /*00a0*/  STG.E desc[UR4][R10.64], RZ ;  /* 0x000000ff0a007986 */ /* 0x004fe8000c101904 */
[----:B---3--:R-:W-:Y:S04]  /*00b0*/  STG.E desc[UR4][R12.64], RZ ;  /* 0x000000ff0c007986 */ /* 0x008fe8000c101904 */
[----:B0-----:R-:W-:Y:S01]  /*00c0*/  STG.E desc[UR4][R2.64], R5 ;  /* 0x0000000502007986 */ /* 0x001fe2000c101904 */
[----:B------:R-:W-:Y:S05]  /*00d0*/  EXIT ;  /* 0x000000000000794d */ /* 0x000fea0003800000 */
.L_x_116:
        /* <DEDUP_REMOVED lines=10> */
.L_x_170:


//--------------------- .text._Z13reset_d_foundv  --------------------------
	.section	.text._Z13reset_d_foundv,"ax",@progbits
	.align	128
        .global         _Z13reset_d_foundv
        .type           _Z13reset_d_foundv,@function
        .size           _Z13reset_d_foundv,(.L_x_171 - _Z13reset_d_foundv)
        .other          _Z13reset_d_foundv,@"STO_CUDA_ENTRY STV_DEFAULT"
_Z13reset_d_foundv:
.text._Z13reset_d_foundv:
[----:B------:R-:W-:Y:S01]  /*0000*/  LDC R1, c[0x0][0x37c] ;  /* 0x0000df00ff017b82 */ /* 0x000fe20000000800 */
[----:B------:R-:W0:Y:S07]  /*0010*/  S2R R0, SR_TID.X ;  /* 0x0000000000007919 */ /* 0x000e2e0000002100 */
[----:B------:R-:W0:Y:S02]  /*0020*/  S2UR UR4, SR_CTAID.X ;  /* 0x00000000000479c3 */ /* 0x000e240000002500 */
[----:B0-----:R-:W-:-:S13]  /*0030*/  LOP3.LUT P0, RZ, R0, UR4, RZ, 0xfc, !PT ;  /* 0x0000000400ff7c12 */ /* 0x001fda000f80fcff */
[----:B------:R-:W-:Y:S05]  /*0040*/  @P0 EXIT ;  /* 0x000000000000094d */ /* 0x000fea0003800000 */
[----:B------:R-:W0:Y:S01]  /*0050*/  LDC.64 R2, c[0x4][0x18] ;  /* 0x01000600ff027b82 */ /* 0x000e220000000a00 */
[----:B------:R-:W0:Y:S02]  /*0060*/  LDCU.64 UR4, c[0x0][0x358] ;  /* 0x00006b00ff0477ac */ /* 0x000e240008000a00 */
[----:B0-----:R-:W-:Y:S01]  /*0070*/  STG.E desc[UR4][R2.64], RZ ;  /* 0x000000ff02007986 */ /* 0x001fe2000c101904 */
[----:B------:R-:W-:Y:S05]  /*0080*/  EXIT ;  /* 0x000000000000794d */ /* 0x000fea0003800000 */
.L_x_117:
        /* <DEDUP_REMOVED lines=15> */
.L_x_171:


//--------------------- .text._Z9check_bklPKfPKiS2_i --------------------------
	.section	.text._Z9check_bklPKfPKiS2_i,"ax",@progbits
	.align	128
        .global         _Z9check_bklPKfPKiS2_i
        .type           _Z9check_bklPKfPKiS2_i,@function
        .size           _Z9check_bklPKfPKiS2_i,(.L_x_172 - _Z9check_bklPKfPKiS2_i)
        .other          _Z9check_bklPKfPKiS2_i,@"STO_CUDA_ENTRY STV_DEFAULT"
_Z9check_bklPKfPKiS2_i:
.text._Z9check_bklPKfPKiS2_i:
[----:B------:R-:W-:Y:S01]  /*0000*/  LDC R1, c[0x0][0x37c] ;  /* 0x0000df00ff017b82 */ /* 0x000fe20000000800 */
[----:B------:R-:W0:Y:S07]  /*0010*/  S2R R0, SR_TID.X ;  /* 0x0000000000007919 */ /* 0x000e2e0000002100 */
[----:B------:R-:W0:Y:S02]  /*0020*/  S2UR UR4, SR_CTAID.X ;  /* 0x00000000000479c3 */ /* 0x000e240000002500 */
[----:B0-----:R-:W-:-:S13]  /*0030*/  LOP3.LUT P0, RZ, R0, UR4, RZ, 0xfc, !PT ;  /* 0x0000000400ff7c12 */ /* 0x001fda000f80fcff */
[----:B------:R-:W-:Y:S05]  /*0040*/  @P0 EXIT ;  /* 0x000000000000094d */ /* 0x000fea0003800000 */
[----:B------:R-:W0:Y:S01]  /*0050*/  LDC.64 R2, c[0x0][0x388] ;  /* 0x0000e200ff027b82 */ /* 0x000e220000000a00 */
[----:B------:R-:W0:Y:S01]  /*0060*/  LDCU.64 UR4, c[0x0][0x358] ;  /* 0x00006b00ff0477ac */ /* 0x000e220008000a00 */
[----:B------:R-:W1:Y:S06]  /*0070*/  LDCU UR6, c[0x0][0x398] ;  /* 0x00007300ff0677ac */ /* 0x000e6c0008000800 */
[----:B------:R-:W2:Y:S08]  /*0080*/  LDC.64 R4, c[0x0][0x390] ;  /* 0x0000e400ff047b82 */ /* 0x000eb00000000a00 */
[----:B------:R-:W3:Y:S01]  /*0090*/  LDC.64 R6, c[0x0][0x380] ;  /* 0x0000e000ff067b82 */ /* 0x000ee20000000a00 */
[----:B0-----:R-:W1:Y:S04]  /*00a0*/  LDG.E R2, desc[UR4][R2.64] ;  /* 0x0000000402027981 */ /* 0x001e68000c1e1900 */
[----:B--2---:R-:W1:Y:S02]  /*00b0*/  LDG.E R5, desc[UR4][R4.64] ;  /* 0x0000000404057981 */ /* 0x004e64000c1e1900 */
[----:B-1----:R-:W-:-:S04]  /*00c0*/  IMAD R9, R5, UR6, R2 ;  /* 0x0000000605097c24 */ /* 0x002fc8000f8e0202 */
[----:B---3--:R-:W-:-:S06]  /*00d0*/  IMAD.WIDE R6, R9, 0x4, R6 ;  /* 0x0000000409067825 */ /* 0x008fcc00078e0206 */
[----:B------:R-:W2:Y:S01]  /*00e0*/  LDG.E R6, desc[UR4][R6.64] ;  /* 0x0000000406067981 */ /* 0x000ea2000c1e1900 */
[----:B------:R-:W0:Y:S01]  /*00f0*/  LDC.64 R8, c[0x4][0x28] ;  /* 0x01000a00ff087b82 */ /* 0x000e220000000a00 */
[----:B--2---:R-:W-:-:S04]  /*0100*/  FSETP.GEU.AND P0, PT, R6, RZ, PT ;  /* 0x000000ff0600720b */ /* 0x004fc80003f0e000 */
[----:B------:R-:W-:-:S05]  /*0110*/  SEL R11, RZ, 0x1, P0 ;  /* 0x00000001ff0b7807 */ /* 0x000fca0000000000 */
[----:B0-----:R-:W-:Y:S01]  /*0120*/  STG.E desc[UR4][R8.64], R11 ;  /* 0x0000000b08007986 */ /* 0x001fe2000c101904 */
[----:B------:R-:W-:Y:S05]  /*0130*/  EXIT ;  /* 0x000000000000794d */ /* 0x000fea0003800000 */
.L_x_118:
        /* <DEDUP_REMOVED lines=12> */
.L_x_172:


//--------------------- .text._Z8check_RkPKiS0_S0_i --------------------------
	.section	.text._Z8check_RkPKiS0_S0_i,"ax",@progbits
	.align	128
        .global         _Z8check_RkPKiS0_S0_i
        .type           _Z8check_RkPKiS0_S0_i,@function
        .size           _Z8check_RkPKiS0_S0_i,(.L_x_173 - _Z8check_RkPKiS0_S0_i)
        .other          _Z8check_RkPKiS0_S0_i,@"STO_CUDA_ENTRY STV_DEFAULT"
_Z8check_RkPKiS0_S0_i:
.text._Z8check_RkPKiS0_S0_i:
        /* <DEDUP_REMOVED lines=8> */
[----:B------:R-:W2:Y:S01]  /*0080*/  LDC.64 R4, c[0x0][0x380] ;  /* 0x0000e000ff047b82 */ /* 0x000ea20000000a00 */
[----:B0-----:R-:W2:Y:S02]  /*0090*/  LDG.E R3, desc[UR4][R2.64] ;  /* 0x0000000402037981 */ /* 0x001ea4000c1e1900 */
[----:B--2---:R-:W-:-:S06]  /*00a0*/  IMAD.WIDE R4, R3, 0x4, R4 ;  /* 0x0000000403047825 */ /* 0x004fcc00078e0204 */
[----:B------:R-:W1:Y:S01]  /*00b0*/  LDG.E R4, desc[UR4][R4.64] ;  /* 0x0000000404047981 */ /* 0x000e62000c1e1900 */
[----:B------:R-:W0:Y:S01]  /*00c0*/  LDC.64 R6, c[0x4][0x20] ;  /* 0x01000800ff067b82 */ /* 0x000e220000000a00 */
[----:B------:R-:W-:Y:S01]  /*00d0*/  IMAD.MOV.U32 R9, RZ, RZ, RZ ;  /* 0x000000ffff097224 */ /* 0x000fe200078e00ff */
[----:B-1----:R-:W-:-:S13]  /*00e0*/  ISETP.NE.AND P0, PT, R4, UR6, PT ;  /* 0x0000000604007c0c */ /* 0x002fda000bf05270 */
[----:B0-----:R-:W-:Y:S05]  /*00f0*/  @!P0 BRA `(.L_x_119) ;  /* 0x0000000000108947 */ /* 0x001fea0003800000 */
[----:B------:R-:W0:Y:S02]  /*0100*/  LDC.64 R2, c[0x0][0x390] ;  /* 0x0000e400ff027b82 */ /* 0x000e240000000a00 */
[----:B0-----:R-:W2:Y:S02]  /*0110*/  LDG.E R3, desc[UR4][R2.64] ;  /* 0x0000000402037981 */ /* 0x001ea4000c1e1900 */
[----:B--2---:R-:W-:-:S04]  /*0120*/  ISETP.NE.AND P0, PT, R4, R3, PT ;  /* 0x000000030400720c */ /* 0x004fc80003f05270 */
[----:B------:R-:W-:-:S09]  /*0130*/  SEL R9, RZ, 0x1, !P0 ;  /* 0x00000001ff097807 */ /* 0x000fd20004000000 */
.L_x_119:
[----:B------:R-:W-:Y:S01]  /*0140*/  STG.E desc[UR4][R6.64], R9 ;  /* 0x0000000906007986 */ /* 0x000fe2000c101904 */
[----:B------:R-:W-:Y:S05]  /*0150*/  EXIT ;  /* 0x000000000000794d */ /* 0x000fea0003800000 */
.L_x_120:
        /* <DEDUP_REMOVED lines=10> */
.L_x_173:


//--------------------- .text._Z15reset_d_changedv --------------------------
	.section	.text._Z15reset_d_changedv,"ax",@progbits
	.align	128
        .global         _Z15reset_d_changedv
        .type           _Z15reset_d_changedv,@function
        .size           _Z15reset_d_changedv,(.L_x_174 - _Z15reset_d_changedv)
        .other          _Z15reset_d_changedv,@"STO_CUDA_ENTRY STV_DEFAULT"
_Z15reset_d_changedv:
.text._Z15reset_d_changedv:
[----:B------:R-:W-:Y:S08]  /*0000*/  LDC R1, c[0x0][0x37c] ;  /* 0x0000df00ff017b82 */ /* 0x000ff00000000800 */
[----:B------:R-:W0:Y:S01]  /*0010*/  LDC.64 R2, c[0x4][0x8] ;  /* 0x01000200ff027b82 */ /* 0x000e220000000a00 */
[----:B------:R-:W0:Y:S02]  /*0020*/  LDCU.64 UR4, c[0x0][0x358] ;  /* 0x00006b00ff0477ac */ /* 0x000e240008000a00 */
[----:B0-----:R-:W-:Y:S01]  /*0030*/  STG.E desc[UR4][R2.64], RZ ;  /* 0x000000ff02007986 */ /* 0x001fe2000c101904 */
[----:B------:R-:W-:Y:S05]  /*0040*/  EXIT ;  /* 0x000000000000794d */ /* 0x000fea0003800000 */
.L_x_121:
        /* <DEDUP_REMOVED lines=11> */
.L_x_174:


//--------------------- .text._Z9update_RQPiS_PKiS1_S_ --------------------------
	.section	.text._Z9update_RQPiS_PKiS1_S_,"ax",@progbits
	.align	128
        .global         _Z9update_RQPiS_PKiS1_S_
        .type           _Z9update_RQPiS_PKiS1_S_,@function
        .size           _Z9update_RQPiS_PKiS1_S_,(.L_x_175 - _Z9update_RQPiS_PKiS1_S_)
        .other          _Z9update_RQPiS_PKiS1_S_,@"STO_CUDA_ENTRY STV_DEFAULT"
_Z9update_RQPiS_PKiS1_S_:
.text._Z9update_RQPiS_PKiS1_S_:
[----:B------:R-:W-:Y:S08]  /*0000*/  LDC R1, c[0x0][0x37c] ;  /* 0x0000df00ff017b82 */ /* 0x000ff00000000800 */
[----:B------:R-:W0:Y:S01]  /*0010*/  LDC.64 R4, c[0x0][0x398] ;  /* 0x0000e600ff047b82 */ /* 0x000e220000000a00 */
[----:B------:R-:W0:Y:S07]  /*0020*/  LDCU.64 UR4, c[0x0][0x358] ;  /* 0x00006b00ff0477ac */ /* 0x000e2e0008000a00 */
[----:B------:R-:W1:Y:S08]  /*0030*/  LDC.64 R2, c[0x0][0x390] ;  /* 0x0000e400ff027b82 */ /* 0x000e700000000a00 */
[----:B------:R-:W2:Y:S01]  /*0040*/  LDC.64 R6, c[0x0][0x388] ;  /* 0x0000e200ff067b82 */ /* 0x000ea20000000a00 */
[----:B0-----:R-:W2:Y:S07]  /*0050*/  LDG.E R9, desc[UR4][R4.64] ;  /* 0x0000000404097981 */ /* 0x001eae000c1e1900 */
[----:B------:R-:W0:Y:S01]  /*0060*/  LDC.64 R10, c[0x0][0x380] ;  /* 0x0000e000ff0a7b82 */ /* 0x000e220000000a00 */
[----:B-1----:R-:W3:Y:S01]  /*0070*/  LDG.E R3, desc[UR4][R2.64] ;  /* 0x0000000402037981 */ /* 0x002ee2000c1e1900 */
[----:B--2---:R-:W-:-:S06]  /*0080*/  IMAD.WIDE R6, R9, 0x4, R6 ;  /* 0x0000000409067825 */ /* 0x004fcc00078e0206 */
[----:B------:R-:W1:Y:S01]  /*0090*/  LDC.64 R8, c[0x0][0x3a0] ;  /* 0x0000e800ff087b82 */ /* 0x000e620000000a00 */
[----:B---3--:R-:W-:Y:S04]  /*00a0*/  STG.E desc[UR4][R6.64], R3 ;  /* 0x0000000306007986 */ /* 0x008fe8000c101904 */
[----:B------:R-:W1:Y:S02]  /*00b0*/  LDG.E R13, desc[UR4][R4.64] ;  /* 0x00000004040d7981 */ /* 0x000e64000c1e1900 */
[----:B-1----:R-:W-:-:S06]  /*00c0*/  IMAD.WIDE R8, R13, 0x4, R8 ;  /* 0x000000040d087825 */ /* 0x002fcc00078e0208 */
[----:B------:R-:W0:Y:S02]  /*00d0*/  LDG.E R9, desc[UR4][R8.64] ;  /* 0x0000000408097981 */ /* 0x000e24000c1e1900 */
[----:B0-----:R-:W-:-:S05]  /*00e0*/  IMAD.WIDE R10, R9, 0x4, R10 ;  /* 0x00000004090a7825 */ /* 0x001fca00078e020a */
[----:B------:R-:W-:Y:S01]  /*00f0*/  STG.E desc[UR4][R10.64], R13 ;  /* 0x0000000d0a007986 */ /* 0x000fe2000c101904 */
[----:B------:R-:W-:Y:S05]  /*0100*/  EXIT ;  /* 0x000000000000794d */ /* 0x000fea0003800000 */
.L_x_122:
        /* <DEDUP_REMOVED lines=15> */
.L_x_175:


//--------------------- .text._Z8update_QPiPKiS1_ --------------------------
	.section	.text._Z8update_QPiPKiS1_,"ax",@progbits
	.align	128
        .global         _Z8update_QPiPKiS1_
        .type           _Z8update_QPiPKiS1_,@function
        .size           _Z8update_QPiPKiS1_,(.L_x_176 - _Z8update_QPiPKiS1_)
        .other          _Z8update_QPiPKiS1_,@"STO_CUDA_ENTRY STV_DEFAULT"
_Z8update_QPiPKiS1_:
.text._Z8update_QPiPKiS1_:
[----:B------:R-:W-:Y:S08]  /*0000*/  LDC R1, c[0x0][0x37c] ;  /* 0x0000df00ff017b82 */ /* 0x000ff00000000800 */
[----:B------:R-:W0:Y:S01]  /*0010*/  LDC.64 R4, c[0x0][0x390] ;  /* 0x0000e400ff047b82 */ /* 0x000e220000000a00 */
[----:B------:R-:W0:Y:S07]  /*0020*/  LDCU.64 UR4, c[0x0][0x358] ;  /* 0x00006b00ff0477ac */ /* 0x000e2e0008000a00 */
[----:B------:R-:W1:Y:S08]  /*0030*/  LDC.64 R2, c[0x0][0x388] ;  /* 0x0000e200ff027b82 */ /* 0x000e700000000a00 */
[----:B------:R-:W2:Y:S01]  /*0040*/  LDC.64 R6, c[0x0][0x380] ;  /* 0x0000e000ff067b82 */ /* 0x000ea20000000a00 */
[----:B0-----:R-:W2:Y:S04]  /*0050*/  LDG.E R5, desc[UR4][R4.64] ;  /* 0x0000000404057981 */ /* 0x001ea8000c1e1900 */
[----:B-1----:R-:W3:Y:S01]  /*0060*/  LDG.E R3, desc[UR4][R2.64] ;  /* 0x0000000402037981 */ /* 0x002ee2000c1e1900 */
[----:B--2---:R-:W-:-:S05]  /*0070*/  IMAD.WIDE R6, R5, 0x4, R6 ;  /* 0x0000000405067825 */ /* 0x004fca00078e0206 */
[----:B---3--:R-:W-:Y:S01]  /*0080*/  STG.E desc[UR4][R6.64], R3 ;  /* 0x0000000306007986 */ /* 0x008fe2000c101904 */
[----:B------:R-:W-:Y:S05]  /*0090*/  EXIT ;  /* 0x000000000000794d */ /* 0x000fea0003800000 */
.L_x_123:
        /* <DEDUP_REMOVED lines=14> */
.L_x_176:


//--------------------- .text._Z16finalize_epsilonPKfiPiS1_ --------------------------
	.section	.text._Z16finalize_epsilonPKfiPiS1_,"ax",@progbits
	.align	128
        .global         _Z16finalize_epsilonPKfiPiS1_
        .type           _Z16finalize_epsilonPKfiPiS1_,@function
        .size           _Z16finalize_epsilonPKfiPiS1_,(.L_x_177 - _Z16finalize_epsilonPKfiPiS1_)
        .other          _Z16finalize_epsilonPKfiPiS1_,@"STO_CUDA_ENTRY STV_DEFAULT"
_Z16finalize_epsilonPKfiPiS1_:
.text._Z16finalize_epsilonPKfiPiS1_:
[----:B------:R-:W-:Y:S08]  /*0000*/  LDC R1, c[0x0][0x37c] ;  /* 0x0000df00ff017b82 */ /* 0x000ff00000000800 */
[----:B------:R-:W0:Y:S01]  /*0010*/  LDC.64 R2, c[0x4][RZ] ;  /* 0x01000000ff027b82 */ /* 0x000e220000000a00 */
[----:B------:R-:W0:Y:S02]  /*0020*/  LDCU.64 UR4, c[0x0][0x358] ;  /* 0x00006b00ff0477ac */ /* 0x000e240008000a00 */
[----:B0-----:R-:W2:Y:S05]  /*0030*/  LDG.E R11, desc[UR4][R2.64] ;  /* 0x00000004020b7981 */ /* 0x001eaa000c1e1900 */
[----:B------:R-:W0:Y:S01]  /*0040*/  LDC.64 R8, c[0x4][0x10] ;  /* 0x01000400ff087b82 */ /* 0x000e220000000a00 */
[----:B--2---:R-:W-:-:S13]  /*0050*/  FSETP.NEU.AND P0, PT, |R11|, +INF , PT ;  /* 0x7f8000000b00780b */ /* 0x004fda0003f0d200 */
[----:B0-----:R-:W-:Y:S05]  /*0060*/  @P0 BRA `(.L_x_124) ;  /* 0x0000000000280947 */ /* 0x001fea0003800000 */
[----:B------:R-:W0:Y:S01]  /*0070*/  LDC.64 R2, c[0x0][0x398] ;  /* 0x0000e600ff027b82 */ /* 0x000e220000000a00 */
[----:B------:R-:W1:Y:S07]  /*0080*/  LDCU UR6, c[0x0][0x388] ;  /* 0x00007100ff0677ac */ /* 0x000e6e0008000800 */
[----:B------:R-:W2:Y:S08]  /*0090*/  LDC.64 R4, c[0x0][0x390] ;  /* 0x0000e400ff047b82 */ /* 0x000eb00000000a00 */
[----:B------:R-:W3:Y:S01]  /*00a0*/  LDC.64 R6, c[0x0][0x380] ;  /* 0x0000e000ff067b82 */ /* 0x000ee20000000a00 */
[----:B0-----:R-:W1:Y:S04]  /*00b0*/  LDG.E R2, desc[UR4][R2.64] ;  /* 0x0000000402027981 */ /* 0x001e68000c1e1900 */
[----:B--2---:R-:W1:Y:S02]  /*00c0*/  LDG.E R5, desc[UR4][R4.64] ;  /* 0x0000000404057981 */ /* 0x004e64000c1e1900 */
[----:B-1----:R-:W-:-:S04]  /*00d0*/  IMAD R11, R2, UR6, R5 ;  /* 0x00000006020b7c24 */ /* 0x002fc8000f8e0205 */
[----:B---3--:R-:W-:-:S06]  /*00e0*/  IMAD.WIDE R6, R11, 0x4, R6 ;  /* 0x000000040b067825 */ /* 0x008fcc00078e0206 */
[----:B------:R-:W2:Y:S02]  /*00f0*/  LDG.E R6, desc[UR4][R6.64] ;  /* 0x0000000406067981 */ /* 0x000ea4000c1e1900 */
[----:B--2---:R-:W-:-:S07]  /*0100*/  FADD R11, -R6, -RZ ;  /* 0x800000ff060b7221 */ /* 0x004fce0000000100 */
.L_x_124:
[----:B------:R-:W-:Y:S01]  /*0110*/  STG.E desc[UR4][R8.64], R11 ;  /* 0x0000000b08007986 */ /* 0x000fe2000c101904 */
[----:B------:R-:W-:Y:S05]  /*0120*/  EXIT ;  /* 0x000000000000794d */ /* 0x000fea0003800000 */
.L_x_125:
        /* <DEDUP_REMOVED lines=13> */
.L_x_177:


//--------------------- .text._Z9update_dXPKiS0_S0_Pii --------------------------
	.section	.text._Z9update_dXPKiS0_S0_Pii,"ax",@progbits
	.align	128
        .global         _Z9update_dXPKiS0_S0_Pii
        .type           _Z9update_dXPKiS0_S0_Pii,@function
        .size           _Z9update_dXPKiS0_S0_Pii,(.L_x_178 - _Z9update_dXPKiS0_S0_Pii)
        .other          _Z9update_dXPKiS0_S0_Pii,@"STO_CUDA_ENTRY STV_DEFAULT"
_Z9update_dXPKiS0_S0_Pii:
.text._Z9update_dXPKiS0_S0_Pii:
        /* <DEDUP_REMOVED lines=18> */
[----:B--2---:R-:W-:-:S13]  /*0120*/  ISETP.NE.AND P0, PT, R3, R0, PT ;  /* 0x000000000300720c */ /* 0x004fda0003f05270 */
[----:B------:R-:W-:Y:S05]  /*0130*/  @P0 EXIT ;  /* 0x000000000000094d */ /* 0x000fea0003800000 */
[----:B------:R-:W0:Y:S02]  /*0140*/  LDC.64 R2, c[0x0][0x388] ;  /* 0x0000e200ff027b82 */ /* 0x000e240000000a00 */
[----:B0-----:R-:W-:-:S06]  /*0150*/  IMAD.WIDE R2, R7, 0x4, R2 ;  /* 0x0000000407027825 */ /* 0x001fcc00078e0202 */
[----:B------:R-:W2:Y:S02]  /*0160*/  LDG.E R2, desc[UR4][R2.64] ;  /* 0x0000000402027981 */ /* 0x000ea4000c1e1900 */
[----:B--2---:R-:W-:-:S13]  /*0170*/  ISETP.NE.AND P0, PT, R2, R5, PT ;  /* 0x000000050200720c */ /* 0x004fda0003f05270 */
[----:B------:R-:W-:Y:S05]  /*0180*/  @P0 EXIT ;  /* 0x000000000000094d */ /* 0x000fea0003800000 */
[----:B------:R-:W0:Y:S08]  /*0190*/  LDC.64 R2, c[0x0][0x390] ;  /* 0x0000e400ff027b82 */ /* 0x000e300000000a00 */
[----:B------:R-:W1:Y:S01]  /*01a0*/  LDC.64 R4, c[0x0][0x398] ;  /* 0x0000e600ff047b82 */ /* 0x000e620000000a00 */
[----:B0-----:R-:W-:-:S06]  /*01b0*/  IMAD.WIDE R2, R7, 0x4, R2 ;  /* 0x0000000407027825 */ /* 0x001fcc00078e0202 */
[----:B------:R-:W2:Y:S01]  /*01c0*/  LDG.E R3, desc[UR4][R2.64] ;  /* 0x0000000402037981 */ /* 0x000ea2000c1e1900 */
[----:B-1----:R-:W-:-:S05]  /*01d0*/  IMAD.WIDE R4, R7, 0x4, R4 ;  /* 0x0000000407047825 */ /* 0x002fca00078e0204 */
[----:B--2---:R-:W-:Y:S01]  /*01e0*/  STG.E desc[UR4][R4.64], R3 ;  /* 0x0000000304007986 */ /* 0x004fe2000c101904 */
[----:B------:R-:W-:Y:S05]  /*01f0*/  EXIT ;  /* 0x000000000000794d */ /* 0x000fea0003800000 */
.L_x_126:
        /* <DEDUP_REMOVED lines=16> */
.L_x_178:


//--------------------- .text._Z18pointer_jump_cyclePiS_S_i --------------------------
	.section	.text._Z18pointer_jump_cyclePiS_S_i,"ax",@progbits
	.align	128
        .global         _Z18pointer_jump_cyclePiS_S_i
        .type           _Z18pointer_jump_cyclePiS_S_i,@function
        .size           _Z18pointer_jump_cyclePiS_S_i,(.L_x_179 - _Z18pointer_jump_cyclePiS_S_i)
        .other          _Z18pointer_jump_cyclePiS_S_i,@"STO_CUDA_ENTRY STV_DEFAULT"
_Z18pointer_jump_cyclePiS_S_i:
.text._Z18pointer_jump_cyclePiS_S_i:
        /* <DEDUP_REMOVED lines=13> */
[----:B------:R-:W-:Y:S01]  /*00d0*/  I2FP.F32.U32 R2, UR6 ;  /* 0x0000000600027c45 */ /* 0x000fe20008201000 */
[----:B------:R-:W-:-:S03]  /*00e0*/  HFMA2 R5, -RZ, RZ, 1.443359375, -0.2030029296875 ;  /* 0x3dc6b27fff057431 */ /* 0x000fc600000001ff */
[C---:B------:R-:W-:Y:S02]  /*00f0*/  IADD3 R0, PT, PT, R2.reuse, -0x3f3504f3, RZ ;  /* 0xc0cafb0d02007810 */ /* 0x040fe40007ffe0ff */
[----:B------:R-:W-:Y:S02]  /*0100*/  ISETP.GT.U32.AND P0, PT, R2, 0x7f7fffff, PT ;  /* 0x7f7fffff0200780c */ /* 0x000fe40003f04070 */
[----:B------:R-:W-:-:S04]  /*0110*/  LOP3.LUT R3, R0, 0xff800000, RZ, 0xc0, !PT ;  /* 0xff80000000037812 */ /* 0x000fc800078ec0ff */
[----:B------:R-:W-:-:S05]  /*0120*/  IADD3 R0, PT, PT, R2, -R3, RZ ;  /* 0x8000000302007210 */ /* 0x000fca0007ffe0ff */
[----:B------:R-:W-:Y:S01]  /*0130*/  FADD R4, R0, -1 ;  /* 0xbf80000000047421 */ /* 0x000fe20000000000 */
[----:B------:R-:W-:Y:S02]  /*0140*/  I2FP.F32.S32 R0, R3 ;  /* 0x0000000300007245 */ /* 0x000fe40000201400 */
[----:B------:R-:W-:Y:S01]  /*0150*/  MOV R3, 0x7f800000 ;  /* 0x7f80000000037802 */ /* 0x000fe20000000f00 */
[----:B------:R-:W-:Y:S02]  /*0160*/  FFMA R5, R4, R5, -0.16845393180847167969 ;  /* 0xbe2c7f3004057423 */ /* 0x000fe40000000005 */
[----:B------:R-:W-:Y:S02]  /*0170*/  FFMA R0, R0, 1.1920928955078125e-07, RZ ;  /* 0x3400000000007823 */ /* 0x000fe400000000ff */
[----:B------:R-:W-:-:S04]  /*0180*/  FFMA R5, R4, R5, 0.1716887056827545166 ;  /* 0x3e2fcf2a04057423 */ /* 0x000fc80000000005 */
[----:B------:R-:W-:-:S04]  /*0190*/  FFMA R5, R4, R5, -0.17900948226451873779 ;  /* 0xbe374e4304057423 */ /* 0x000fc80000000005 */
[----:B------:R-:W-:-:S04]  /*01a0*/  FFMA R5, R4, R5, 0.20512372255325317383 ;  /* 0x3e520bf404057423 */ /* 0x000fc80000000005 */
[----:B------:R-:W-:-:S04]  /*01b0*/  FFMA R5, R4, R5, -0.24046532809734344482 ;  /* 0xbe763c8b04057423 */ /* 0x000fc80000000005 */
[----:B------:R-:W-:-:S04]  /*01c0*/  FFMA R5, R4, R5, 0.28857114911079406738 ;  /* 0x3e93bf9904057423 */ /* 0x000fc80000000005 */
[----:B------:R-:W-:-:S04]  /*01d0*/  FFMA R5, R4, R5, -0.36067417263984680176 ;  /* 0xbeb8aa4904057423 */ /* 0x000fc80000000005 */
[----:B------:R-:W-:-:S04]  /*01e0*/  FFMA R5, R4, R5, 0.48089820146560668945 ;  /* 0x3ef6384a04057423 */ /* 0x000fc80000000005 */
[----:B------:R-:W-:-:S04]  /*01f0*/  FFMA R5, R4, R5, -0.72134751081466674805 ;  /* 0xbf38aa3b04057423 */ /* 0x000fc80000000005 */
[----:B------:R-:W-:-:S04]  /*0200*/  FMUL R5, R4, R5 ;  /* 0x0000000504057220 */ /* 0x000fc80000400000 */
[----:B------:R-:W-:-:S04]  /*0210*/  FMUL R5, R4, R5 ;  /* 0x0000000504057220 */ /* 0x000fc80000400000 */
[----:B------:R-:W-:-:S04]  /*0220*/  FFMA R5, R4, 1.4426950216293334961, R5 ;  /* 0x3fb8aa3b04057823 */ /* 0x000fc80000000005 */
[----:B------:R-:W-:Y:S01]  /*0230*/  FADD R0, R0, R5 ;  /* 0x0000000500007221 */ /* 0x000fe20000000000 */
[----:B------:R-:W-:-:S04]  /*0240*/  @P0 FFMA R0, R2, R3, +INF ;  /* 0x7f80000002000423 */ /* 0x000fc80000000003 */
[----:B------:R-:W0:Y:S02]  /*0250*/  F2I.CEIL.NTZ R14, R0 ;  /* 0x00000000000e7305 */ /* 0x000e24000020b100 */
[----:B0-----:R-:W-:-:S13]  /*0260*/  ISETP.GE.AND P0, PT, R14, 0x1, PT ;  /* 0x000000010e00780c */ /* 0x001fda0003f06270 */
[----:B------:R-:W-:Y:S05]  /*0270*/  @!P0 EXIT ;  /* 0x000000000000894d */ /* 0x000fea0003800000 */
[----:B------:R-:W0:Y:S01]  /*0280*/  LDC.64 R2, c[0x0][0x380] ;  /* 0x0000e000ff027b82 */ /* 0x000e220000000a00 */
[C---:B------:R-:W-:Y:S01]  /*0290*/  ISETP.GE.U32.AND P1, PT, R14.reuse, 0x4, PT ;  /* 0x000000040e00780c */ /* 0x040fe20003f26070 */
[----:B------:R-:W-:Y:S01]  /*02a0*/  IMAD R13, R9, UR6, R8 ;  /* 0x00000006090d7c24 */ /* 0x000fe2000f8e0208 */
[----:B------:R-:W-:Y:S01]  /*02b0*/  LOP3.LUT R0, R14, 0x3, RZ, 0xc0, !PT ;  /* 0x000000030e007812 */ /* 0x000fe200078ec0ff */
[----:B------:R-:W1:Y:S03]  /*02c0*/  LDCU.64 UR4, c[0x0][0x358] ;  /* 0x00006b00ff0477ac */ /* 0x000e660008000a00 */
[----:B------:R-:W-:Y:S01]  /*02d0*/  ISETP.NE.AND P0, PT, R0, RZ, PT ;  /* 0x000000ff0000720c */ /* 0x000fe20003f05270 */
[----:B------:R-:W2:Y:S08]  /*02e0*/  LDC.64 R4, c[0x0][0x388] ;  /* 0x0000e200ff047b82 */ /* 0x000eb00000000a00 */
[----:B------:R-:W3:Y:S01]  /*02f0*/  LDC.64 R6, c[0x0][0x390] ;  /* 0x0000e400ff067b82 */ /* 0x000ee20000000a00 */
[----:B0-----:R-:W-:-:S04]  /*0300*/  IMAD.WIDE R8, R13, 0x4, R2 ;  /* 0x000000040d087825 */ /* 0x001fc800078e0202 */
[----:B--2---:R-:W-:-:S04]  /*0310*/  IMAD.WIDE R10, R13, 0x4, R4 ;  /* 0x000000040d0a7825 */ /* 0x004fc800078e0204 */
[----:B---3--:R-:W-:Y:S01]  /*0320*/  IMAD.WIDE R12, R13, 0x4, R6 ;  /* 0x000000040d0c7825 */ /* 0x008fe200078e0206 */
[----:B-1----:R-:W-:Y:S06]  /*0330*/  @!P1 BRA `(.L_x_127) ;  /* 0x0000000400049947 */ /* 0x002fec0003800000 */
[----:B------:R-:W-:-:S04]  /*0340*/  LOP3.LUT R14, R14, 0x7ffffffc, RZ, 0xc0, !PT ;  /* 0x7ffffffc0e0e7812 */ /* 0x000fc800078ec0ff */
[----:B------:R-:W-:-:S07]  /*0350*/  IADD3 R14, PT, PT, -R14, RZ, RZ ;  /* 0x000000ff0e0e7210 */ /* 0x000fce0007ffe1ff */
.L_x_128:
[----:B-1----:R-:W2:Y:S04]  /*0360*/  LDG.E R15, desc[UR4][R8.64] ;  /* 0x00000004080f7981 */ /* 0x002ea8000c1e1900 */
[----:B------:R-:W2:Y:S02]  /*0370*/  LDG.E R16, desc[UR4][R10.64] ;  /* 0x000000040a107981 */ /* 0x000ea4000c1e1900 */
[----:B--2---:R-:W-:-:S04]  /*0380*/  IMAD R15, R15, UR6, R16 ;  /* 0x000000060f0f7c24 */ /* 0x004fc8000f8e0210 */
[----:B------:R-:W-:-:S04]  /*0390*/  IMAD.WIDE R16, R15, 0x4, R2 ;  /* 0x000000040f107825 */ /* 0x000fc800078e0202 */
[C---:B------:R-:W-:Y:S01]  /*03a0*/  IMAD.WIDE R18, R15.reuse, 0x4, R4 ;  /* 0x000000040f127825 */ /* 0x040fe200078e0204 */
[----:B------:R-:W2:Y:S04]  /*03b0*/  LDG.E R23, desc[UR4][R16.64] ;  /* 0x0000000410177981 */ /* 0x000ea8000c1e1900 */
[----:B------:R-:W3:Y:S01]  /*03c0*/  LDG.E R25, desc[UR4][R18.64] ;  /* 0x0000000412197981 */ /* 0x000ee2000c1e1900 */
[----:B------:R-:W-:-:S03]  /*03d0*/  IMAD.WIDE R20, R15, 0x4, R6 ;  /* 0x000000040f147825 */ /* 0x000fc600078e0206 */
[----:B--2---:R0:W-:Y:S04]  /*03e0*/  STG.E desc[UR4][R8.64], R23 ;  /* 0x0000001708007986 */ /* 0x0041e8000c101904 */
[----:B---3--:R1:W-:Y:S04]  /*03f0*/  STG.E desc[UR4][R10.64], R25 ;  /* 0x000000190a007986 */ /* 0x0083e8000c101904 */
[----:B------:R-:W2:Y:S04]  /*0400*/  LDG.E R20, desc[UR4][R20.64] ;  /* 0x0000000414147981 */ /* 0x000ea8000c1e1900 */
[----:B------:R-:W2:Y:S02]  /*0410*/  LDG.E R15, desc[UR4][R12.64] ;  /* 0x000000040c0f7981 */ /* 0x000ea4000c1e1900 */
[----:B--2---:R-:W-:-:S05]  /*0420*/  LOP3.LUT R15, R15, R20, RZ, 0x3c, !PT ;  /* 0x000000140f0f7212 */ /* 0x004fca00078e3cff */
[----:B------:R2:W-:Y:S01]  /*0430*/  STG.E desc[UR4][R12.64], R15 ;  /* 0x0000000f0c007986 */ /* 0x0005e2000c101904 */
[----:B------:R-:W-:Y:S06]  /*0440*/  BAR.SYNC.DEFER_BLOCKING 0x0 ;  /* 0x0000000000007b1d */ /* 0x000fec0000010000 */
[----:B------:R-:W3:Y:S04]  /*0450*/  LDG.E R22, desc[UR4][R8.64] ;  /* 0x0000000408167981 */ /* 0x000ee8000c1e1900 */
[----:B------:R-:W3:Y:S02]  /*0460*/  LDG.E R17, desc[UR4][R10.64] ;  /* 0x000000040a117981 */ /* 0x000ee4000c1e1900 */
[----:B---3--:R-:W-:-:S04]  /*0470*/  IMAD R27, R22, UR6, R17 ;  /* 0x00000006161b7c24 */ /* 0x008fc8000f8e0211 */
[----:B------:R-:W-:-:S04]  /*0480*/  IMAD.WIDE R16, R27, 0x4, R2 ;  /* 0x000000041b107825 */ /* 0x000fc800078e0202 */
[C---:B------:R-:W-:Y:S01]  /*0490*/  IMAD.WIDE R18, R27.reuse, 0x4, R4 ;  /* 0x000000041b127825 */ /* 0x040fe200078e0204 */
[----:B0-----:R-:W3:Y:S04]  /*04a0*/  LDG.E R23, desc[UR4][R16.64] ;  /* 0x0000000410177981 */ /* 0x001ee8000c1e1900 */
[----:B-1----:R-:W4:Y:S01]  /*04b0*/  LDG.E R25, desc[UR4][R18.64] ;  /* 0x0000000412197981 */ /* 0x002f22000c1e1900 */
[----:B------:R-:W-:-:S03]  /*04c0*/  IMAD.WIDE R20, R27, 0x4, R6 ;  /* 0x000000041b147825 */ /* 0x000fc600078e0206 */
[----:B---3--:R0:W-:Y:S04]  /*04d0*/  STG.E desc[UR4][R8.64], R23 ;  /* 0x0000001708007986 */ /* 0x0081e8000c101904 */
[----:B----4-:R1:W-:Y:S04]  /*04e0*/  STG.E desc[UR4][R10.64], R25 ;  /* 0x000000190a007986 */ /* 0x0103e8000c101904 */
[----:B------:R-:W3:Y:S04]  /*04f0*/  LDG.E R20, desc[UR4][R20.64] ;  /* 0x0000000414147981 */ /* 0x000ee8000c1e1900 */
[----:B--2---:R-:W3:Y:S02]  /*0500*/  LDG.E R15, desc[UR4][R12.64] ;  /* 0x000000040c0f7981 */ /* 0x004ee4000c1e1900 */
[----:B---3--:R-:W-:-:S05]  /*0510*/  LOP3.LUT R15, R15, R20, RZ, 0x3c, !PT ;  /* 0x000000140f0f7212 */ /* 0x008fca00078e3cff */
        /* <DEDUP_REMOVED lines=10> */
[----:B---3--:R-:W-:Y:S04]  /*05c0*/  STG.E desc[UR4][R8.64], R23 ;  /* 0x0000001708007986 */ /* 0x008fe8000c101904 */
[----:B----4-:R-:W-:Y:S04]  /*05d0*/  STG.E desc[UR4][R10.64], R25 ;  /* 0x000000190a007986 */ /* 0x010fe8000c101904 */
[----:B------:R-:W3:Y:S04]  /*05e0*/  LDG.E R20, desc[UR4][R20.64] ;  /* 0x0000000414147981 */ /* 0x000ee8000c1e1900 */
[----:B--2---:R-:W3:Y:S02]  /*05f0*/  LDG.E R15, desc[UR4][R12.64] ;  /* 0x000000040c0f7981 */ /* 0x004ee4000c1e1900 */
[----:B---3--:R-:W-:-:S05]  /*0600*/  LOP3.LUT R15, R15, R20, RZ, 0x3c, !PT ;  /* 0x000000140f0f7212 */ /* 0x008fca00078e3cff */
[----:B------:R0:W-:Y:S01]  /*0610*/  STG.E desc[UR4][R12.64], R15 ;  /* 0x0000000f0c007986 */ /* 0x0001e2000c101904 */
[----:B------:R-:W-:Y:S06]  /*0620*/  BAR.SYNC.DEFER_BLOCKING 0x0 ;  /* 0x0000000000007b1d */ /* 0x000fec0000010000 */
[----:B------:R-:W2:Y:S04]  /*0630*/  LDG.E R22, desc[UR4][R8.64] ;  /* 0x0000000408167981 */ /* 0x000ea8000c1e1900 */
[----:B------:R-:W2:Y:S02]  /*0640*/  LDG.E R17, desc[UR4][R10.64] ;  /* 0x000000040a117981 */ /* 0x000ea4000c1e1900 */
[----:B--2---:R-:W-:-:S04]  /*0650*/  IMAD R27, R22, UR6, R17 ;  /* 0x00000006161b7c24 */ /* 0x004fc8000f8e0211 */
[----:B------:R-:W-:-:S04]  /*0660*/  IMAD.WIDE R16, R27, 0x4, R2 ;  /* 0x000000041b107825 */ /* 0x000fc800078e0202 */
[C---:B------:R-:W-:Y:S02]  /*0670*/  IMAD.WIDE R18, R27.reuse, 0x4, R4 ;  /* 0x000000041b127825 */ /* 0x040fe400078e0204 */
[----:B------:R-:W2:Y:S04]  /*0680*/  LDG.E R17, desc[UR4][R16.64] ;  /* 0x0000000410117981 */ /* 0x000ea8000c1e1900 */
[----:B------:R-:W3:Y:S01]  /*0690*/  LDG.E R19, desc[UR4][R18.64] ;  /* 0x0000000412137981 */ /* 0x000ee2000c1e1900 */
[----:B------:R-:W-:Y:S01]  /*06a0*/  IMAD.WIDE R20, R27, 0x4, R6 ;  /* 0x000000041b147825 */ /* 0x000fe200078e0206 */
[----:B------:R-:W-:Y:S02]  /*06b0*/  IADD3 R14, PT, PT, R14, 0x4, RZ ;  /* 0x000000040e0e7810 */ /* 0x000fe40007ffe0ff */
[----:B--2---:R1:W-:Y:S04]  /*06c0*/  STG.E desc[UR4][R8.64], R17 ;  /* 0x0000001108007986 */ /* 0x0043e8000c101904 */
[----:B---3--:R1:W-:Y:S04]  /*06d0*/  STG.E desc[UR4][R10.64], R19 ;  /* 0x000000130a007986 */ /* 0x0083e8000c101904 */
[----:B------:R-:W2:Y:S04]  /*06e0*/  LDG.E R20, desc[UR4][R20.64] ;  /* 0x0000000414147981 */ /* 0x000ea8000c1e1900 */
[----:B0-----:R-:W2:Y:S01]  /*06f0*/  LDG.E R15, desc[UR4][R12.64] ;  /* 0x000000040c0f7981 */ /* 0x001ea2000c1e1900 */
[----:B------:R-:W-:-:S02]  /*0700*/  ISETP.NE.AND P1, PT, R14, RZ, PT ;  /* 0x000000ff0e00720c */ /* 0x000fc40003f25270 */
[----:B--2---:R-:W-:-:S05]  /*0710*/  LOP3.LUT R15, R15, R20, RZ, 0x3c, !PT ;  /* 0x000000140f0f7212 */ /* 0x004fca00078e3cff */
[----:B------:R1:W-:Y:S01]  /*0720*/  STG.E desc[UR4][R12.64], R15 ;  /* 0x0000000f0c007986 */ /* 0x0003e2000c101904 */
[----:B------:R-:W-:Y:S06]  /*0730*/  BAR.SYNC.DEFER_BLOCKING 0x0 ;  /* 0x0000000000007b1d */ /* 0x000fec0000010000 */
[----:B------:R-:W-:Y:S05]  /*0740*/  @P1 BRA `(.L_x_128) ;  /* 0xfffffffc00041947 */ /* 0x000fea000383ffff */
.L_x_127:
[----:B------:R-:W-:Y:S05]  /*0750*/  @!P0 EXIT ;  /* 0x000000000000894d */ /* 0x000fea0003800000 */
[----:B------:R-:W-:-:S07]  /*0760*/  IADD3 R0, PT, PT, -R0, RZ, RZ ;  /* 0x000000ff00007210 */ /* 0x000fce0007ffe1ff */
.L_x_129:
[----:B------:R-:W2:Y:S04]  /*0770*/  LDG.E R14, desc[UR4][R8.64] ;  /* 0x00000004080e7981 */ /* 0x000ea8000c1e1900 */
[----:B01----:R-:W2:Y:S02]  /*0780*/  LDG.E R15, desc[UR4][R10.64] ;  /* 0x000000040a0f7981 */ /* 0x003ea4000c1e1900 */
        /* <DEDUP_REMOVED lines=10> */
[----:B------:R-:W2:Y:S01]  /*0830*/  LDG.E R21, desc[UR4][R12.64] ;  /* 0x000000040c157981 */ /* 0x000ea2000c1e1900 */
[----:B------:R-:W-:-:S02]  /*0840*/  ISETP.NE.AND P0, PT, R0, RZ, PT ;  /* 0x000000ff0000720c */ /* 0x000fc40003f05270 */
[----:B--2---:R-:W-:-:S05]  /*0850*/  LOP3.LUT R21, R21, R18, RZ, 0x3c, !PT ;  /* 0x0000001215157212 */ /* 0x004fca00078e3cff */
[----:B------:R0:W-:Y:S01]  /*0860*/  STG.E desc[UR4][R12.64], R21 ;  /* 0x000000150c007986 */ /* 0x0001e2000c101904 */
[----:B------:R-:W-:Y:S06]  /*0870*/  BAR.SYNC.DEFER_BLOCKING 0x0 ;  /* 0x0000000000007b1d */ /* 0x000fec0000010000 */
[----:B------:R-:W-:Y:S05]  /*0880*/  @P0 BRA `(.L_x_129) ;  /* 0xfffffffc00b80947 */ /* 0x000fea000383ffff */
[----:B------:R-:W-:Y:S05]  /*0890*/  EXIT ;  /* 0x000000000000794d */ /* 0x000fea0003800000 */
.L_x_130:
        /* <DEDUP_REMOVED lines=14> */
.L_x_179:


//--------------------- .text._Z12init_mappingPKiS0_PiS1_S1_i --------------------------
	.section	.text._Z12init_mappingPKiS0_PiS1_S1_i,"ax",@progbits
	.align	128
        .global         _Z12init_mappingPKiS0_PiS1_S1_i
        .type           _Z12init_mappingPKiS0_PiS1_S1_i,@function
        .size           _Z12init_mappingPKiS0_PiS1_S1_i,(.L_x_180 - _Z12init_mappingPKiS0_PiS1_S1_i)
        .other          _Z12init_mappingPKiS0_PiS1_S1_i,@"STO_CUDA_ENTRY STV_DEFAULT"
_Z12init_mappingPKiS0_PiS1_S1_i:
.text._Z12init_mappingPKiS0_PiS1_S1_i:
        /* <DEDUP_REMOVED lines=14> */
[----:B------:R-:W1:Y:S07]  /*00e0*/  LDCU.64 UR4, c[0x0][0x358] ;  /* 0x00006b00ff0477ac */ /* 0x000e6e0008000a00 */
[----:B------:R-:W2:Y:S08]  /*00f0*/  LDC.64 R4, c[0x0][0x390] ;  /* 0x0000e400ff047b82 */ /* 0x000eb00000000a00 */
[----:B------:R-:W3:Y:S01]  /*0100*/  LDC.64 R6, c[0x0][0x380] ;  /* 0x0000e000ff067b82 */ /* 0x000ee20000000a00 */
[----:B0-----:R-:W-:-:S07]  /*0110*/  IMAD.WIDE R2, R0, 0x4, R2 ;  /* 0x0000000400027825 */ /* 0x001fce00078e0202 */
[----:B------:R-:W0:Y:S01]  /*0120*/  LDC.64 R10, c[0x0][0x3a0] ;  /* 0x0000e800ff0a7b82 */ /* 0x000e220000000a00 */
[----:B-1----:R-:W4:Y:S01]  /*0130*/  LDG.E R15, desc[UR4][R2.64] ;  /* 0x00000004020f7981 */ /* 0x002f22000c1e1900 */
[----:B------:R-:W-:-:S04]  /*0140*/  IMAD R13, R9, UR6, R0 ;  /* 0x00000006090d7c24 */ /* 0x000fc8000f8e0200 */
[----:B--2---:R-:W-:-:S04]  /*0150*/  IMAD.WIDE R4, R13, 0x4, R4 ;  /* 0x000000040d047825 */ /* 0x004fc800078e0204 */
[----:B---3--:R-:W-:Y:S02]  /*0160*/  IMAD.WIDE.U32 R6, R9, 0x4, R6 ;  /* 0x0000000409067825 */ /* 0x008fe400078e0006 */
[----:B------:R-:W1:Y:S01]  /*0170*/  LDC.64 R8, c[0x0][0x398] ;  /* 0x0000e600ff087b82 */ /* 0x000e620000000a00 */
[----:B----4-:R-:W-:Y:S04]  /*0180*/  STG.E desc[UR4][R4.64], R15 ;  /* 0x0000000f04007986 */ /* 0x010fe8000c101904 */
[----:B------:R-:W2:Y:S01]  /*0190*/  LDG.E R7, desc[UR4][R6.64] ;  /* 0x0000000406077981 */ /* 0x000ea2000c1e1900 */
[----:B0-----:R-:W-:-:S04]  /*01a0*/  IMAD.WIDE R2, R13, 0x4, R10 ;  /* 0x000000040d027825 */ /* 0x001fc800078e020a */
[----:B------:R-:W-:Y:S02]  /*01b0*/  HFMA2 R11, -RZ, RZ, 0, 5.9604644775390625e-08 ;  /* 0x00000001ff0b7431 */ /* 0x000fe400000001ff */
[----:B-1----:R-:W-:-:S05]  /*01c0*/  IMAD.WIDE R8, R13, 0x4, R8 ;  /* 0x000000040d087825 */ /* 0x002fca00078e0208 */
[----:B--2---:R-:W-:Y:S04]  /*01d0*/  STG.E desc[UR4][R8.64], R7 ;  /* 0x0000000708007986 */ /* 0x004fe8000c101904 */
[----:B------:R-:W-:Y:S01]  /*01e0*/  STG.E desc[UR4][R2.64], R11 ;  /* 0x0000000b02007986 */ /* 0x000fe2000c101904 */
[----:B------:R-:W-:Y:S05]  /*01f0*/  EXIT ;  /* 0x000000000000794d */ /* 0x000fea0003800000 */
.L_x_131:
        /* <DEDUP_REMOVED lines=16> */
.L_x_180:


//--------------------- .text._Z8update_VPfS_PiPKiS2_iS0_S0_ --------------------------
	.section	.text._Z8update_VPfS_PiPKiS2_iS0_S0_,"ax",@progbits
	.align	128
        .global         _Z8update_VPfS_PiPKiS2_iS0_S0_
        .type           _Z8update_VPfS_PiPKiS2_iS0_S0_,@function
        .size           _Z8update_VPfS_PiPKiS2_iS0_S0_,(.L_x_181 - _Z8update_VPfS_PiPKiS2_iS0_S0_)
        .other          _Z8update_VPfS_PiPKiS2_iS0_S0_,@"STO_CUDA_ENTRY STV_DEFAULT"
_Z8update_VPfS_PiPKiS2_iS0_S0_:
.text._Z8update_VPfS_PiPKiS2_iS0_S0_:
[----:B------:R-:W-:Y:S08]  /*0000*/  LDC R1, c[0x0][0x37c] ;  /* 0x0000df00ff017b82 */ /* 0x000ff00000000800 */
[----:B------:R-:W0:Y:S01]  /*0010*/  LDC.64 R2, c[0x0][0x3b8] ;  /* 0x0000ee00ff027b82 */ /* 0x000e220000000a00 */
[----:B------:R-:W0:Y:S07]  /*0020*/  LDCU.64 UR4, c[0x0][0x358] ;  /* 0x00006b00ff0477ac */ /* 0x000e2e0008000a00 */
[----:B------:R-:W1:Y:S08]  /*0030*/  LDC.64 R4, c[0x0][0x3b0] ;  /* 0x0000ec00ff047b82 */ /* 0x000e700000000a00 */
[----:B------:R-:W2:Y:S01]  /*0040*/  LDC R11, c[0x0][0x3a8] ;  /* 0x0000ea00ff0b7b82 */ /* 0x000ea20000000800 */
[----:B0-----:R-:W3:Y:S07]  /*0050*/  LDG.E R3, desc[UR4][R2.64] ;  /* 0x0000000402037981 */ /* 0x001eee000c1e1900 */
[----:B------:R-:W0:Y:S01]  /*0060*/  LDC.64 R6, c[0x0][0x380] ;  /* 0x0000e000ff067b82 */ /* 0x000e220000000a00 */
[----:B-1----:R-:W2:Y:S07]  /*0070*/  LDG.E R4, desc[UR4][R4.64] ;  /* 0x0000000404047981 */ /* 0x002eae000c1e1900 */
[----:B------:R-:W3:Y:S02]  /*0080*/  LDC.64 R8, c[0x0][0x388] ;  /* 0x0000e200ff087b82 */ /* 0x000ee40000000a00 */
[----:B---3--:R-:W-:-:S04]  /*0090*/  IMAD.WIDE R8, R3, 0x4, R8 ;  /* 0x0000000403087825 */ /* 0x008fc800078e0208 */
[----:B--2---:R-:W-:-:S04]  /*00a0*/  IMAD R11, R3, R11, R4 ;  /* 0x0000000b030b7224 */ /* 0x004fc800078e0204 */
[----:B0-----:R-:W-:Y:S02]  /*00b0*/  IMAD.WIDE R6, R11, 0x4, R6 ;  /* 0x000000040b067825 */ /* 0x001fe400078e0206 */
[----:B------:R-:W2:Y:S04]  /*00c0*/  LDG.E R11, desc[UR4][R8.64] ;  /* 0x00000004080b7981 */ /* 0x000ea8000c1e1900 */
[----:B------:R-:W2:Y:S02]  /*00d0*/  LDG.E R6, desc[UR4][R6.64] ;  /* 0x0000000406067981 */ /* 0x000ea4000c1e1900 */
[----:B--2---:R-:W-:-:S05]  /*00e0*/  FADD R11, R6, R11 ;  /* 0x0000000b060b7221 */ /* 0x004fca0000000000 */
[----:B------:R-:W-:Y:S01]  /*00f0*/  STG.E desc[UR4][R8.64], R11 ;  /* 0x0000000b08007986 */ /* 0x000fe2000c101904 */
[----:B------:R-:W-:Y:S05]  /*0100*/  EXIT ;  /* 0x000000000000794d */ /* 0x000fea0003800000 */
.L_x_132:
        /* <DEDUP_REMOVED lines=15> */
.L_x_181:


//--------------------- .text._Z13process_cyclePfS_PiPKiS2_iS0_S0_ --------------------------
	.section	.text._Z13process_cyclePfS_PiPKiS2_iS0_S0_,"ax",@progbits
	.align	128
        .global         _Z13process_cyclePfS_PiPKiS2_iS0_S0_
        .type           _Z13process_cyclePfS_PiPKiS2_iS0_S0_,@function
        .size           _Z13process_cyclePfS_PiPKiS2_iS0_S0_,(.L_x_182 - _Z13process_cyclePfS_PiPKiS2_iS0_S0_)
        .other          _Z13process_cyclePfS_PiPKiS2_iS0_S0_,@"STO_CUDA_ENTRY STV_DEFAULT"
_Z13process_cyclePfS_PiPKiS2_iS0_S0_:
.text._Z13process_cyclePfS_PiPKiS2_iS0_S0_:
[----:B------:R-:W-:Y:S08]  /*0000*/  LDC R1, c[0x0][0x37c] ;  /* 0x0000df00ff017b82 */ /* 0x000ff00000000800 */
[----:B------:R-:W0:Y:S01]  /*0010*/  LDC.64 R2, c[0x0][0x3b0] ;  /* 0x0000ec00ff027b82 */ /* 0x000e220000000a00 */
[----:B------:R-:W0:Y:S07]  /*0020*/  LDCU.64 UR4, c[0x0][0x358] ;  /* 0x00006b00ff0477ac */ /* 0x000e2e0008000a00 */
[----:B------:R-:W1:Y:S08]  /*0030*/  LDC.64 R4, c[0x0][0x3b8] ;  /* 0x0000ee00ff047b82 */ /* 0x000e700000000a00 */
[----:B------:R-:W2:Y:S01]  /*0040*/  LDC R0, c[0x0][0x3a8] ;  /* 0x0000ea00ff007b82 */ /* 0x000ea20000000800 */
[----:B0-----:R0:W5:Y:S07]  /*0050*/  LDG.E R19, desc[UR4][R2.64] ;  /* 0x0000000402137981 */ /* 0x00116e000c1e1900 */
[----:B------:R-:W3:Y:S01]  /*0060*/  LDC.64 R6, c[0x0][0x3a0] ;  /* 0x0000e800ff067b82 */ /* 0x000ee20000000a00 */
[----:B-1----:R0:W5:Y:S07]  /*0070*/  LDG.E R20, desc[UR4][R4.64] ;  /* 0x0000000404147981 */ /* 0x00216e000c1e1900 */
[----:B------:R-:W1:Y:S08]  /*0080*/  LDC.64 R8, c[0x0][0x390] ;  /* 0x0000e400ff087b82 */ /* 0x000e700000000a00 */
[----:B0-2---:R-:W4:Y:S02]  /*0090*/  LDC.64 R10, c[0x0][0x398] ;  /* 0x0000e600ff0a7b82 */ /* 0x005f240000000a00 */
.L_x_133:
[----:B-----5:R-:W-:Y:S02]  /*00a0*/  IMAD R13, R20, R0, R19 ;  /* 0x00000000140d7224 */ /* 0x020fe400078e0213 */
[----:B------:R-:W-:Y:S02]  /*00b0*/  HFMA2 R21, -RZ, RZ, 0, 5.9604644775390625e-08 ;  /* 0x00000001ff157431 */ /* 0x000fe400000001ff */
[----:B----4-:R-:W-:-:S04]  /*00c0*/  IMAD.WIDE R14, R19, 0x4, R10 ;  /* 0x00000004130e7825 */ /* 0x010fc800078e020a */
[----:B-1----:R-:W-:-:S05]  /*00d0*/  IMAD.WIDE R12, R13, 0x4, R8 ;  /* 0x000000040d0c7825 */ /* 0x002fca00078e0208 */
[----:B------:R0:W-:Y:S04]  /*00e0*/  STG.E desc[UR4][R12.64], R21 ;  /* 0x000000150c007986 */ /* 0x0001e8000c101904 */
[----:B------:R-:W2:Y:S02]  /*00f0*/  LDG.E R15, desc[UR4][R14.64] ;  /* 0x000000040e0f7981 */ /* 0x000ea4000c1e1900 */
[C---:B--2---:R-:W-:Y:S02]  /*0100*/  IMAD R17, R15.reuse, R0, R19 ;  /* 0x000000000f117224 */ /* 0x044fe400078e0213 */
[----:B---3--:R-:W-:-:S04]  /*0110*/  IMAD.WIDE R18, R15, 0x4, R6 ;  /* 0x000000040f127825 */ /* 0x008fc800078e0206 */
[----:B------:R-:W-:-:S05]  /*0120*/  IMAD.WIDE R16, R17, 0x4, R8 ;  /* 0x0000000411107825 */ /* 0x000fca00078e0208 */
[----:B------:R0:W-:Y:S04]  /*0130*/  STG.E desc[UR4][R16.64], RZ ;  /* 0x000000ff10007986 */ /* 0x0001e8000c101904 */
[----:B------:R-:W2:Y:S04]  /*0140*/  LDG.E R19, desc[UR4][R18.64] ;  /* 0x0000000412137981 */ /* 0x000ea8000c1e1900 */
[----:B------:R-:W2:Y:S02]  /*0150*/  LDG.E R20, desc[UR4][R2.64] ;  /* 0x0000000402147981 */ /* 0x000ea4000c1e1900 */
[----:B--2---:R-:W-:-:S02]  /*0160*/  ISETP.NE.AND P0, PT, R19, R20, PT ;  /* 0x000000141300720c */ /* 0x004fc40003f05270 */
[----:B------:R-:W-:-:S11]  /*0170*/  MOV R20, R15 ;  /* 0x0000000f00147202 */ /* 0x000fd60000000f00 */
[----:B0-----:R-:W-:Y:S05]  /*0180*/  @P0 BRA `(.L_x_133) ;  /* 0xfffffffc00c40947 */ /* 0x001fea000383ffff */
[----:B------:R-:W2:Y:S02]  /*0190*/  LDG.E R13, desc[UR4][R4.64] ;  /* 0x00000004040d7981 */ /* 0x000ea4000c1e1900 */
[----:B--2---:R-:W-:-:S13]  /*01a0*/  ISETP.NE.AND P0, PT, R20, R13, PT ;  /* 0x0000000d1400720c */ /* 0x004fda0003f05270 */
[----:B------:R-:W-:Y:S05]  /*01b0*/  @P0 BRA `(.L_x_133) ;  /* 0xfffffffc00b80947 */ /* 0x000fea000383ffff */
[----:B------:R-:W0:Y:S01]  /*01c0*/  LDC.64 R2, c[0x0][0x380] ;  /* 0x0000e000ff027b82 */ /* 0x000e220000000a00 */
[----:B------:R-:W-:-:S07]  /*01d0*/  IMAD R19, R15, R0, R19 ;  /* 0x000000000f137224 */ /* 0x000fce00078e0213 */
[----:B------:R-:W1:Y:S01]  /*01e0*/  LDC.64 R4, c[0x0][0x388] ;  /* 0x0000e200ff047b82 */ /* 0x000e620000000a00 */
[----:B0-----:R-:W-:-:S06]  /*01f0*/  IMAD.WIDE R2, R19, 0x4, R2 ;  /* 0x0000000413027825 */ /* 0x001fcc00078e0202 */
[----:B------:R-:W2:Y:S01]  /*0200*/  LDG.E R2, desc[UR4][R2.64] ;  /* 0x0000000402027981 */ /* 0x000ea2000c1e1900 */
[----:B-1----:R-:W-:-:S05]  /*0210*/  IMAD.WIDE R4, R15, 0x4, R4 ;  /* 0x000000040f047825 */ /* 0x002fca00078e0204 */
[----:B------:R-:W2:Y:S02]  /*0220*/  LDG.E R7, desc[UR4][R4.64] ;  /* 0x0000000404077981 */ /* 0x000ea4000c1e1900 */
[----:B--2---:R-:W-:-:S05]  /*0230*/  FADD R7, R2, R7 ;  /* 0x0000000702077221 */ /* 0x004fca0000000000 */
[----:B------:R-:W-:Y:S01]  /*0240*/  STG.E desc[UR4][R4.64], R7 ;  /* 0x0000000704007986 */ /* 0x000fe2000c101904 */
[----:B------:R-:W-:Y:S05]  /*0250*/  EXIT ;  /* 0x000000000000794d */ /* 0x000fea0003800000 */
.L_x_134:
        /* <DEDUP_REMOVED lines=10> */
.L_x_182:


//--------------------- .text._Z23find_min_valid_atomic2dPKfPKiS2_i --------------------------
	.section	.text._Z23find_min_valid_atomic2dPKfPKiS2_i,"ax",@progbits
	.align	128
        .global         _Z23find_min_valid_atomic2dPKfPKiS2_i
        .type           _Z23find_min_valid_atomic2dPKfPKiS2_i,@function
        .size           _Z23find_min_valid_atomic2dPKfPKiS2_i,(.L_x_183 - _Z23find_min_valid_atomic2dPKfPKiS2_i)
        .other          _Z23find_min_valid_atomic2dPKfPKiS2_i,@"STO_CUDA_ENTRY STV_DEFAULT"
_Z23find_min_valid_atomic2dPKfPKiS2_i:
.text._Z23find_min_valid_atomic2dPKfPKiS2_i:
[----:B------:R-:W-:Y:S01]  /*0000*/  LDC R1, c[0x0][0x37c] ;  /* 0x0000df00ff017b82 */ /* 0x000fe20000000800 */
[----:B------:R-:W0:Y:S07]  /*0010*/  S2R R3, SR_TID.Y ;  /* 0x0000000000037919 */ /* 0x000e2e0000002200 */
[----:B------:R-:W0:Y:S01]  /*0020*/  LDC R6, c[0x0][0x364] ;  /* 0x0000d900ff067b82 */ /* 0x000e220000000800 */
[----:B------:R-:W1:Y:S01]  /*0030*/  LDCU UR8, c[0x0][0x398] ;  /* 0x00007300ff0877ac */ /* 0x000e620008000800 */
[----:B------:R-:W-:Y:S01]  /*0040*/  BSSY.RECONVERGENT B0, `(.L_x_135) ;  /* 0x000001e000007945 */ /* 0x000fe20003800200 */
[----:B------:R-:W2:Y:S01]  /*0050*/  S2R R7, SR_TID.X ;  /* 0x0000000000077919 */ /* 0x000ea20000002100 */
[----:B------:R-:W3:Y:S04]  /*0060*/  LDCU.64 UR6, c[0x0][0x358] ;  /* 0x00006b00ff0677ac */ /* 0x000ee80008000a00 */
[----:B------:R-:W0:Y:S08]  /*0070*/  S2UR UR4, SR_CTAID.Y ;  /* 0x00000000000479c3 */ /* 0x000e300000002600 */
[----:B------:R-:W2:Y:S08]  /*0080*/  S2UR UR5, SR_CTAID.X ;  /* 0x00000000000579c3 */ /* 0x000eb00000002500 */
[----:B------:R-:W2:Y:S01]  /*0090*/  LDC R2, c[0x0][0x360] ;  /* 0x0000d800ff027b82 */ /* 0x000ea20000000800 */
[----:B0-----:R-:W-:-:S02]  /*00a0*/  IMAD R5, R6, UR4, R3 ;  /* 0x0000000406057c24 */ /* 0x001fc4000f8e0203 */
[----:B--2---:R-:W-:Y:S02]  /*00b0*/  IMAD R0, R2, UR5, R7 ;  /* 0x0000000502007c24 */ /* 0x004fe4000f8e0207 */
[----:B------:R-:W-:-:S03]  /*00c0*/  IMAD R6, R6, R2, RZ ;  /* 0x0000000206067224 */ /* 0x000fc600078e02ff */
[----:B------:R-:W-:-:S04]  /*00d0*/  VIMNMX R4, PT, PT, R5, R0, !PT ;  /* 0x0000000005047248 */ /* 0x000fc80007fe0100 */
[----:B-1----:R-:W-:Y:S01]  /*00e0*/  ISETP.GE.AND P0, PT, R4, UR8, PT ;  /* 0x0000000804007c0c */ /* 0x002fe2000bf06270 */
[----:B------:R-:W-:Y:S02]  /*00f0*/  IMAD R4, R3, R2, R7 ;  /* 0x0000000203047224 */ /* 0x000fe400078e0207 */
[----:B------:R-:W-:-:S10]  /*0100*/  IMAD.MOV.U32 R7, RZ, RZ, 0x7f800000 ;  /* 0x7f800000ff077424 */ /* 0x000fd400078e00ff */
[----:B---3--:R-:W-:Y:S05]  /*0110*/  @P0 BRA `(.L_x_136) ;  /* 0x0000000000400947 */ /* 0x008fea0003800000 */
[----:B------:R-:W0:Y:S02]  /*0120*/  LDC.64 R2, c[0x0][0x388] ;  /* 0x0000e200ff027b82 */ /* 0x000e240000000a00 */
[----:B0-----:R-:W-:-:S06]  /*0130*/  IMAD.WIDE.U32 R2, R5, 0x4, R2 ;  /* 0x0000000405027825 */ /* 0x001fcc00078e0002 */
[----:B------:R-:W2:Y:S02]  /*0140*/  LDG.E.CONSTANT R2, desc[UR6][R2.64] ;  /* 0x0000000602027981 */ /* 0x000ea4000c1e9900 */
[----:B--2---:R-:W-:-:S13]  /*0150*/  ISETP.NE.AND P0, PT, R2, UR8, PT ;  /* 0x0000000802007c0c */ /* 0x004fda000bf05270 */
[----:B------:R-:W-:Y:S05]  /*0160*/  @!P0 BRA `(.L_x_136) ;  /* 0x00000000002c8947 */ /* 0x000fea0003800000 */
[----:B------:R-:W0:Y:S02]  /*0170*/  LDC.64 R2, c[0x0][0x390] ;  /* 0x0000e400ff027b82 */ /* 0x000e240000000a00 */
[----:B0-----:R-:W-:-:S06]  /*0180*/  IMAD.WIDE R2, R0, 0x4, R2 ;  /* 0x0000000400027825 */ /* 0x001fcc00078e0202 */
[----:B------:R-:W2:Y:S02]  /*0190*/  LDG.E.CONSTANT R2, desc[UR6][R2.64] ;  /* 0x0000000602027981 */ /* 0x000ea4000c1e9900 */
[----:B--2---:R-:W-:-:S13]  /*01a0*/  ISETP.NE.AND P0, PT, R2, UR8, PT ;  /* 0x0000000802007c0c */ /* 0x004fda000bf05270 */
[----:B------:R-:W-:Y:S05]  /*01b0*/  @P0 BRA `(.L_x_136) ;  /* 0x0000000000180947 */ /* 0x000fea0003800000 */
[----:B------:R-:W0:Y:S01]  /*01c0*/  LDC.64 R2, c[0x0][0x380] ;  /* 0x0000e000ff027b82 */ /* 0x000e220000000a00 */
[----:B------:R-:W-:-:S04]  /*01d0*/  IMAD R5, R0, UR8, R5 ;  /* 0x0000000800057c24 */ /* 0x000fc8000f8e0205 */
[----:B0-----:R-:W-:-:S06]  /*01e0*/  IMAD.WIDE R2, R5, 0x4, R2 ;  /* 0x0000000405027825 */ /* 0x001fcc00078e0202 */
[----:B------:R-:W2:Y:S02]  /*01f0*/  LDG.E.CONSTANT R2, desc[UR6][R2.64] ;  /* 0x0000000602027981 */ /* 0x000ea4000c1e9900 */
[----:B--2---:R-:W-:-:S04]  /*0200*/  FSETP.GE.AND P0, PT, R2, RZ, PT ;  /* 0x000000ff0200720b */ /* 0x004fc80003f06000 */
[----:B------:R-:W-:-:S09]  /*0210*/  FSEL R7, R2, +INF , P0 ;  /* 0x7f80000002077808 */ /* 0x000fd20000000000 */
.L_x_136:
[----:B------:R-:W-:Y:S05]  /*0220*/  BSYNC.RECONVERGENT B0 ;  /* 0x0000000000007941 */ /* 0x000fea0003800200 */
.L_x_135:
[----:B------:R-:W0:Y:S01]  /*0230*/  S2UR UR5, SR_CgaCtaId ;  /* 0x00000000000579c3 */ /* 0x000e220000008800 */
[----:B------:R-:W-:Y:S01]  /*0240*/  UMOV UR4, 0x400 ;  /* 0x0000040000047882 */ /* 0x000fe20000000000 */
[----:B------:R-:W-:Y:S02]  /*0250*/  ISETP.GE.U32.AND P1, PT, R6, 0x2, PT ;  /* 0x000000020600780c */ /* 0x000fe40003f26070 */
[----:B------:R-:W-:Y:S01]  /*0260*/  ISETP.NE.AND P0, PT, R4, RZ, PT ;  /* 0x000000ff0400720c */ /* 0x000fe20003f05270 */
[----:B0-----:R-:W-:-:S06]  /*0270*/  ULEA UR4, UR5, UR4, 0x18 ;  /* 0x0000000405047291 */ /* 0x001fcc000f8ec0ff */
[----:B------:R-:W-:-:S05]  /*0280*/  LEA R0, R4, UR4, 0x2 ;  /* 0x0000000404007c11 */ /* 0x000fca000f8e10ff */
[----:B------:R0:W-:Y:S01]  /*0290*/  STS [R0], R7 ;  /* 0x0000000700007388 */ /* 0x0001e20000000800 */
[----:B------:R-:W-:Y:S06]  /*02a0*/  BAR.SYNC.DEFER_BLOCKING 0x0 ;  /* 0x0000000000007b1d */ /* 0x000fec0000010000 */
[----:B------:R-:W-:Y:S05]  /*02b0*/  @!P1 BRA `(.L_x_137) ;  /* 0x00000000002c9947 */ /* 0x000fea0003800000 */
.L_x_138:
[----:B0-----:R-:W-:-:S04]  /*02c0*/  SHF.R.U32.HI R7, RZ, 0x1, R6 ;  /* 0x00000001ff077819 */ /* 0x001fc80000011606 */
[----:B------:R-:W-:-:S13]  /*02d0*/  ISETP.GE.U32.AND P1, PT, R4, R7, PT ;  /* 0x000000070400720c */ /* 0x000fda0003f26070 */
[----:B------:R-:W-:Y:S01]  /*02e0*/  @!P1 IMAD R3, R7, 0x4, R0 ;  /* 0x0000000407039824 */ /* 0x000fe200078e0200 */
[----:B------:R-:W-:Y:S05]  /*02f0*/  @!P1 LDS R2, [R0] ;  /* 0x0000000000029984 */ /* 0x000fea0000000800 */
[----:B------:R-:W0:Y:S02]  /*0300*/  @!P1 LDS R3, [R3] ;  /* 0x0000000003039984 */ /* 0x000e240000000800 */
[----:B0-----:R-:W-:-:S05]  /*0310*/  @!P1 FMNMX R5, R2, R3, PT ;  /* 0x0000000302059209 */ /* 0x001fca0003800000 */
[----:B------:R1:W-:Y:S01]  /*0320*/  @!P1 STS [R0], R5 ;  /* 0x0000000500009388 */ /* 0x0003e20000000800 */
[----:B------:R-:W-:Y:S01]  /*0330*/  BAR.SYNC.DEFER_BLOCKING 0x0 ;  /* 0x0000000000007b1d */ /* 0x000fe20000010000 */
[----:B------:R-:W-:Y:S01]  /*0340*/  ISETP.GT.U32.AND P1, PT, R6, 0x3, PT ;  /* 0x000000030600780c */ /* 0x000fe20003f24070 */
[----:B------:R-:W-:-:S12]  /*0350*/  IMAD.MOV.U32 R6, RZ, RZ, R7 ;  /* 0x000000ffff067224 */ /* 0x000fd800078e0007 */
[----:B-1----:R-:W-:Y:S05]  /*0360*/  @P1 BRA `(.L_x_138) ;  /* 0xfffffffc00d41947 */ /* 0x002fea000383ffff */
.L_x_137:
[----:B------:R-:W-:Y:S05]  /*0370*/  @P0 EXIT ;  /* 0x000000000000094d */ /* 0x000fea0003800000 */
[----:B------:R-:W1:Y:S01]  /*0380*/  S2UR UR5, SR_CgaCtaId ;  /* 0x00000000000579c3 */ /* 0x000e620000008800 */
[----:B------:R-:W-:Y:S02]  /*0390*/  UMOV UR4, 0x400 ;  /* 0x0000040000047882 */ /* 0x000fe40000000000 */
[----:B-1----:R-:W-:-:S09]  /*03a0*/  ULEA UR4, UR5, UR4, 0x18 ;  /* 0x0000000405047291 */ /* 0x002fd2000f8ec0ff */
[----:B------:R-:W1:Y:S02]  /*03b0*/  LDS R5, [UR4] ;  /* 0x00000004ff057984 */ /* 0x000e640008000800 */
[----:B-1----:R-:W-:-:S13]  /*03c0*/  FSETP.NE.AND P0, PT, R5, +INF , PT ;  /* 0x7f8000000500780b */ /* 0x002fda0003f05000 */
[----:B------:R-:W-:Y:S05]  /*03d0*/  @!P0 EXIT ;  /* 0x000000000000894d */ /* 0x000fea0003800000 */
[----:B------:R-:W1:Y:S02]  /*03e0*/  LDC.64 R2, c[0x4][RZ] ;  /* 0x01000000ff027b82 */ /* 0x000e640000000a00 */
[----:B-1----:R-:W-:Y:S01]  /*03f0*/  REDG.E.MIN.STRONG.GPU desc[UR6][R2.64], R5 ;  /* 0x000000050200798e */ /* 0x002fe2000c92e106 */
[----:B------:R-:W-:Y:S05]  /*0400*/  EXIT ;  /* 0x000000000000794d */ /* 0x000fea0003800000 */
.L_x_139:
        /* <DEDUP_REMOVED lines=15> */
.L_x_183:


//--------------------- .text._Z18find_most_negativePKfiPiS1_ --------------------------
	.section	.text._Z18find_most_negativePKfiPiS1_,"ax",@progbits
	.align	128
        .global         _Z18find_most_negativePKfiPiS1_
        .type           _Z18find_most_negativePKfiPiS1_,@function
        .size           _Z18find_most_negativePKfiPiS1_,(.L_x_184 - _Z18find_most_negativePKfiPiS1_)
        .other          _Z18find_most_negativePKfiPiS1_,@"STO_CUDA_ENTRY STV_DEFAULT"
_Z18find_most_negativePKfiPiS1_:
.text._Z18find_most_negativePKfiPiS1_:
[----:B------:R-:W-:Y:S01]  /*0000*/  LDC R1, c[0x0][0x37c] ;  /* 0x0000df00ff017b82 */ /* 0x000fe20000000800 */
[----:B------:R-:W0:Y:S07]  /*0010*/  S2R R4, SR_TID.Y ;  /* 0x0000000000047919 */ /* 0x000e2e0000002200 */
[----:B------:R-:W0:Y:S01]  /*0020*/  LDC R9, c[0x0][0x364] ;  /* 0x0000d900ff097b82 */ /* 0x000e220000000800 */
[----:B------:R-:W1:Y:S01]  /*0030*/  LDCU UR6, c[0x0][0x388] ;  /* 0x00007100ff0677ac */ /* 0x000e620008000800 */
[----:B------:R-:W2:Y:S01]  /*0040*/  S2R R11, SR_TID.X ;  /* 0x00000000000b7919 */ /* 0x000ea20000002100 */
[----:B------:R-:W3:Y:S05]  /*0050*/  LDCU.64 UR8, c[0x0][0x358] ;  /* 0x00006b00ff0877ac */ /* 0x000eea0008000a00 */
[----:B------:R-:W0:Y:S08]  /*0060*/  S2UR UR4, SR_CTAID.Y ;  /* 0x00000000000479c3 */ /* 0x000e300000002600 */
[----:B------:R-:W2:Y:S08]  /*0070*/  S2UR UR5, SR_CTAID.X ;  /* 0x00000000000579c3 */ /* 0x000eb00000002500 */
[----:B------:R-:W2:Y:S01]  /*0080*/  LDC R10, c[0x0][0x360] ;  /* 0x0000d800ff0a7b82 */ /* 0x000ea20000000800 */
[----:B0-----:R-:W-:-:S02]  /*0090*/  IMAD R0, R9, UR4, R4 ;  /* 0x0000000409007c24 */ /* 0x001fc4000f8e0204 */
[----:B--2---:R-:W-:-:S05]  /*00a0*/  IMAD R5, R10, UR5, R11 ;  /* 0x000000050a057c24 */ /* 0x004fca000f8e020b */
[----:B------:R-:W-:-:S04]  /*00b0*/  VIMNMX R2, PT, PT, R0, R5, !PT ;  /* 0x0000000500027248 */ /* 0x000fc80007fe0100 */
[----:B-1----:R-:W-:-:S13]  /*00c0*/  ISETP.GE.AND P0, PT, R2, UR6, PT ;  /* 0x0000000602007c0c */ /* 0x002fda000bf06270 */
[----:B------:R-:W0:Y:S01]  /*00d0*/  @!P0 LDC.64 R2, c[0x0][0x380] ;  /* 0x0000e000ff028b82 */ /* 0x000e220000000a00 */
[----:B------:R-:W-:-:S04]  /*00e0*/  @!P0 IMAD R7, R5, UR6, R0 ;  /* 0x0000000605078c24 */ /* 0x000fc8000f8e0200 */
[----:B0-----:R-:W-:-:S06]  /*00f0*/  @!P0 IMAD.WIDE R2, R7, 0x4, R2 ;  /* 0x0000000407028825 */ /* 0x001fcc00078e0202 */
[----:B---3--:R0:W2:Y:S01]  /*0100*/  @!P0 LDG.E.CONSTANT R3, desc[UR8][R2.64] ;  /* 0x0000000802038981 */ /* 0x0080a2000c1e9900 */
[----:B------:R-:W1:Y:S01]  /*0110*/  S2UR UR6, SR_CgaCtaId ;  /* 0x00000000000679c3 */ /* 0x000e620000008800 */
[----:B------:R-:W-:Y:S01]  /*0120*/  UMOV UR4, 0x400 ;  /* 0x0000040000047882 */ /* 0x000fe20000000000 */
[----:B------:R-:W-:Y:S01]  /*0130*/  IMAD.MOV.U32 R7, RZ, RZ, 0x7f800000 ;  /* 0x7f800000ff077424 */ /* 0x000fe200078e00ff */
[----:B------:R-:W-:Y:S01]  /*0140*/  UIADD3 UR5, UPT, UPT, UR4, 0x800, URZ ;  /* 0x0000080004057890 */ /* 0x000fe2000fffe0ff */
[----:B------:R-:W-:Y:S02]  /*0150*/  IMAD.MOV.U32 R6, RZ, RZ, -0x1 ;  /* 0xffffffffff067424 */ /* 0x000fe400078e00ff */
[----:B------:R-:W-:Y:S02]  /*0160*/  IMAD R4, R4, R10, R11 ;  /* 0x0000000a04047224 */ /* 0x000fe400078e020b */
[----:B0-----:R-:W-:Y:S01]  /*0170*/  IMAD.MOV.U32 R2, RZ, RZ, -0x1 ;  /* 0xffffffffff027424 */ /* 0x001fe200078e00ff */
[----:B-1----:R-:W-:-:S02]  /*0180*/  ULEA UR7, UR6, UR4, 0x18 ;  /* 0x0000000406077291 */ /* 0x002fc4000f8ec0ff */
[----:B------:R-:W-:Y:S02]  /*0190*/  UIADD3 UR4, UPT, UPT, UR4, 0x400, URZ ;  /* 0x0000040004047890 */ /* 0x000fe4000fffe0ff */
[----:B------:R-:W-:Y:S02]  /*01a0*/  ULEA UR5, UR6, UR5, 0x18 ;  /* 0x0000000506057291 */ /* 0x000fe4000f8ec0ff */
[----:B------:R-:W-:-:S06]  /*01b0*/  ULEA UR4, UR6, UR4, 0x18 ;  /* 0x0000000406047291 */ /* 0x000fcc000f8ec0ff */
[----:B------:R-:W-:Y:S02]  /*01c0*/  LEA R8, R4, UR4, 0x2 ;  /* 0x0000000404087c11 */ /* 0x000fe4000f8e10ff */
[----:B--2---:R-:W-:-:S04]  /*01d0*/  @!P0 FSETP.GEU.AND P1, PT, R3, RZ, PT ;  /* 0x000000ff0300820b */ /* 0x004fc80003f2e000 */
[----:B------:R-:W-:Y:S01]  /*01e0*/  @!P0 FSEL R7, R3, +INF , !P1 ;  /* 0x7f80000003078808 */ /* 0x000fe20004800000 */
[----:B------:R-:W-:Y:S01]  /*01f0*/  IMAD R3, R9, R10, RZ ;  /* 0x0000000a09037224 */ /* 0x000fe200078e02ff */
[----:B------:R-:W-:Y:S02]  /*0200*/  @!P0 SEL R6, R0, 0xffffffff, !P1 ;  /* 0xffffffff00068807 */ /* 0x000fe40004800000 */
[----:B------:R-:W-:Y:S02]  /*0210*/  @!P0 SEL R2, R5, 0xffffffff, !P1 ;  /* 0xffffffff05028807 */ /* 0x000fe40004800000 */
[----:B------:R-:W-:Y:S02]  /*0220*/  ISETP.GE.U32.AND P0, PT, R3, 0x2, PT ;  /* 0x000000020300780c */ /* 0x000fe40003f06070 */
[C---:B------:R-:W-:Y:S02]  /*0230*/  LEA R0, R4.reuse, UR5, 0x2 ;  /* 0x0000000504007c11 */ /* 0x040fe4000f8e10ff */
[----:B------:R-:W-:-:S03]  /*0240*/  LEA R5, R4, UR7, 0x2 ;  /* 0x0000000704057c11 */ /* 0x000fc6000f8e10ff */
[----:B------:R0:W-:Y:S04]  /*0250*/  STS [R0], R7 ;  /* 0x0000000700007388 */ /* 0x0001e80000000800 */
[----:B------:R0:W-:Y:S04]  /*0260*/  STS [R5], R6 ;  /* 0x0000000605007388 */ /* 0x0001e80000000800 */
[----:B------:R0:W-:Y:S01]  /*0270*/  STS [R8], R2 ;  /* 0x0000000208007388 */ /* 0x0001e20000000800 */
[----:B------:R-:W-:Y:S06]  /*0280*/  BAR.SYNC.DEFER_BLOCKING 0x0 ;  /* 0x0000000000007b1d */ /* 0x000fec0000010000 */
[----:B------:R-:W-:Y:S05]  /*0290*/  @!P0 BRA `(.L_x_140) ;  /* 0x0000000000508947 */ /* 0x000fea0003800000 */
.L_x_143:
[--C-:B------:R-:W-:Y:S01]  /*02a0*/  IMAD.MOV.U32 R9, RZ, RZ, R3.reuse ;  /* 0x000000ffff097224 */ /* 0x100fe200078e0003 */
[----:B------:R-:W-:Y:S01]  /*02b0*/  SHF.R.U32.HI R3, RZ, 0x1, R3 ;  /* 0x00000001ff037819 */ /* 0x000fe20000011603 */
[----:B------:R-:W-:Y:S03]  /*02c0*/  BSSY.RECONVERGENT B0, `(.L_x_141) ;  /* 0x000000e000007945 */ /* 0x000fe60003800200 */
[----:B------:R-:W-:-:S13]  /*02d0*/  ISETP.GE.U32.AND P0, PT, R4, R3, PT ;  /* 0x000000030400720c */ /* 0x000fda0003f06070 */
[----:B-1----:R-:W-:Y:S05]  /*02e0*/  @P0 BRA `(.L_x_142) ;  /* 0x00000000002c0947 */ /* 0x002fea0003800000 */
[----:B0-----:R-:W-:Y:S01]  /*02f0*/  IMAD R2, R3, 0x4, R0 ;  /* 0x0000000403027824 */ /* 0x001fe200078e0200 */
[----:B------:R-:W-:Y:S04]  /*0300*/  LDS R6, [R0] ;  /* 0x0000000000067984 */ /* 0x000fe80000000800 */
[----:B------:R-:W0:Y:S02]  /*0310*/  LDS R11, [R2] ;  /* 0x00000000020b7984 */ /* 0x000e240000000800 */
[----:B0-----:R-:W-:-:S13]  /*0320*/  FSETP.GEU.AND P0, PT, R11, R6, PT ;  /* 0x000000060b00720b */ /* 0x001fda0003f0e000 */
[C---:B------:R-:W-:Y:S01]  /*0330*/  @!P0 IMAD R6, R3.reuse, 0x4, R5 ;  /* 0x0000000403068824 */ /* 0x040fe200078e0205 */
[----:B------:R-:W-:Y:S01]  /*0340*/  @!P0 STS [R0], R11 ;  /* 0x0000000b00008388 */ /* 0x000fe20000000800 */
[----:B------:R-:W-:-:S04]  /*0350*/  @!P0 IMAD R7, R3, 0x4, R8 ;  /* 0x0000000403078824 */ /* 0x000fc800078e0208 */
[----:B------:R-:W0:Y:S04]  /*0360*/  @!P0 LDS R6, [R6] ;  /* 0x0000000006068984 */ /* 0x000e280000000800 */
[----:B0-----:R-:W-:Y:S04]  /*0370*/  @!P0 STS [R5], R6 ;  /* 0x0000000605008388 */ /* 0x001fe80000000800 */
[----:B------:R-:W0:Y:S04]  /*0380*/  @!P0 LDS R7, [R7] ;  /* 0x0000000007078984 */ /* 0x000e280000000800 */
[----:B0-----:R1:W-:Y:S02]  /*0390*/  @!P0 STS [R8], R7 ;  /* 0x0000000708008388 */ /* 0x0013e40000000800 */
.L_x_142:
[----:B------:R-:W-:Y:S05]  /*03a0*/  BSYNC.RECONVERGENT B0 ;  /* 0x0000000000007941 */ /* 0x000fea0003800200 */
.L_x_141:
[----:B------:R-:W-:Y:S01]  /*03b0*/  BAR.SYNC.DEFER_BLOCKING 0x0 ;  /* 0x0000000000007b1d */ /* 0x000fe20000010000 */
[----:B------:R-:W-:-:S13]  /*03c0*/  ISETP.GT.U32.AND P0, PT, R9, 0x3, PT ;  /* 0x000000030900780c */ /* 0x000fda0003f04070 */
[----:B------:R-:W-:Y:S05]  /*03d0*/  @P0 BRA `(.L_x_143) ;  /* 0xfffffffc00b00947 */ /* 0x000fea000383ffff */
.L_x_140:
[----:B------:R-:W-:-:S13]  /*03e0*/  ISETP.NE.AND P0, PT, R4, RZ, PT ;  /* 0x000000ff0400720c */ /* 0x000fda0003f05270 */
[----:B------:R-:W-:Y:S05]  /*03f0*/  @P0 EXIT ;  /* 0x000000000000094d */ /* 0x000fea0003800000 */
[----:B------:R-:W2:Y:S01]  /*0400*/  S2UR UR5, SR_CgaCtaId ;  /* 0x00000000000579c3 */ /* 0x000ea20000008800 */
[----:B------:R-:W-:Y:S02]  /*0410*/  UMOV UR4, 0x400 ;  /* 0x0000040000047882 */ /* 0x000fe40000000000 */
[----:B--2---:R-:W-:-:S09]  /*0420*/  ULEA UR4, UR5, UR4, 0x18 ;  /* 0x0000000405047291 */ /* 0x004fd2000f8ec0ff */
[----:B01----:R-:W0:Y:S02]  /*0430*/  LDS R7, [UR4+0x800] ;  /* 0x00080004ff077984 */ /* 0x003e240008000800 */
[----:B0-----:R-:W-:-:S13]  /*0440*/  FSETP.NE.AND P0, PT, R7, +INF , PT ;  /* 0x7f8000000700780b */ /* 0x001fda0003f05000 */
[----:B------:R-:W-:Y:S05]  /*0450*/  @!P0 EXIT ;  /* 0x000000000000894d */ /* 0x000fea0003800000 */
[----:B------:R-:W0:Y:S01]  /*0460*/  LDC.64 R2, c[0x4][0x18] ;  /* 0x01000600ff027b82 */ /* 0x000e220000000a00 */
[----:B------:R-:W-:-:S07]  /*0470*/  IMAD.MOV.U32 R9, RZ, RZ, 0x1 ;  /* 0x00000001ff097424 */ /* 0x000fce00078e00ff */
[----:B------:R-:W1:Y:S01]  /*0480*/  LDC.64 R4, c[0x4][RZ] ;  /* 0x01000000ff047b82 */ /* 0x000e620000000a00 */
[----:B0-----:R0:W-:Y:S04]  /*0490*/  STG.E desc[UR8][R2.64], R9 ;  /* 0x0000000902007986 */ /* 0x0011e8000c101908 */
[----:B-1----:R0:W5:Y:S01]  /*04a0*/  LDG.E R6, desc[UR8][R4.64] ;  /* 0x0000000804067981 */ /* 0x002162000c1e1900 */
[----:B------:R-:W-:Y:S01]  /*04b0*/  BSSY B0, `(.L_x_144) ;  /* 0x0000009000007945 */ /* 0x000fe20003800000 */
.L_x_146:
[----:B-----5:R-:W-:Y:S01]  /*04c0*/  FSETP.GE.AND P0, PT, R7, R6, PT ;  /* 0x000000060700720b */ /* 0x020fe20003f06000 */
[----:B------:R-:W-:Y:S05]  /*04d0*/  YIELD ;  /* 0x0000000000007946 */ /* 0x000fea0003800000 */
[----:B------:R-:W-:-:S07]  /*04e0*/  IMAD.MOV.U32 R0, RZ, RZ, R6 ;  /* 0x000000ffff007224 */ /* 0x000fce00078e0006 */
[----:B------:R-:W-:Y:S05]  /*04f0*/  @P0 BRA `(.L_x_145) ;  /* 0x0000000000100947 */ /* 0x000fea0003800000 */
[----:B0-----:R-:W2:Y:S02]  /*0500*/  ATOMG.E.CAS.STRONG.GPU PT, R3, [R4], R6, R7 ;  /* 0x00000006040373a9 */ /* 0x001ea400001ee107 */
[----:B--2---:R-:W-:Y:S01]  /*0510*/  ISETP.NE.AND P0, PT, R6, R3, PT ;  /* 0x000000030600720c */ /* 0x004fe20003f05270 */
[----:B------:R-:W-:-:S12]  /*0520*/  IMAD.MOV.U32 R6, RZ, RZ, R3 ;  /* 0x000000ffff067224 */ /* 0x000fd800078e0003 */
[----:B------:R-:W-:Y:S05]  /*0530*/  @P0 BRA `(.L_x_146) ;  /* 0xfffffffc00e00947 */ /* 0x000fea000383ffff */
.L_x_145:
[----:B------:R-:W-:Y:S05]  /*0540*/  BSYNC B0 ;  /* 0x0000000000007941 */ /* 0x000fea0003800000 */
.L_x_144:
[----:B------:R-:W-:-:S13]  /*0550*/  FSETP.GEU.AND P0, PT, R7, R0, PT ;  /* 0x000000000700720b */ /* 0x000fda0003f0e000 */
[----:B------:R-:W-:Y:S05]  /*0560*/  @P0 EXIT ;  /* 0x000000000000094d */ /* 0x000fea0003800000 */
[----:B------:R-:W1:Y:S01]  /*0570*/  S2UR UR5, SR_CgaCtaId ;  /* 0x00000000000579c3 */ /* 0x000e620000008800 */
[----:B------:R-:W-:-:S07]  /*0580*/  UMOV UR4, 0x400 ;  /* 0x0000040000047882 */ /* 0x000fce0000000000 */
[----:B0-----:R-:W0:Y:S08]  /*0590*/  LDC.64 R2, c[0x0][0x390] ;  /* 0x0000e400ff027b82 */ /* 0x001e300000000a00 */
[----:B------:R-:W2:Y:S01]  /*05a0*/  LDC.64 R4, c[0x0][0x398] ;  /* 0x0000e600ff047b82 */ /* 0x000ea20000000a00 */
[----:B-1----:R-:W-:-:S09]  /*05b0*/  ULEA UR4, UR5, UR4, 0x18 ;  /* 0x0000000405047291 */ /* 0x002fd2000f8ec0ff */
[----:B------:R-:W0:Y:S04]  /*05c0*/  LDS R7, [UR4] ;  /* 0x00000004ff077984 */ /* 0x000e280008000800 */
[----:B------:R-:W2:Y:S04]  /*05d0*/  LDS R9, [UR4+0x400] ;  /* 0x00040004ff097984 */ /* 0x000ea80008000800 */
[----:B0-----:R-:W-:Y:S04]  /*05e0*/  STG.E desc[UR8][R2.64], R7 ;  /* 0x0000000702007986 */ /* 0x001fe8000c101908 */
[----:B--2---:R-:W-:Y:S01]  /*05f0*/  STG.E desc[UR8][R4.64], R9 ;  /* 0x0000000904007986 */ /* 0x004fe2000c101908 */
[----:B------:R-:W-:Y:S05]  /*0600*/  EXIT ;  /* 0x000000000000794d */ /* 0x000fea0003800000 */
.L_x_147:
        /* <DEDUP_REMOVED lines=15> */
.L_x_184:


//--------------------- .text._Z11init_minvalv    --------------------------
	.section	.text._Z11init_minvalv,"ax",@progbits
	.align	128
        .global         _Z11init_minvalv
        .type           _Z11init_minvalv,@function
        .size           _Z11init_minvalv,(.L_x_185 - _Z11init_minvalv)
        .other          _Z11init_minvalv,@"STO_CUDA_ENTRY STV_DEFAULT"
_Z11init_minvalv:
.text._Z11init_minvalv:
[----:B------:R-:W-:Y:S08]  /*0000*/  LDC R1, c[0x0][0x37c] ;  /* 0x0000df00ff017b82 */ /* 0x000ff00000000800 */
[----:B------:R-:W0:Y:S01]  /*0010*/  LDC.64 R2, c[0x4][RZ] ;  /* 0x01000000ff027b82 */ /* 0x000e220000000a00 */
[----:B------:R-:W0:Y:S01]  /*0020*/  LDCU.64 UR4, c[0x0][0x358] ;  /* 0x00006b00ff0477ac */ /* 0x000e220008000a00 */
[----:B------:R-:W-:-:S05]  /*0030*/  MOV R5, 0x7f800000 ;  /* 0x7f80000000057802 */ /* 0x000fca0000000f00 */
[----:B0-----:R-:W-:Y:S01]  /*0040*/  STG.E desc[UR4][R2.64], R5 ;  /* 0x0000000502007986 */ /* 0x001fe2000c101904 */
[----:B------:R-:W-:Y:S05]  /*0050*/  EXIT ;  /* 0x000000000000794d */ /* 0x000fea0003800000 */
.L_x_148:
        /* <DEDUP_REMOVED lines=10> */
.L_x_185:


//--------------------- .text._Z12update_dualsPiS_PfS0_i --------------------------
	.section	.text._Z12update_dualsPiS_PfS0_i,"ax",@progbits
	.align	128
        .global         _Z12update_dualsPiS_PfS0_i
        .type           _Z12update_dualsPiS_PfS0_i,@function
        .size           _Z12update_dualsPiS_PfS0_i,(.L_x_186 - _Z12update_dualsPiS_PfS0_i)
        .other          _Z12update_dualsPiS_PfS0_i,@"STO_CUDA_ENTRY STV_DEFAULT"
_Z12update_dualsPiS_PfS0_i:
.text._Z12update_dualsPiS_PfS0_i:
[----:B------:R-:W-:Y:S01]  /*0000*/  LDC R1, c[0x0][0x37c] ;  /* 0x0000df00ff017b82 */ /* 0x000fe20000000800 */
[----:B------:R-:W0:Y:S07]  /*0010*/  S2R R0, SR_TID.X ;  /* 0x0000000000007919 */ /* 0x000e2e0000002100 */
[----:B------:R-:W0:Y:S01]  /*0020*/  S2UR UR4, SR_CTAID.X ;  /* 0x00000000000479c3 */ /* 0x000e220000002500 */
[----:B------:R-:W1:Y:S07]  /*0030*/  LDCU UR6, c[0x0][0x3a0] ;  /* 0x00007400ff0677ac */ /* 0x000e6e0008000800 */
[----:B------:R-:W0:Y:S02]  /*0040*/  LDC R11, c[0x0][0x360] ;  /* 0x0000d800ff0b7b82 */ /* 0x000e240000000800 */
[----:B0-----:R-:W-:-:S05]  /*0050*/  IMAD R11, R11, UR4, R0 ;  /* 0x000000040b0b7c24 */ /* 0x001fca000f8e0200 */
[----:B-1----:R-:W-:-:S13]  /*0060*/  ISETP.GE.AND P0, PT, R11, UR6, PT ;  /* 0x000000060b007c0c */ /* 0x002fda000bf06270 */
[----:B------:R-:W-:Y:S05]  /*0070*/  @P0 EXIT ;  /* 0x000000000000094d */ /* 0x000fea0003800000 */
[----:B------:R-:W0:Y:S01]  /*0080*/  LDC.64 R2, c[0x0][0x380] ;  /* 0x0000e000ff027b82 */ /* 0x000e220000000a00 */
[----:B------:R-:W1:Y:S07]  /*0090*/  LDCU.64 UR4, c[0x0][0x358] ;  /* 0x00006b00ff0477ac */ /* 0x000e6e0008000a00 */
[----:B------:R-:W2:Y:S01]  /*00a0*/  LDC.64 R8, c[0x0][0x388] ;  /* 0x0000e200ff087b82 */ /* 0x000ea20000000a00 */
[----:B0-----:R-:W-:-:S06]  /*00b0*/  IMAD.WIDE R2, R11, 0x4, R2 ;  /* 0x000000040b027825 */ /* 0x001fcc00078e0202 */
[----:B-1----:R-:W3:Y:S02]  /*00c0*/  LDG.E R2, desc[UR4][R2.64] ;  /* 0x0000000402027981 */ /* 0x002ee4000c1e1900 */
[----:B---3--:R-:W-:-:S13]  /*00d0*/  ISETP.NE.AND P0, PT, R2, UR6, PT ;  /* 0x0000000602007c0c */ /* 0x008fda000bf05270 */
[----:B------:R-:W0:Y:S08]  /*00e0*/  @P0 LDC.64 R6, c[0x0][0x390] ;  /* 0x0000e400ff060b82 */ /* 0x000e300000000a00 */
[----:B------:R-:W1:Y:S01]  /*00f0*/  @P0 LDC.64 R4, c[0x4][0x10] ;  /* 0x01000400ff040b82 */ /* 0x000e620000000a00 */
[----:B0-----:R-:W-:-:S05]  /*0100*/  @P0 IMAD.WIDE R6, R11, 0x4, R6 ;  /* 0x000000040b060825 */ /* 0x001fca00078e0206 */
[----:B------:R-:W3:Y:S04]  /*0110*/  @P0 LDG.E R13, desc[UR4][R6.64] ;  /* 0x00000004060d0981 */ /* 0x000ee8000c1e1900 */
[----:B-1----:R-:W3:Y:S01]  /*0120*/  @P0 LDG.E R4, desc[UR4][R4.64] ;  /* 0x0000000404040981 */ /* 0x002ee2000c1e1900 */
[----:B--2---:R-:W-:-:S04]  /*0130*/  IMAD.WIDE R8, R11, 0x4, R8 ;  /* 0x000000040b087825 */ /* 0x004fc800078e0208 */
[----:B---3--:R-:W-:-:S05]  /*0140*/  @P0 FADD R13, R4, R13 ;  /* 0x0000000d040d0221 */ /* 0x008fca0000000000 */
[----:B------:R0:W-:Y:S04]  /*0150*/  @P0 STG.E desc[UR4][R6.64], R13 ;  /* 0x0000000d06000986 */ /* 0x0001e8000c101904 */
[----:B------:R-:W2:Y:S02]  /*0160*/  LDG.E R8, desc[UR4][R8.64] ;  /* 0x0000000408087981 */ /* 0x000ea4000c1e1900 */
[----:B--2---:R-:W-:-:S13]  /*0170*/  ISETP.NE.AND P0, PT, R8, UR6, PT ;  /* 0x0000000608007c0c */ /* 0x004fda000bf05270 */
[----:B0-----:R-:W-:Y:S05]  /*0180*/  @!P0 EXIT ;  /* 0x000000000000894d */ /* 0x001fea0003800000 */
[----:B------:R-:W0:Y:S08]  /*0190*/  LDC.64 R2, c[0x0][0x398] ;  /* 0x0000e600ff027b82 */ /* 0x000e300000000a00 */
[----:B------:R-:W1:Y:S01]  /*01a0*/  LDC.64 R4, c[0x4][0x10] ;  /* 0x01000400ff047b82 */ /* 0x000e620000000a00 */
[----:B0-----:R-:W-:-:S05]  /*01b0*/  IMAD.WIDE R2, R11, 0x4, R2 ;  /* 0x000000040b027825 */ /* 0x001fca00078e0202 */
[----:B------:R-:W2:Y:S04]  /*01c0*/  LDG.E R7, desc[UR4][R2.64] ;  /* 0x0000000402077981 */ /* 0x000ea8000c1e1900 */
[----:B-1----:R-:W2:Y:S02]  /*01d0*/  LDG.E R4, desc[UR4][R4.64] ;  /* 0x0000000404047981 */ /* 0x002ea4000c1e1900 */
[----:B--2---:R-:W-:-:S05]  /*01e0*/  FADD R7, -R4, R7 ;  /* 0x0000000704077221 */ /* 0x004fca0000000100 */
[----:B------:R-:W-:Y:S01]  /*01f0*/  STG.E desc[UR4][R2.64], R7 ;  /* 0x0000000702007986 */ /* 0x000fe2000c101904 */
[----:B------:R-:W-:Y:S05]  /*0200*/  EXIT ;  /* 0x000000000000794d */ /* 0x000fea0003800000 */
.L_x_149:
        /* <DEDUP_REMOVED lines=15> */
.L_x_186:


//--------------------- .text._Z15set_array_valuePiii --------------------------
	.section	.text._Z15set_array_valuePiii,"ax",@progbits
	.align	128
        .global         _Z15set_array_valuePiii
        .type           _Z15set_array_valuePiii,@function
        .size           _Z15set_array_valuePiii,(.L_x_187 - _Z15set_array_valuePiii)
        .other          _Z15set_array_valuePiii,@"STO_CUDA_ENTRY STV_DEFAULT"
_Z15set_array_valuePiii:
.text._Z15set_array_valuePiii:
        /* <DEDUP_REMOVED lines=10> */
[----:B------:R-:W1:Y:S01]  /*00a0*/  LDC R7, c[0x0][0x388] ;  /* 0x0000e200ff077b82 */ /* 0x000e620000000800 */
[----:B0-----:R-:W-:-:S05]  /*00b0*/  IMAD.WIDE R2, R5, 0x4, R2 ;  /* 0x0000000405027825 */ /* 0x001fca00078e0202 */
[----:B-1----:R-:W-:Y:S01]  /*00c0*/  STG.E desc[UR4][R2.64], R7 ;  /* 0x0000000702007986 */ /* 0x002fe2000c101904 */
[----:B------:R-:W-:Y:S05]  /*00d0*/  EXIT ;  /* 0x000000000000794d */ /* 0x000fea0003800000 */
.L_x_150:
        /* <DEDUP_REMOVED lines=10> */
.L_x_187:


//--------------------- .text._Z16solve_1bc_kerneliPKiPiS1_PKfS1_S1_ --------------------------
	.section	.text._Z16solve_1bc_kerneliPKiPiS1_PKfS1_S1_,"ax",@progbits
	.align	128
        .global         _Z16solve_1bc_kerneliPKiPiS1_PKfS1_S1_
        .type           _Z16solve_1bc_kerneliPKiPiS1_PKfS1_S1_,@function
        .size           _Z16solve_1bc_kerneliPKiPiS1_PKfS1_S1_,(.L_x_188 - _Z16solve_1bc_kerneliPKiPiS1_PKfS1_S1_)
        .other          _Z16solve_1bc_kerneliPKiPiS1_PKfS1_S1_,@"STO_CUDA_ENTRY STV_DEFAULT"
_Z16solve_1bc_kerneliPKiPiS1_PKfS1_S1_:
.text._Z16solve_1bc_kerneliPKiPiS1_PKfS1_S1_:
        /* <DEDUP_REMOVED lines=15> */
[----:B------:R-:W2:Y:S01]  /*00f0*/  LDC.64 R6, c[0x0][0x3a8] ;  /* 0x0000ea00ff067b82 */ /* 0x000ea20000000a00 */
[----:B0-----:R-:W-:-:S05]  /*0100*/  IMAD.WIDE R4, R3, 0x4, R4 ;  /* 0x0000000403047825 */ /* 0x001fca00078e0204 */
[----:B-1----:R-:W3:Y:S02]  /*0110*/  LDG.E R2, desc[UR4][R4.64] ;  /* 0x0000000404027981 */ /* 0x002ee4000c1e1900 */
[----:B------:R-:W0:Y:S01]  /*0120*/  LDC.64 R10, c[0x0][0x390] ;  /* 0x0000e400ff0a7b82 */ /* 0x000e220000000a00 */
[----:B------:R-:W-:Y:S01]  /*0130*/  BSSY.RECONVERGENT B0, `(.L_x_151) ;  /* 0x0000010000007945 */ /* 0x000fe20003800200 */
[----:B--2---:R-:W-:Y:S01]  /*0140*/  IMAD.WIDE.U32 R6, R0, 0x4, R6 ;  /* 0x0000000400067825 */ /* 0x004fe200078e0006 */
[----:B---3--:R-:W-:-:S13]  /*0150*/  ISETP.NE.AND P0, PT, R2, UR6, PT ;  /* 0x0000000602007c0c */ /* 0x008fda000bf05270 */
[----:B0-----:R-:W-:Y:S05]  /*0160*/  @!P0 BRA `(.L_x_152) ;  /* 0x0000000000308947 */ /* 0x001fea0003800000 */
[----:B------:R-:W0:Y:S01]  /*0170*/  LDC.64 R8, c[0x0][0x388] ;  /* 0x0000e200ff087b82 */ /* 0x000e220000000a00 */
[----:B------:R-:W-:-:S04]  /*0180*/  IMAD R13, R3, UR6, R0 ;  /* 0x00000006030d7c24 */ /* 0x000fc8000f8e0200 */
[----:B0-----:R-:W-:-:S06]  /*0190*/  IMAD.WIDE R8, R13, 0x4, R8 ;  /* 0x000000040d087825 */ /* 0x001fcc00078e0208 */
[----:B------:R-:W2:Y:S02]  /*01a0*/  LDG.E R8, desc[UR4][R8.64] ;  /* 0x0000000408087981 */ /* 0x000ea4000c1e1900 */
[----:B--2---:R-:W-:-:S13]  /*01b0*/  ISETP.NE.AND P0, PT, R8, 0x1, PT ;  /* 0x000000010800780c */ /* 0x004fda0003f05270 */
[----:B------:R-:W-:Y:S05]  /*01c0*/  @P0 BRA `(.L_x_152) ;  /* 0x0000000000180947 */ /* 0x000fea0003800000 */
[----:B------:R-:W0:Y:S02]  /*01d0*/  LDC R2, c[0x0][0x380] ;  /* 0x0000e000ff027b82 */ /* 0x000e240000000800 */
[----:B0-----:R-:W2:Y:S02]  /*01e0*/  ATOMG.E.CAS.STRONG.GPU PT, R2, [R6], R2, R3 ;  /* 0x00000002060273a9 */ /* 0x001ea400001ee103 */
[----:B--2---:R-:W-:-:S13]  /*01f0*/  ISETP.NE.AND P0, PT, R2, UR6, PT ;  /* 0x0000000602007c0c */ /* 0x004fda000bf05270 */
[----:B------:R-:W0:Y:S01]  /*0200*/  @!P0 LDC.64 R8, c[0x4][0x8] ;  /* 0x01000200ff088b82 */ /* 0x000e220000000a00 */
[----:B------:R-:W-:-:S05]  /*0210*/  @!P0 IMAD.MOV.U32 R13, RZ, RZ, 0x1 ;  /* 0x00000001ff0d8424 */ /* 0x000fca00078e00ff */
[----:B0-----:R0:W-:Y:S02]  /*0220*/  @!P0 STG.E desc[UR4][R8.64], R13 ;  /* 0x0000000d08008986 */ /* 0x0011e4000c101904 */
.L_x_152:
[----:B------:R-:W-:Y:S05]  /*0230*/  BSYNC.RECONVERGENT B0 ;  /* 0x0000000000007941 */ /* 0x000fea0003800200 */
.L_x_151:
[----:B------:R-:W2:Y:S02]  /*0240*/  LDG.E R11, desc[UR4][R10.64] ;  /* 0x000000040a0b7981 */ /* 0x000ea4000c1e1900 */
[----:B--2---:R-:W-:-:S13]  /*0250*/  ISETP.NE.AND P0, PT, R0, R11, PT ;  /* 0x0000000b0000720c */ /* 0x004fda0003f05270 */
[----:B------:R-:W-:Y:S05]  /*0260*/  @!P0 EXIT ;  /* 0x000000000000894d */ /* 0x000fea0003800000 */
[----:B------:R-:W2:Y:S02]  /*0270*/  LDG.E R6, desc[UR4][R6.64] ;  /* 0x0000000406067981 */ /* 0x000ea4000c1e1900 */
[----:B--2---:R-:W-:-:S13]  /*0280*/  ISETP.NE.AND P0, PT, R6, UR6, PT ;  /* 0x0000000606007c0c */ /* 0x004fda000bf05270 */
[----:B------:R-:W-:Y:S05]  /*0290*/  @!P0 EXIT ;  /* 0x000000000000894d */ /* 0x000fea0003800000 */
[----:B------:R-:W2:Y:S02]  /*02a0*/  LDG.E R2, desc[UR4][R4.64] ;  /* 0x0000000404027981 */ /* 0x000ea4000c1e1900 */
[----:B--2---:R-:W-:-:S13]  /*02b0*/  ISETP.NE.AND P0, PT, R2, UR6, PT ;  /* 0x0000000602007c0c */ /* 0x004fda000bf05270 */
[----:B------:R-:W-:Y:S05]  /*02c0*/  @P0 EXIT ;  /* 0x000000000000094d */ /* 0x000fea0003800000 */
[----:B------:R-:W1:Y:S01]  /*02d0*/  LDC.64 R6, c[0x0][0x3a0] ;  /* 0x0000e800ff067b82 */ /* 0x000e620000000a00 */
[----:B------:R-:W-:-:S04]  /*02e0*/  IMAD R3, R3, UR6, R0 ;  /* 0x0000000603037c24 */ /* 0x000fc8000f8e0200 */
[----:B-1----:R-:W-:-:S06]  /*02f0*/  IMAD.WIDE R2, R3, 0x4, R6 ;  /* 0x0000000403027825 */ /* 0x002fcc00078e0206 */
[----:B------:R-:W2:Y:S02]  /*0300*/  LDG.E R2, desc[UR4][R2.64] ;  /* 0x0000000402027981 */ /* 0x000ea4000c1e1900 */
[----:B--2---:R-:W-:-:S13]  /*0310*/  FSETP.NEU.AND P0, PT, R2, RZ, PT ;  /* 0x000000ff0200720b */ /* 0x004fda0003f0d000 */
[----:B------:R-:W-:Y:S05]  /*0320*/  @P0 EXIT ;  /* 0x000000000000094d */ /* 0x000fea0003800000 */
[----:B------:R-:W2:Y:S02]  /*0330*/  ATOMG.E.MIN.S32.STRONG.GPU PT, R5, desc[UR4][R4.64], R0 ;  /* 0x80000000040579a8 */ /* 0x000ea400089ef304 */
[----:B--2---:R-:W-:-:S13]  /*0340*/  ISETP.GT.AND P0, PT, R5, R0, PT ;  /* 0x000000000500720c */ /* 0x004fda0003f04270 */
[----:B------:R-:W-:Y:S05]  /*0350*/  @!P0 EXIT ;  /* 0x000000000000894d */ /* 0x000fea0003800000 */
[----:B------:R-:W1:Y:S01]  /*0360*/  LDC.64 R2, c[0x4][0x8] ;  /* 0x01000200ff027b82 */ /* 0x000e620000000a00 */
[----:B------:R-:W-:-:S05]  /*0370*/  IMAD.MOV.U32 R5, RZ, RZ, 0x1 ;  /* 0x00000001ff057424 */ /* 0x000fca00078e00ff */
[----:B-1----:R-:W-:Y:S01]  /*0380*/  STG.E desc[UR4][R2.64], R5 ;  /* 0x0000000502007986 */ /* 0x002fe2000c101904 */
[----:B------:R-:W-:Y:S05]  /*0390*/  EXIT ;  /* 0x000000000000794d */ /* 0x000fea0003800000 */
.L_x_153:
        /* <DEDUP_REMOVED lines=14> */
.L_x_188:


//--------------------- .text._Z11find_argminPKfPiPfi --------------------------
	.section	.text._Z11find_argminPKfPiPfi,"ax",@progbits
	.align	128
        .global         _Z11find_argminPKfPiPfi
        .type           _Z11find_argminPKfPiPfi,@function
        .size           _Z11find_argminPKfPiPfi,(.L_x_189 - _Z11find_argminPKfPiPfi)
        .other          _Z11find_argminPKfPiPfi,@"STO_CUDA_ENTRY STV_DEFAULT"
_Z11find_argminPKfPiPfi:
.text._Z11find_argminPKfPiPfi:
[----:B------:R-:W-:Y:S01]  /*0000*/  LDC R1, c[0x0][0x37c] ;  /* 0x0000df00ff017b82 */ /* 0x000fe20000000800 */
[----:B------:R-:W0:Y:S01]  /*0010*/  S2R R9, SR_TID.X ;  /* 0x0000000000097919 */ /* 0x000e220000002100 */
[----:B------:R-:W1:Y:S01]  /*0020*/  LDCU UR4, c[0x0][0x398] ;  /* 0x00007300ff0477ac */ /* 0x000e620008000800 */
[----:B------:R-:W-:Y:S01]  /*0030*/  IMAD.MOV.U32 R4, RZ, RZ, 0x7f7fffff ;  /* 0x7f7fffffff047424 */ /* 0x000fe200078e00ff */
[----:B------:R-:W0:Y:S01]  /*0040*/  S2R R11, SR_CTAID.X ;  /* 0x00000000000b7919 */ /* 0x000e220000002500 */
[----:B------:R-:W0:Y:S01]  /*0050*/  LDCU UR7, c[0x0][0x360] ;  /* 0x00006c00ff0777ac */ /* 0x000e220008000800 */
[----:B------:R-:W2:Y:S01]  /*0060*/  LDCU.64 UR8, c[0x0][0x358] ;  /* 0x00006b00ff0877ac */ /* 0x000ea20008000a00 */
[----:B-1----:R-:W-:Y:S01]  /*0070*/  UIMAD UR4, UR4, UR4, URZ ;  /* 0x00000004040472a4 */ /* 0x002fe2000f8e02ff */
[----:B0-----:R-:W-:-:S05]  /*0080*/  IMAD R5, R11, UR7, R9 ;  /* 0x000000070b057c24 */ /* 0x001fca000f8e0209 */
[----:B------:R-:W-:-:S13]  /*0090*/  ISETP.GE.AND P0, PT, R5, UR4, PT ;  /* 0x0000000405007c0c */ /* 0x000fda000bf06270 */
[----:B------:R-:W0:Y:S02]  /*00a0*/  @!P0 LDC.64 R2, c[0x0][0x380] ;  /* 0x0000e000ff028b82 */ /* 0x000e240000000a00 */
[----:B0-----:R-:W-:-:S05]  /*00b0*/  @!P0 IMAD.WIDE R2, R5, 0x4, R2 ;  /* 0x0000000405028825 */ /* 0x001fca00078e0202 */
[----:B--2---:R-:W2:Y:S01]  /*00c0*/  @!P0 LDG.E R4, desc[UR8][R2.64] ;  /* 0x0000000802048981 */ /* 0x004ea2000c1e1900 */
[----:B------:R-:W0:Y:S01]  /*00d0*/  S2UR UR6, SR_CgaCtaId ;  /* 0x00000000000679c3 */ /* 0x000e220000008800 */
[----:B------:R-:W-:Y:S01]  /*00e0*/  UMOV UR4, 0x400 ;  /* 0x0000040000047882 */ /* 0x000fe20000000000 */
[----:B------:R-:W-:Y:S01]  /*00f0*/  IMAD.U32 R0, RZ, RZ, UR7 ;  /* 0x00000007ff007e24 */ /* 0x000fe2000f8e00ff */
[----:B------:R-:W-:-:S04]  /*0100*/  UIADD3 UR5, UPT, UPT, UR4, 0x400, URZ ;  /* 0x0000040004057890 */ /* 0x000fc8000fffe0ff */
[----:B------:R-:W-:Y:S01]  /*0110*/  ISETP.GE.U32.AND P0, PT, R0, 0x2, PT ;  /* 0x000000020000780c */ /* 0x000fe20003f06070 */
[----:B0-----:R-:W-:Y:S02]  /*0120*/  ULEA UR4, UR6, UR4, 0x18 ;  /* 0x0000000406047291 */ /* 0x001fe4000f8ec0ff */
[----:B------:R-:W-:-:S04]  /*0130*/  ULEA UR5, UR6, UR5, 0x18 ;  /* 0x0000000506057291 */ /* 0x000fc8000f8ec0ff */
[C---:B------:R-:W-:Y:S02]  /*0140*/  LEA R7, R9.reuse, UR4, 0x2 ;  /* 0x0000000409077c11 */ /* 0x040fe4000f8e10ff */
[----:B------:R-:W-:-:S03]  /*0150*/  LEA R6, R9, UR5, 0x2 ;  /* 0x0000000509067c11 */ /* 0x000fc6000f8e10ff */
[----:B--2---:R0:W-:Y:S04]  /*0160*/  STS [R7], R4 ;  /* 0x0000000407007388 */ /* 0x0041e80000000800 */
[----:B------:R0:W-:Y:S01]  /*0170*/  STS [R6], R5 ;  /* 0x0000000506007388 */ /* 0x0001e20000000800 */
[----:B------:R-:W-:Y:S06]  /*0180*/  BAR.SYNC.DEFER_BLOCKING 0x0 ;  /* 0x0000000000007b1d */ /* 0x000fec0000010000 */
[----:B------:R-:W-:Y:S05]  /*0190*/  @!P0 BRA `(.L_x_154) ;  /* 0x0000000000448947 */ /* 0x000fea0003800000 */
.L_x_157:
[--C-:B0-----:R-:W-:Y:S01]  /*01a0*/  IMAD.MOV.U32 R4, RZ, RZ, R0.reuse ;  /* 0x000000ffff047224 */ /* 0x101fe200078e0000 */
[----:B------:R-:W-:Y:S01]  /*01b0*/  SHF.R.U32.HI R0, RZ, 0x1, R0 ;  /* 0x00000001ff007819 */ /* 0x000fe20000011600 */
[----:B------:R-:W-:Y:S03]  /*01c0*/  BSSY.RECONVERGENT B0, `(.L_x_155) ;  /* 0x000000b000007945 */ /* 0x000fe60003800200 */
[----:B------:R-:W-:-:S13]  /*01d0*/  ISETP.GE.U32.AND P0, PT, R9, R0, PT ;  /* 0x000000000900720c */ /* 0x000fda0003f06070 */
[----:B------:R-:W-:Y:S05]  /*01e0*/  @P0 BRA `(.L_x_156) ;  /* 0x0000000000200947 */ /* 0x000fea0003800000 */
[----:B------:R-:W-:Y:S01]  /*01f0*/  IMAD R2, R0, 0x4, R7 ;  /* 0x0000000400027824 */ /* 0x000fe200078e0207 */
[----:B------:R-:W-:Y:S05]  /*0200*/  LDS R3, [R7] ;  /* 0x0000000007037984 */ /* 0x000fea0000000800 */
[----:B------:R-:W0:Y:S02]  /*0210*/  LDS R2, [R2] ;  /* 0x0000000002027984 */ /* 0x000e240000000800 */
[----:B0-----:R-:W-:-:S13]  /*0220*/  FSETP.GEU.AND P0, PT, R2, R3, PT ;  /* 0x000000030200720b */ /* 0x001fda0003f0e000 */
[----:B------:R-:W-:Y:S01]  /*0230*/  @!P0 IMAD R3, R0, 0x4, R6 ;  /* 0x0000000400038824 */ /* 0x000fe200078e0206 */
[----:B------:R-:W-:Y:S05]  /*0240*/  @!P0 STS [R7], R2 ;  /* 0x0000000207008388 */ /* 0x000fea0000000800 */
[----:B------:R-:W0:Y:S04]  /*0250*/  @!P0 LDS R3, [R3] ;  /* 0x0000000003038984 */ /* 0x000e280000000800 */
[----:B0-----:R0:W-:Y:S02]  /*0260*/  @!P0 STS [R6], R3 ;  /* 0x0000000306008388 */ /* 0x0011e40000000800 */
.L_x_156:
[----:B------:R-:W-:Y:S05]  /*0270*/  BSYNC.RECONVERGENT B0 ;  /* 0x0000000000007941 */ /* 0x000fea0003800200 */
.L_x_155:
[----:B------:R-:W-:Y:S01]  /*0280*/  BAR.SYNC.DEFER_BLOCKING 0x0 ;  /* 0x0000000000007b1d */ /* 0x000fe20000010000 */
[----:B------:R-:W-:-:S13]  /*0290*/  ISETP.GT.U32.AND P0, PT, R4, 0x3, PT ;  /* 0x000000030400780c */ /* 0x000fda0003f04070 */
[----:B------:R-:W-:Y:S05]  /*02a0*/  @P0 BRA `(.L_x_157) ;  /* 0xfffffffc00bc0947 */ /* 0x000fea000383ffff */
.L_x_154:
[----:B------:R-:W-:-:S13]  /*02b0*/  ISETP.NE.AND P0, PT, R9, RZ, PT ;  /* 0x000000ff0900720c */ /* 0x000fda0003f05270 */
[----:B------:R-:W-:Y:S05]  /*02c0*/  @P0 EXIT ;  /* 0x000000000000094d */ /* 0x000fea0003800000 */
[----:B------:R-:W1:Y:S01]  /*02d0*/  S2UR UR5, SR_CgaCtaId ;  /* 0x00000000000579c3 */ /* 0x000e620000008800 */
[----:B------:R-:W-:-:S07]  /*02e0*/  UMOV UR4, 0x400 ;  /* 0x0000040000047882 */ /* 0x000fce0000000000 */
[----:B0-----:R-:W0:Y:S08]  /*02f0*/  LDC.64 R2, c[0x0][0x390] ;  /* 0x0000e400ff027b82 */ /* 0x001e300000000a00 */
[----:B------:R-:W2:Y:S01]  /*0300*/  LDC.64 R4, c[0x0][0x388] ;  /* 0x0000e200ff047b82 */ /* 0x000ea20000000a00 */
[----:B-1----:R-:W-:Y:S01]  /*0310*/  ULEA UR4, UR5, UR4, 0x18 ;  /* 0x0000000405047291 */ /* 0x002fe2000f8ec0ff */
[----:B0-----:R-:W-:-:S08]  /*0320*/  IMAD.WIDE.U32 R2, R11, 0x4, R2 ;  /* 0x000000040b027825 */ /* 0x001fd000078e0002 */
[----:B------:R-:W0:Y:S04]  /*0330*/  LDS R7, [UR4] ;  /* 0x00000004ff077984 */ /* 0x000e280008000800 */
[----:B------:R-:W1:Y:S01]  /*0340*/  LDS R9, [UR4+0x400] ;  /* 0x00040004ff097984 */ /* 0x000e620008000800 */
[----:B--2---:R-:W-:-:S03]  /*0350*/  IMAD.WIDE.U32 R4, R11, 0x4, R4 ;  /* 0x000000040b047825 */ /* 0x004fc600078e0004 */
[----:B0-----:R-:W-:Y:S04]  /*0360*/  STG.E desc[UR8][R2.64], R7 ;  /* 0x0000000702007986 */ /* 0x001fe8000c101908 */
[----:B-1----:R-:W-:Y:S01]  /*0370*/  STG.E desc[UR8][R4.64], R9 ;  /* 0x0000000904007986 */ /* 0x002fe2000c101908 */
[----:B------:R-:W-:Y:S05]  /*0380*/  EXIT ;  /* 0x000000000000794d */ /* 0x000fea0003800000 */
.L_x_158:
        /* <DEDUP_REMOVED lines=15> */
.L_x_189:


//--------------------- .text._Z9compute_BPKfS0_S0_Pfi --------------------------
	.section	.text._Z9compute_BPKfS0_S0_Pfi,"ax",@progbits
	.align	128
        .global         _Z9compute_BPKfS0_S0_Pfi
        .type           _Z9compute_BPKfS0_S0_Pfi,@function
        .size           _Z9compute_BPKfS0_S0_Pfi,(.L_x_190 - _Z9compute_BPKfS0_S0_Pfi)
        .other          _Z9compute_BPKfS0_S0_Pfi,@"STO_CUDA_ENTRY STV_DEFAULT"
_Z9compute_BPKfS0_S0_Pfi:
.text._Z9compute_BPKfS0_S0_Pfi:
        /* <DEDUP_REMOVED lines=18> */
[----:B0-----:R-:W-:-:S07]  /*0120*/  IMAD.WIDE.U32 R4, R9, 0x4, R4 ;  /* 0x0000000409047825 */ /* 0x001fce00078e0004 */
[----:B------:R-:W0:Y:S01]  /*0130*/  LDC.64 R8, c[0x0][0x398] ;  /* 0x0000e600ff087b82 */ /* 0x000e220000000a00 */
[----:B-1----:R-:W4:Y:S01]  /*0140*/  LDG.E R5, desc[UR4][R4.64] ;  /* 0x0000000404057981 */ /* 0x002f22000c1e1900 */
[----:B--2---:R-:W-:-:S06]  /*0150*/  IMAD.WIDE R2, R11, 0x4, R2 ;  /* 0x000000040b027825 */ /* 0x004fcc00078e0202 */
[----:B------:R-:W4:Y:S01]  /*0160*/  LDG.E R2, desc[UR4][R2.64] ;  /* 0x0000000402027981 */ /* 0x000f22000c1e1900 */
[----:B---3--:R-:W-:-:S06]  /*0170*/  IMAD.WIDE R6, R0, 0x4, R6 ;  /* 0x0000000400067825 */ /* 0x008fcc00078e0206 */
[----:B------:R-:W2:Y:S01]  /*0180*/  LDG.E R7, desc[UR4][R6.64] ;  /* 0x0000000406077981 */ /* 0x000ea2000c1e1900 */
[----:B0-----:R-:W-:-:S04]  /*0190*/  IMAD.WIDE R8, R11, 0x4, R8 ;  /* 0x000000040b087825 */ /* 0x001fc800078e0208 */
[----:B----4-:R-:W-:-:S04]  /*01a0*/  FADD R0, R2, -R5 ;  /* 0x8000000502007221 */ /* 0x010fc80000000000 */
[----:B--2---:R-:W-:-:S05]  /*01b0*/  FADD R11, R0, -R7 ;  /* 0x80000007000b7221 */ /* 0x004fca0000000000 */
[----:B------:R-:W-:Y:S01]  /*01c0*/  STG.E desc[UR4][R8.64], R11 ;  /* 0x0000000b08007986 */ /* 0x000fe2000c101904 */
[----:B------:R-:W-:Y:S05]  /*01d0*/  EXIT ;  /* 0x000000000000794d */ /* 0x000fea0003800000 */
.L_x_159:
        /* <DEDUP_REMOVED lines=10> */
.L_x_190:


//--------------------- .nv.shared._ZN3cub18CUB_300001_SM_10006detail11EmptyKernelIvEEvv --------------------------
	.section	.nv.shared._ZN3cub18CUB_300001_SM_10006detail11EmptyKernelIvEEvv,"aw",@nobits
	.sectionflags	@""
	.align	16
	.zero		1024


//--------------------- .nv.shared.reserved.0     --------------------------
	.section	.nv.shared.reserved.0,"aw",@nobits
	.weak		__nv_reservedSMEM_offset_0_alias
	.size		__nv_reservedSMEM_offset_0_alias, 0, 64
	.other		__nv_reservedSMEM_offset_0_alias,@"STO_CUDA_RESERVED_SHARED STV_DEFAULT"
__nv_reservedSMEM_offset_0_alias:
	.zero		0
	.zero		64


//--------------------- .nv.global                --------------------------
	.section	.nv.global,"aw",@nobits
	.align	4
.nv.global:
	.type		d_epsilon,@object
	.size		d_epsilon,(d_moving - d_epsilon)
d_epsilon:
	.zero		4
	.type		d_moving,@object
	.size		d_moving,(d_outstanding - d_moving)
d_moving:
	.zero		4
	.type		d_outstanding,@object
	.size		d_outstanding,(d_min - d_outstanding)
d_outstanding:
	.zero		4
	.type		d_min,@object
	.size		d_min,(d_stop - d_min)
d_min:
	.zero		4
	.type		d_stop,@object
	.size		d_stop,(d_flag - d_stop)
d_stop:
	.zero		4
	.type		d_flag,@object
	.size		d_flag,(d_changed - d_flag)
d_flag:
	.zero		4
	.type		d_changed,@object
	.size		d_changed,(d_done - d_changed)
d_changed:
	.zero		4
	.type		d_done,@object
	.size		d_done,(d_b_kl_neg - d_done)
d_done:
	.zero		4
	.type		d_b_kl_neg,@object
	.size		d_b_kl_neg,(d_found - d_b_kl_neg)
d_b_kl_neg:
	.zero		4
	.type		d_found,@object
	.size		d_found,(d_progress - d_found)
d_found:
	.zero		4
	.type		d_progress,@object
	.size		d_progress,(_ZN34_INTERNAL_f5076d5c_4_k_cu_3a6ab9e94cuda3std6ranges3__45__cpo4prevE - d_progress)
d_progress:
	.zero		4
	.type		_ZN34_INTERNAL_f5076d5c_4_k_cu_3a6ab9e94cuda3std6ranges3__45__cpo4prevE,@object
	.size		_ZN34_INTERNAL_f5076d5c_4_k_cu_3a6ab9e94cuda3std6ranges3__45__cpo4prevE,(_ZN34_INTERNAL_f5076d5c_4_k_cu_3a6ab9e96thrust24THRUST_300001_SM_1000_NS12placeholders3_10E - _ZN34_INTERNAL_f5076d5c_4_k_cu_3a6ab9e94cuda3std6ranges3__45__cpo4prevE)
_ZN34_INTERNAL_f5076d5c_4_k_cu_3a6ab9e94cuda3std6ranges3__45__cpo4prevE:
	.zero		1
	.type		_ZN34_INTERNAL_f5076d5c_4_k_cu_3a6ab9e96thrust24THRUST_300001_SM_1000_NS12placeholders3_10E,@object
	.size		_ZN34_INTERNAL_f5076d5c_4_k_cu_3a6ab9e96thrust24THRUST_300001_SM_1000_NS12placeholders3_10E,(_ZN34_INTERNAL_f5076d5c_4_k_cu_3a6ab9e94cuda3std3__45__cpo5crendE - _ZN34_INTERNAL_f5076d5c_4_k_cu_3a6ab9e96thrust24THRUST_300001_SM_1000_NS12placeholders3_10E)
_ZN34_INTERNAL_f5076d5c_4_k_cu_3a6ab9e96thrust24THRUST_300001_SM_1000_NS12placeholders3_10E:
	.zero		1
	.type		_ZN34_INTERNAL_f5076d5c_4_k_cu_3a6ab9e94cuda3std3__45__cpo5crendE,@object
	.size		_ZN34_INTERNAL_f5076d5c_4_k_cu_3a6ab9e94cuda3std3__45__cpo5crendE,(_ZN34_INTERNAL_f5076d5c_4_k_cu_3a6ab9e96thrust24THRUST_300001_SM_1000_NS12placeholders2_2E - _ZN34_INTERNAL_f5076d5c_4_k_cu_3a6ab9e94cuda3std3__45__cpo5crendE)
_ZN34_INTERNAL_f5076d5c_4_k_cu_3a6ab9e94cuda3std3__45__cpo5crendE:
	.zero		1
	.type		_ZN34_INTERNAL_f5076d5c_4_k_cu_3a6ab9e96thrust24THRUST_300001_SM_1000_NS12placeholders2_2E,@object
	.size		_ZN34_INTERNAL_f5076d5c_4_k_cu_3a6ab9e96thrust24THRUST_300001_SM_1000_NS12placeholders2_2E,(_ZN34_INTERNAL_f5076d5c_4_k_cu_3a6ab9e94cuda3std6ranges3__45__cpo9iter_moveE - _ZN34_INTERNAL_f5076d5c_4_k_cu_3a6ab9e96thrust24THRUST_300001_SM_1000_NS12placeholders2_2E)
_ZN34_INTERNAL_f5076d5c_4_k_cu_3a6ab9e96thrust24THRUST_300001_SM_1000_NS12placeholders2_2E:
	.zero		1
	.type		_ZN34_INTERNAL_f5076d5c_4_k_cu_3a6ab9e94cuda3std6ranges3__45__cpo9iter_moveE,@object
	.size		_ZN34_INTERNAL_f5076d5c_4_k_cu_3a6ab9e94cuda3std6ranges3__45__cpo9iter_moveE,(_ZN34_INTERNAL_f5076d5c_4_k_cu_3a6ab9e96thrust24THRUST_300001_SM_1000_NS12placeholders2_6E - _ZN34_INTERNAL_f5076d5c_4_k_cu_3a6ab9e94cuda3std6ranges3__45__cpo9iter_moveE)
_ZN34_INTERNAL_f5076d5c_4_k_cu_3a6ab9e94cuda3std6ranges3__45__cpo9iter_moveE:
	.zero		1
	.type		_ZN34_INTERNAL_f5076d5c_4_k_cu_3a6ab9e96thrust24THRUST_300001_SM_1000_NS12placeholders2_6E,@object
	.size		_ZN34_INTERNAL_f5076d5c_4_k_cu_3a6ab9e96thrust24THRUST_300001_SM_1000_NS12placeholders2_6E,(_ZN34_INTERNAL_f5076d5c_4_k_cu_3a6ab9e94cuda3std3__45__cpo4cendE - _ZN34_INTERNAL_f5076d5c_4_k_cu_3a6ab9e96thrust24THRUST_300001_SM_1000_NS12placeholders2_6E)
_ZN34_INTERNAL_f5076d5c_4_k_cu_3a6ab9e96thrust24THRUST_300001_SM_1000_NS12placeholders2_6E:
	.zero		1
	.type		_ZN34_INTERNAL_f5076d5c_4_k_cu_3a6ab9e94cuda3std3__45__cpo4cendE,@object
	.size		_ZN34_INTERNAL_f5076d5c_4_k_cu_3a6ab9e94cuda3std3__45__cpo4cendE,(_ZN34_INTERNAL_f5076d5c_4_k_cu_3a6ab9e94cuda3std6ranges3__45__cpo4cendE - _ZN34_INTERNAL_f5076d5c_4_k_cu_3a6ab9e94cuda3std3__45__cpo4cendE)
_ZN34_INTERNAL_f5076d5c_4_k_cu_3a6ab9e94cuda3std3__45__cpo4cendE:
	.zero		1
	.type		_ZN34_INTERNAL_f5076d5c_4_k_cu_3a6ab9e94cuda3std6ranges3__45__cpo4cendE,@object
	.size		_ZN34_INTERNAL_f5076d5c_4_k_cu_3a6ab9e94cuda3std6ranges3__45__cpo4cendE,(_ZN34_INTERNAL_f5076d5c_4_k_cu_3a6ab9e94cuda3std6ranges3__45__cpo5ssizeE - _ZN34_INTERNAL_f5076d5c_4_k_cu_3a6ab9e94cuda3std6ranges3__45__cpo4cendE)
_ZN34_INTERNAL_f5076d5c_4_k_cu_3a6ab9e94cuda3std6ranges3__45__cpo4cendE:
	.zero		1
	.type		_ZN34_INTERNAL_f5076d5c_4_k_cu_3a6ab9e94cuda3std6ranges3__45__cpo5ssizeE,@object
	.size		_ZN34_INTERNAL_f5076d5c_4_k_cu_3a6ab9e94cuda3std6ranges3__45__cpo5ssizeE,(_ZN34_INTERNAL_f5076d5c_4_k_cu_3a6ab9e94cuda3std3__420unreachable_sentinelE - _ZN34_INTERNAL_f5076d5c_4_k_cu_3a6ab9e94cuda3std6ranges3__45__cpo5ssizeE)
_ZN34_INTERNAL_f5076d5c_4_k_cu_3a6ab9e94cuda3std6ranges3__45__cpo5ssizeE:
	.zero		1
	.type		_ZN34_INTERNAL_f5076d5c_4_k_cu_3a6ab9e94cuda3std3__420unreachable_sentinelE,@object
	.size		_ZN34_INTERNAL_f5076d5c_4_k_cu_3a6ab9e94cuda3std3__420unreachable_sentinelE,(_ZN34_INTERNAL_f5076d5c_4_k_cu_3a6ab9e94cuda3std6ranges3__45__cpo9iter_swapE - _ZN34_INTERNAL_f5076d5c_4_k_cu_3a6ab9e94cuda3std3__420unreachable_sentinelE)
_ZN34_INTERNAL_f5076d5c_4_k_cu_3a6ab9e94cuda3std3__420unreachable_sentinelE:
	.zero		1
	.type		_ZN34_INTERNAL_f5076d5c_4_k_cu_3a6ab9e94cuda3std6ranges3__45__cpo9iter_swapE,@object
	.size		_ZN34_INTERNAL_f5076d5c_4_k_cu_3a6ab9e94cuda3std6ranges3__45__cpo9iter_swapE,(_ZN34_INTERNAL_f5076d5c_4_k_cu_3a6ab9e96thrust24THRUST_300001_SM_1000_NS12placeholders2_8E - _ZN34_INTERNAL_f5076d5c_4_k_cu_3a6ab9e94cuda3std6ranges3__45__cpo9iter_swapE)
_ZN34_INTERNAL_f5076d5c_4_k_cu_3a6ab9e94cuda3std6ranges3__45__cpo9iter_swapE:
	.zero		1
	.type		_ZN34_INTERNAL_f5076d5c_4_k_cu_3a6ab9e96thrust24THRUST_300001_SM_1000_NS12placeholders2_8E,@object
	.size		_ZN34_INTERNAL_f5076d5c_4_k_cu_3a6ab9e96thrust24THRUST_300001_SM_1000_NS12placeholders2_8E,(_ZN34_INTERNAL_f5076d5c_4_k_cu_3a6ab9e94cuda3std3__45__cpo4rendE - _ZN34_INTERNAL_f5076d5c_4_k_cu_3a6ab9e96thrust24THRUST_300001_SM_1000_NS12placeholders2_8E)
_ZN34_INTERNAL_f5076d5c_4_k_cu_3a6ab9e96thrust24THRUST_300001_SM_1000_NS12placeholders2_8E:
	.zero		1
	.type		_ZN34_INTERNAL_f5076d5c_4_k_cu_3a6ab9e94cuda3std3__45__cpo4rendE,@object
	.size		_ZN34_INTERNAL_f5076d5c_4_k_cu_3a6ab9e94cuda3std3__45__cpo4rendE,(_ZN34_INTERNAL_f5076d5c_4_k_cu_3a6ab9e96thrust24THRUST_300001_SM_1000_NS6system6detail10sequential3seqE - _ZN34_INTERNAL_f5076d5c_4_k_cu_3a6ab9e94cuda3std3__45__cpo4rendE)
_ZN34_INTERNAL_f5076d5c_4_k_cu_3a6ab9e94cuda3std3__45__cpo4rendE:
	.zero		1
	.type		_ZN34_INTERNAL_f5076d5c_4_k_cu_3a6ab9e96thrust24THRUST_300001_SM_1000_NS6system6detail10sequential3seqE,@object
	.size		_ZN34_INTERNAL_f5076d5c_4_k_cu_3a6ab9e96thrust24THRUST_300001_SM_1000_NS6system6detail10sequential3seqE,(_ZN34_INTERNAL_f5076d5c_4_k_cu_3a6ab9e94cuda3std3__48unexpectE - _ZN34_INTERNAL_f5076d5c_4_k_cu_3a6ab9e96thrust24THRUST_300001_SM_1000_NS6system6detail10sequential3seqE)
_ZN34_INTERNAL_f5076d5c_4_k_cu_3a6ab9e96thrust24THRUST_300001_SM_1000_NS6system6detail10sequential3seqE:
	.zero		1
	.type		_ZN34_INTERNAL_f5076d5c_4_k_cu_3a6ab9e94cuda3std3__48unexpectE,@object
	.size		_ZN34_INTERNAL_f5076d5c_4_k_cu_3a6ab9e94cuda3std3__48unexpectE,(_ZN34_INTERNAL_f5076d5c_4_k_cu_3a6ab9e96thrust24THRUST_300001_SM_1000_NS12placeholders2_4E - _ZN34_INTERNAL_f5076d5c_4_k_cu_3a6ab9e94cuda3std3__48unexpectE)
_ZN34_INTERNAL_f5076d5c_4_k_cu_3a6ab9e94cuda3std3__48unexpectE:
	.zero		1
	.type		_ZN34_INTERNAL_f5076d5c_4_k_cu_3a6ab9e96thrust24THRUST_300001_SM_1000_NS12placeholders2_4E,@object
	.size		_ZN34_INTERNAL_f5076d5c_4_k_cu_3a6ab9e96thrust24THRUST_300001_SM_1000_NS12placeholders2_4E,(_ZN34_INTERNAL_f5076d5c_4_k_cu_3a6ab9e94cuda3std3__45__cpo3endE - _ZN34_INTERNAL_f5076d5c_4_k_cu_3a6ab9e96thrust24THRUST_300001_SM_1000_NS12placeholders2_4E)
_ZN34_INTERNAL_f5076d5c_4_k_cu_3a6ab9e96thrust24THRUST_300001_SM_1000_NS12placeholders2_4E:
	.zero		1
	.type		_ZN34_INTERNAL_f5076d5c_4_k_cu_3a6ab9e94cuda3std3__45__cpo3endE,@object
	.size		_ZN34_INTERNAL_f5076d5c_4_k_cu_3a6ab9e94cuda3std3__45__cpo3endE,(_ZN34_INTERNAL_f5076d5c_4_k_cu_3a6ab9e94cuda3std6ranges3__45__cpo3endE - _ZN34_INTERNAL_f5076d5c_4_k_cu_3a6ab9e94cuda3std3__45__cpo3endE)
_ZN34_INTERNAL_f5076d5c_4_k_cu_3a6ab9e94cuda3std3__45__cpo3endE:
	.zero		1
	.type		_ZN34_INTERNAL_f5076d5c_4_k_cu_3a6ab9e94cuda3std6ranges3__45__cpo3endE,@object
	.size		_ZN34_INTERNAL_f5076d5c_4_k_cu_3a6ab9e94cuda3std6ranges3__45__cpo3endE,(_ZN34_INTERNAL_f5076d5c_4_k_cu_3a6ab9e94cuda3std6ranges3__45__cpo5cdataE - _ZN34_INTERNAL_f5076d5c_4_k_cu_3a6ab9e94cuda3std6ranges3__45__cpo3endE)
_ZN34_INTERNAL_f5076d5c_4_k_cu_3a6ab9e94cuda3std6ranges3__45__cpo3endE:
	.zero		1
	.type		_ZN34_INTERNAL_f5076d5c_4_k_cu_3a6ab9e94cuda3std6ranges3__45__cpo5cdataE,@object
	.size		_ZN34_INTERNAL_f5076d5c_4_k_cu_3a6ab9e94cuda3std6ranges3__45__cpo5cdataE,(_ZN34_INTERNAL_f5076d5c_4_k_cu_3a6ab9e94cuda3std3__419piecewise_constructE - _ZN34_INTERNAL_f5076d5c_4_k_cu_3a6ab9e94cuda3std6ranges3__45__cpo5cdataE)
_ZN34_INTERNAL_f5076d5c_4_k_cu_3a6ab9e94cuda3std6ranges3__45__cpo5cdataE:
	.zero		1
	.type		_ZN34_INTERNAL_f5076d5c_4_k_cu_3a6ab9e94cuda3std3__419piecewise_constructE,@object
	.size		_ZN34_INTERNAL_f5076d5c_4_k_cu_3a6ab9e94cuda3std3__419piecewise_constructE,(_ZN34_INTERNAL_f5076d5c_4_k_cu_3a6ab9e94cuda3std6ranges3__45__cpo4nextE - _ZN34_INTERNAL_f5076d5c_4_k_cu_3a6ab9e94cuda3std3__419piecewise_constructE)
_ZN34_INTERNAL_f5076d5c_4_k_cu_3a6ab9e94cuda3std3__419piecewise_constructE:
	.zero		1
	.type		_ZN34_INTERNAL_f5076d5c_4_k_cu_3a6ab9e94cuda3std6ranges3__45__cpo4nextE,@object
	.size		_ZN34_INTERNAL_f5076d5c_4_k_cu_3a6ab9e94cuda3std6ranges3__45__cpo4nextE,(_ZN34_INTERNAL_f5076d5c_4_k_cu_3a6ab9e96thrust24THRUST_300001_SM_1000_NS12placeholders2_9E - _ZN34_INTERNAL_f5076d5c_4_k_cu_3a6ab9e94cuda3std6ranges3__45__cpo4nextE)
_ZN34_INTERNAL_f5076d5c_4_k_cu_3a6ab9e94cuda3std6ranges3__45__cpo4nextE:
	.zero		1
	.type		_ZN34_INTERNAL_f5076d5c_4_k_cu_3a6ab9e96thrust24THRUST_300001_SM_1000_NS12placeholders2_9E,@object
	.size		_ZN34_INTERNAL_f5076d5c_4_k_cu_3a6ab9e96thrust24THRUST_300001_SM_1000_NS12placeholders2_9E,(_ZN34_INTERNAL_f5076d5c_4_k_cu_3a6ab9e94cuda3std3__45__cpo7crbeginE - _ZN34_INTERNAL_f5076d5c_4_k_cu_3a6ab9e96thrust24THRUST_300001_SM_1000_NS12placeholders2_9E)
_ZN34_INTERNAL_f5076d5c_4_k_cu_3a6ab9e96thrust24THRUST_300001_SM_1000_NS12placeholders2_9E:
	.zero		1
	.type		_ZN34_INTERNAL_f5076d5c_4_k_cu_3a6ab9e94cuda3std3__45__cpo7crbeginE,@object
	.size		_ZN34_INTERNAL_f5076d5c_4_k_cu_3a6ab9e94cuda3std3__45__cpo7crbeginE,(_ZN34_INTERNAL_f5076d5c_4_k_cu_3a6ab9e96thrust24THRUST_300001_SM_1000_NS12placeholders2_1E - _ZN34_INTERNAL_f5076d5c_4_k_cu_3a6ab9e94cuda3std3__45__cpo7crbeginE)
_ZN34_INTERNAL_f5076d5c_4_k_cu_3a6ab9e94cuda3std3__45__cpo7crbeginE:
	.zero		1
	.type		_ZN34_INTERNAL_f5076d5c_4_k_cu_3a6ab9e96thrust24THRUST_300001_SM_1000_NS12placeholders2_1E,@object
	.size		_ZN34_INTERNAL_f5076d5c_4_k_cu_3a6ab9e96thrust24THRUST_300001_SM_1000_NS12placeholders2_1E,(_ZN34_INTERNAL_f5076d5c_4_k_cu_3a6ab9e94cuda3std6ranges3__45__cpo4swapE - _ZN34_INTERNAL_f5076d5c_4_k_cu_3a6ab9e96thrust24THRUST_300001_SM_1000_NS12placeholders2_1E)
_ZN34_INTERNAL_f5076d5c_4_k_cu_3a6ab9e96thrust24THRUST_300001_SM_1000_NS12placeholders2_1E:
	.zero		1
	.type		_ZN34_INTERNAL_f5076d5c_4_k_cu_3a6ab9e94cuda3std6ranges3__45__cpo4swapE,@object
	.size		_ZN34_INTERNAL_f5076d5c_4_k_cu_3a6ab9e94cuda3std6ranges3__45__cpo4swapE,(_ZN34_INTERNAL_f5076d5c_4_k_cu_3a6ab9e96thrust24THRUST_300001_SM_1000_NS12placeholders2_5E - _ZN34_INTERNAL_f5076d5c_4_k_cu_3a6ab9e94cuda3std6ranges3__45__cpo4swapE)
_ZN34_INTERNAL_f5076d5c_4_k_cu_3a6ab9e94cuda3std6ranges3__45__cpo4swapE:
	.zero		1
	.type		_ZN34_INTERNAL_f5076d5c_4_k_cu_3a6ab9e96thrust24THRUST_300001_SM_1000_NS12placeholders2_5E,@object
	.size		_ZN34_INTERNAL_f5076d5c_4_k_cu_3a6ab9e96thrust24THRUST_300001_SM_1000_NS12placeholders2_5E,(_ZN34_INTERNAL_f5076d5c_4_k_cu_3a6ab9e94cuda3std3__45__cpo6cbeginE - _ZN34_INTERNAL_f5076d5c_4_k_cu_3a6ab9e96thrust24THRUST_300001_SM_1000_NS12placeholders2_5E)
_ZN34_INTERNAL_f5076d5c_4_k_cu_3a6ab9e96thrust24THRUST_300001_SM_1000_NS12placeholders2_5E:
	.zero		1
	.type		_ZN34_INTERNAL_f5076d5c_4_k_cu_3a6ab9e94cuda3std3__45__cpo6cbeginE,@object
	.size		_ZN34_INTERNAL_f5076d5c_4_k_cu_3a6ab9e94cuda3std3__45__cpo6cbeginE,(_ZN34_INTERNAL_f5076d5c_4_k_cu_3a6ab9e94cuda3std6ranges3__45__cpo6cbeginE - _ZN34_INTERNAL_f5076d5c_4_k_cu_3a6ab9e94cuda3std3__45__cpo6cbeginE)
_ZN34_INTERNAL_f5076d5c_4_k_cu_3a6ab9e94cuda3std3__45__cpo6cbeginE:
	.zero		1
	.type		_ZN34_INTERNAL_f5076d5c_4_k_cu_3a6ab9e94cuda3std6ranges3__45__cpo6cbeginE,@object
	.size		_ZN34_INTERNAL_f5076d5c_4_k_cu_3a6ab9e94cuda3std6ranges3__45__cpo6cbeginE,(_ZN34_INTERNAL_f5076d5c_4_k_cu_3a6ab9e94cuda3std6ranges3__45__cpo4sizeE - _ZN34_INTERNAL_f5076d5c_4_k_cu_3a6ab9e94cuda3std6ranges3__45__cpo6cbeginE)
_ZN34_INTERNAL_f5076d5c_4_k_cu_3a6ab9e94cuda3std6ranges3__45__cpo6cbeginE:
	.zero		1
	.type		_ZN34_INTERNAL_f5076d5c_4_k_cu_3a6ab9e94cuda3std6ranges3__45__cpo4sizeE,@object
	.size		_ZN34_INTERNAL_f5076d5c_4_k_cu_3a6ab9e94cuda3std6ranges3__45__cpo4sizeE,(_ZN34_INTERNAL_f5076d5c_4_k_cu_3a6ab9e94cuda3std3__48in_placeE - _ZN34_INTERNAL_f5076d5c_4_k_cu_3a6ab9e94cuda3std6ranges3__45__cpo4sizeE)
_ZN34_INTERNAL_f5076d5c_4_k_cu_3a6ab9e94cuda3std6ranges3__45__cpo4sizeE:
	.zero		1
	.type		_ZN34_INTERNAL_f5076d5c_4_k_cu_3a6ab9e94cuda3std3__48in_placeE,@object
	.size		_ZN34_INTERNAL_f5076d5c_4_k_cu_3a6ab9e94cuda3std3__48in_placeE,(_ZN34_INTERNAL_f5076d5c_4_k_cu_3a6ab9e96thrust24THRUST_300001_SM_1000_NS12placeholders2_3E - _ZN34_INTERNAL_f5076d5c_4_k_cu_3a6ab9e94cuda3std3__48in_placeE)
_ZN34_INTERNAL_f5076d5c_4_k_cu_3a6ab9e94cuda3std3__48in_placeE:
	.zero		1
	.type		_ZN34_INTERNAL_f5076d5c_4_k_cu_3a6ab9e96thrust24THRUST_300001_SM_1000_NS12placeholders2_3E,@object
	.size		_ZN34_INTERNAL_f5076d5c_4_k_cu_3a6ab9e96thrust24THRUST_300001_SM_1000_NS12placeholders2_3E,(_ZN34_INTERNAL_f5076d5c_4_k_cu_3a6ab9e94cuda3std3__45__cpo5beginE - _ZN34_INTERNAL_f5076d5c_4_k_cu_3a6ab9e96thrust24THRUST_300001_SM_1000_NS12placeholders2_3E)
_ZN34_INTERNAL_f5076d5c_4_k_cu_3a6ab9e96thrust24THRUST_300001_SM_1000_NS12placeholders2_3E:
	.zero		1
	.type		_ZN34_INTERNAL_f5076d5c_4_k_cu_3a6ab9e94cuda3std3__45__cpo5beginE,@object
	.size		_ZN34_INTERNAL_f5076d5c_4_k_cu_3a6ab9e94cuda3std3__45__cpo5beginE,(_ZN34_INTERNAL_f5076d5c_4_k_cu_3a6ab9e94cuda3std6ranges3__45__cpo5beginE - _ZN34_INTERNAL_f5076d5c_4_k_cu_3a6ab9e94cuda3std3__45__cpo5beginE)
_ZN34_INTERNAL_f5076d5c_4_k_cu_3a6ab9e94cuda3std3__45__cpo5beginE:
	.zero		1
	.type		_ZN34_INTERNAL_f5076d5c_4_k_cu_3a6ab9e94cuda3std6ranges3__45__cpo5beginE,@object
	.size		_ZN34_INTERNAL_f5076d5c_4_k_cu_3a6ab9e94cuda3std6ranges3__45__cpo5beginE,(_ZN34_INTERNAL_f5076d5c_4_k_cu_3a6ab9e94cuda3std6ranges3__45__cpo4dataE - _ZN34_INTERNAL_f5076d5c_4_k_cu_3a6ab9e94cuda3std6ranges3__45__cpo5beginE)
_ZN34_INTERNAL_f5076d5c_4_k_cu_3a6ab9e94cuda3std6ranges3__45__cpo5beginE:
	.zero		1
	.type		_ZN34_INTERNAL_f5076d5c_4_k_cu_3a6ab9e94cuda3std6ranges3__45__cpo4dataE,@object
	.size		_ZN34_INTERNAL_f5076d5c_4_k_cu_3a6ab9e94cuda3std6ranges3__45__cpo4dataE,(_ZN34_INTERNAL_f5076d5c_4_k_cu_3a6ab9e94cuda3std3__436_GLOBAL__N__f5076d5c_4_k_cu_3a6ab9e96ignoreE - _ZN34_INTERNAL_f5076d5c_4_k_cu_3a6ab9e94cuda3std6ranges3__45__cpo4dataE)
_ZN34_INTERNAL_f5076d5c_4_k_cu_3a6ab9e94cuda3std6ranges3__45__cpo4dataE:
	.zero		1
	.type		_ZN34_INTERNAL_f5076d5c_4_k_cu_3a6ab9e94cuda3std3__436_GLOBAL__N__f5076d5c_4_k_cu_3a6ab9e96ignoreE,@object
	.size		_ZN34_INTERNAL_f5076d5c_4_k_cu_3a6ab9e94cuda3std3__436_GLOBAL__N__f5076d5c_4_k_cu_3a6ab9e96ignoreE,(_ZN34_INTERNAL_f5076d5c_4_k_cu_3a6ab9e96thrust24THRUST_300001_SM_1000_NS12placeholders2_7E - _ZN34_INTERNAL_f5076d5c_4_k_cu_3a6ab9e94cuda3std3__436_GLOBAL__N__f5076d5c_4_k_cu_3a6ab9e96ignoreE)
_ZN34_INTERNAL_f5076d5c_4_k_cu_3a6ab9e94cuda3std3__436_GLOBAL__N__f5076d5c_4_k_cu_3a6ab9e96ignoreE:
	.zero		1
	.type		_ZN34_INTERNAL_f5076d5c_4_k_cu_3a6ab9e96thrust24THRUST_300001_SM_1000_NS12placeholders2_7E,@object
	.size		_ZN34_INTERNAL_f5076d5c_4_k_cu_3a6ab9e96thrust24THRUST_300001_SM_1000_NS12placeholders2_7E,(_ZN34_INTERNAL_f5076d5c_4_k_cu_3a6ab9e94cuda3std3__45__cpo6rbeginE - _ZN34_INTERNAL_f5076d5c_4_k_cu_3a6ab9e96thrust24THRUST_300001_SM_1000_NS12placeholders2_7E)
_ZN34_INTERNAL_f5076d5c_4_k_cu_3a6ab9e96thrust24THRUST_300001_SM_1000_NS12placeholders2_7E:
	.zero		1
	.type		_ZN34_INTERNAL_f5076d5c_4_k_cu_3a6ab9e94cuda3std3__45__cpo6rbeginE,@object
	.size		_ZN34_INTERNAL_f5076d5c_4_k_cu_3a6ab9e94cuda3std3__45__cpo6rbeginE,(_ZN34_INTERNAL_f5076d5c_4_k_cu_3a6ab9e94cuda3std6ranges3__45__cpo7advanceE - _ZN34_INTERNAL_f5076d5c_4_k_cu_3a6ab9e94cuda3std3__45__cpo6rbeginE)
_ZN34_INTERNAL_f5076d5c_4_k_cu_3a6ab9e94cuda3std3__45__cpo6rbeginE:
	.zero		1
	.type		_ZN34_INTERNAL_f5076d5c_4_k_cu_3a6ab9e94cuda3std6ranges3__45__cpo7advanceE,@object
	.size		_ZN34_INTERNAL_f5076d5c_4_k_cu_3a6ab9e94cuda3std6ranges3__45__cpo7advanceE,(_ZN34_INTERNAL_f5076d5c_4_k_cu_3a6ab9e94cuda3std6ranges3__45__cpo8distanceE - _ZN34_INTERNAL_f5076d5c_4_k_cu_3a6ab9e94cuda3std6ranges3__45__cpo7advanceE)
_ZN34_INTERNAL_f5076d5c_4_k_cu_3a6ab9e94cuda3std6ranges3__45__cpo7advanceE:
	.zero		1
	.type		_ZN34_INTERNAL_f5076d5c_4_k_cu_3a6ab9e94cuda3std6ranges3__45__cpo8distanceE,@object
	.size		_ZN34_INTERNAL_f5076d5c_4_k_cu_3a6ab9e94cuda3std6ranges3__45__cpo8distanceE,(_ZN34_INTERNAL_f5076d5c_4_k_cu_3a6ab9e94cuda3std3__47nulloptE - _ZN34_INTERNAL_f5076d5c_4_k_cu_3a6ab9e94cuda3std6ranges3__45__cpo8distanceE)
_ZN34_INTERNAL_f5076d5c_4_k_cu_3a6ab9e94cuda3std6ranges3__45__cpo8distanceE:
	.zero		1
	.type		_ZN34_INTERNAL_f5076d5c_4_k_cu_3a6ab9e94cuda3std3__47nulloptE,@object
	.size		_ZN34_INTERNAL_f5076d5c_4_k_cu_3a6ab9e94cuda3std3__47nulloptE,(.L_23 - _ZN34_INTERNAL_f5076d5c_4_k_cu_3a6ab9e94cuda3std3__47nulloptE)
_ZN34_INTERNAL_f5076d5c_4_k_cu_3a6ab9e94cuda3std3__47nulloptE:
	.zero		1
.L_23:


//--------------------- .nv.shared._Z21check_slack_conditionPKfS0_S0_Pii --------------------------
	.section	.nv.shared._Z21check_slack_conditionPKfS0_S0_Pii,"aw",@nobits
	.sectionflags	@""
	.align	16
	.zero		1024


//--------------------- .nv.shared._Z24check_feasible_conditionPKfPKiS0_S0_Pii --------------------------
	.section	.nv.shared._Z24check_feasible_conditionPKfPKiS0_S0_Pii,"aw",@nobits
	.sectionflags	@""
	.align	16
	.zero		1024


//--------------------- .nv.shared._Z29identify_and_flip_singleblockPKiS0_PiiS0_S0_S1_S1_PhS2_S2_S2_ --------------------------
	.section	.nv.shared._Z29identify_and_flip_singleblockPKiS0_PiiS0_S0_S1_S1_PhS2_S2_S2_,"aw",@nobits
	.sectionflags	@""
	.align	16
.nv.shared._Z29identify_and_flip_singleblockPKiS0_PiiS0_S0_S1_S1_PhS2_S2_S2_:
	.zero		1040


//--------------------- .nv.shared._Z27collectZeroIndicesSharedMemPKfiPiS1_S1_ --------------------------
	.section	.nv.shared._Z27collectZeroIndicesSharedMemPKfiPiS1_S1_,"aw",@nobits
	.sectionflags	@""
	.align	16
.nv.shared._Z27collectZeroIndicesSharedMemPKfiPiS1_S1_:
	.zero		1296


//--------------------- .nv.shared._Z31solve_1bc_rowseq_async_paralleliPKiS0_S0_S0_S0_PiS1_ --------------------------
	.section	.nv.shared._Z31solve_1bc_rowseq_async_paralleliPKiS0_S0_S0_S0_PiS1_,"aw",@nobits
	.sectionflags	@""
	.align	16
	.zero		1024


//--------------------- .nv.shared._Z18compute_col_to_rowiPKiPi --------------------------
	.section	.nv.shared._Z18compute_col_to_rowiPKiPi,"aw",@nobits
	.sectionflags	@""
	.align	16
	.zero		1024


//--------------------- .nv.shared._Z30collectZeroIndicesSingleKernelPKfiPiS1_S1_S1_ --------------------------
	.section	.nv.shared._Z30collectZeroIndicesSingleKernelPKfiPiS1_S1_S1_,"aw",@nobits
	.sectionflags	@""
	.align	16
	.zero		1024


//--------------------- .nv.shared._Z21solve_1bc_kernel_fulliPKiS0_PKfPiS3_ --------------------------
	.section	.nv.shared._Z21solve_1bc_kernel_fulliPKiS0_PKfPiS3_,"aw",@nobits
	.sectionflags	@""
	.align	16
	.zero		1024


//--------------------- .nv.shared._Z18count_done_entriesiPKf --------------------------
	.section	.nv.shared._Z18count_done_entriesiPKf,"aw",@nobits
	.sectionflags	@""
	.align	16
	.zero		1024


//--------------------- .nv.shared._Z18reset_device_flagsv --------------------------
	.section	.nv.shared._Z18reset_device_flagsv,"aw",@nobits
	.sectionflags	@""
	.align	16
	.zero		1024


//--------------------- .nv.shared._Z13reset_d_foundv --------------------------
	.section	.nv.shared._Z13reset_d_foundv,"aw",@nobits
	.sectionflags	@""
	.align	16
	.zero		1024


//--------------------- .nv.shared._Z9check_bklPKfPKiS2_i --------------------------
	.section	.nv.shared._Z9check_bklPKfPKiS2_i,"aw",@nobits
	.sectionflags	@""
	.align	16
	.zero		1024


//--------------------- .nv.shared._Z8check_RkPKiS0_S0_i --------------------------
	.section	.nv.shared._Z8check_RkPKiS0_S0_i,"aw",@nobits
	.sectionflags	@""
	.align	16
	.zero		1024


//--------------------- .nv.shared._Z15reset_d_changedv --------------------------
	.section	.nv.shared._Z15reset_d_changedv,"aw",@nobits
	.sectionflags	@""
	.align	16
	.zero		1024


//--------------------- .nv.shared._Z9update_RQPiS_PKiS1_S_ --------------------------
	.section	.nv.shared._Z9update_RQPiS_PKiS1_S_,"aw",@nobits
	.sectionflags	@""
	.align	16
	.zero		1024


//--------------------- .nv.shared._Z8update_QPiPKiS1_ --------------------------
	.section	.nv.shared._Z8update_QPiPKiS1_,"aw",@nobits
	.sectionflags	@""
	.align	16
	.zero		1024


//--------------------- .nv.shared._Z16finalize_epsilonPKfiPiS1_ --------------------------
	.section	.nv.shared._Z16finalize_epsilonPKfiPiS1_,"aw",@nobits
	.sectionflags	@""
	.align	16
	.zero		1024


//--------------------- .nv.shared._Z9update_dXPKiS0_S0_Pii --------------------------
	.section	.nv.shared._Z9update_dXPKiS0_S0_Pii,"aw",@nobits
	.sectionflags	@""
	.align	16
	.zero		1024


//--------------------- .nv.shared._Z18pointer_jump_cyclePiS_S_i --------------------------
	.section	.nv.shared._Z18pointer_jump_cyclePiS_S_i,"aw",@nobits
	.sectionflags	@""
	.align	16
	.zero		1024


//--------------------- .nv.shared._Z12init_mappingPKiS0_PiS1_S1_i --------------------------
	.section	.nv.shared._Z12init_mappingPKiS0_PiS1_S1_i,"aw",@nobits
	.sectionflags	@""
	.align	16
	.zero		1024


//--------------------- .nv.shared._Z8update_VPfS_PiPKiS2_iS0_S0_ --------------------------
	.section	.nv.shared._Z8update_VPfS_PiPKiS2_iS0_S0_,"aw",@nobits
	.sectionflags	@""
	.align	16
	.zero		1024


//--------------------- .nv.shared._Z13process_cyclePfS_PiPKiS2_iS0_S0_ --------------------------
	.section	.nv.shared._Z13process_cyclePfS_PiPKiS2_iS0_S0_,"aw",@nobits
	.sectionflags	@""
	.align	16
	.zero		1024


//--------------------- .nv.shared._Z23find_min_valid_atomic2dPKfPKiS2_i --------------------------
	.section	.nv.shared._Z23find_min_valid_atomic2dPKfPKiS2_i,"aw",@nobits
	.sectionflags	@""
	.align	16
	.zero		1024


//--------------------- .nv.shared._Z18find_most_negativePKfiPiS1_ --------------------------
	.section	.nv.shared._Z18find_most_negativePKfiPiS1_,"aw",@nobits
	.sectionflags	@""
	.align	16
.nv.shared._Z18find_most_negativePKfiPiS1_:
	.zero		3072


//--------------------- .nv.shared._Z11init_minvalv --------------------------
	.section	.nv.shared._Z11init_minvalv,"aw",@nobits
	.sectionflags	@""
	.align	16
	.zero		1024


//--------------------- .nv.shared._Z12update_dualsPiS_PfS0_i --------------------------
	.section	.nv.shared._Z12update_dualsPiS_PfS0_i,"aw",@nobits
	.sectionflags	@""
	.align	16
	.zero		1024


//--------------------- .nv.shared._Z15set_array_valuePiii --------------------------
	.section	.nv.shared._Z15set_array_valuePiii,"aw",@nobits
	.sectionflags	@""
	.align	16
	.zero		1024


//--------------------- .nv.shared._Z16solve_1bc_kerneliPKiPiS1_PKfS1_S1_ --------------------------
	.section	.nv.shared._Z16solve_1bc_kerneliPKiPiS1_PKfS1_S1_,"aw",@nobits
	.sectionflags	@""
	.align	16
	.zero		1024


//--------------------- .nv.shared._Z11find_argminPKfPiPfi --------------------------
	.section	.nv.shared._Z11find_argminPKfPiPfi,"aw",@nobits
	.sectionflags	@""
	.align	16
.nv.shared._Z11find_argminPKfPiPfi:
	.zero		3072


//--------------------- .nv.shared._Z9compute_BPKfS0_S0_Pfi --------------------------
	.section	.nv.shared._Z9compute_BPKfS0_S0_Pfi,"aw",@nobits
	.sectionflags	@""
	.align	16
	.zero		1024


//--------------------- .nv.constant0._ZN3cub18CUB_300001_SM_10006detail11EmptyKernelIvEEvv --------------------------
	.section	.nv.constant0._ZN3cub18CUB_300001_SM_10006detail11EmptyKernelIvEEvv,"a",@progbits
	.sectionflags	@""
	.align	4
.nv.constant0._ZN3cub18CUB_300001_SM_10006detail11EmptyKernelIvEEvv:
	.zero		896


//--------------------- .nv.constant0._Z21check_slack_conditionPKfS0_S0_Pii --------------------------
	.section	.nv.constant0._Z21check_slack_conditionPKfS0_S0_Pii,"a",@progbits
	.sectionflags	@""
	.align	4
.nv.constant0._Z21check_slack_conditionPKfS0_S0_Pii:
	.zero		932


//--------------------- .nv.constant0._Z24check_feasible_conditionPKfPKiS0_S0_Pii --------------------------
	.section	.nv.constant0._Z24check_feasible_conditionPKfPKiS0_S0_Pii,"a",@progbits
	.sectionflags	@""
	.align	4
.nv.constant0._Z24check_feasible_conditionPKfPKiS0_S0_Pii:
	.zero		940


//--------------------- .nv.constant0._Z29identify_and_flip_singleblockPKiS0_PiiS0_S0_S1_S1_PhS2_S2_S2_ --------------------------
	.section	.nv.constant0._Z29identify_and_flip_singleblockPKiS0_PiiS0_S0_S1_S1_PhS2_S2_S2_,"a",@progbits
	.sectionflags	@""
	.align	4
.nv.constant0._Z29identify_and_flip_singleblockPKiS0_PiiS0_S0_S1_S1_PhS2_S2_S2_:
	.zero		992


//--------------------- .nv.constant0._Z27collectZeroIndicesSharedMemPKfiPiS1_S1_ --------------------------
	.section	.nv.constant0._Z27collectZeroIndicesSharedMemPKfiPiS1_S1_,"a",@progbits
	.sectionflags	@""
	.align	4
.nv.constant0._Z27collectZeroIndicesSharedMemPKfiPiS1_S1_:
	.zero		936


//--------------------- .nv.constant0._Z31solve_1bc_rowseq_async_paralleliPKiS0_S0_S0_S0_PiS1_ --------------------------
	.section	.nv.constant0._Z31solve_1bc_rowseq_async_paralleliPKiS0_S0_S0_S0_PiS1_,"a",@progbits
	.sectionflags	@""
	.align	4
.nv.constant0._Z31solve_1bc_rowseq_async_paralleliPKiS0_S0_S0_S0_PiS1_:
	.zero		960


//--------------------- .nv.constant0._Z18compute_col_to_rowiPKiPi --------------------------
	.section	.nv.constant0._Z18compute_col_to_rowiPKiPi,"a",@progbits
	.sectionflags	@""
	.align	4
.nv.constant0._Z18compute_col_to_rowiPKiPi:
	.zero		920


//--------------------- .nv.constant0._Z30collectZeroIndicesSingleKernelPKfiPiS1_S1_S1_ --------------------------
	.section	.nv.constant0._Z30collectZeroIndicesSingleKernelPKfiPiS1_S1_S1_,"a",@progbits
	.sectionflags	@""
	.align	4
.nv.constant0._Z30collectZeroIndicesSingleKernelPKfiPiS1_S1_S1_:
	.zero		944


//--------------------- .nv.constant0._Z21solve_1bc_kernel_fulliPKiS0_PKfPiS3_ --------------------------
	.section	.nv.constant0._Z21solve_1bc_kernel_fulliPKiS0_PKfPiS3_,"a",@progbits
	.sectionflags	@""
	.align	4
.nv.constant0._Z21solve_1bc_kernel_fulliPKiS0_PKfPiS3_:
	.zero		944


//--------------------- .nv.constant0._Z18count_done_entriesiPKf --------------------------
	.section	.nv.constant0._Z18count_done_entriesiPKf,"a",@progbits
	.sectionflags	@""
	.align	4
.nv.constant0._Z18count_done_entriesiPKf:
	.zero		912


//--------------------- .nv.constant0._Z18reset_device_flagsv --------------------------
	.section	.nv.constant0._Z18reset_device_flagsv,"a",@progbits
	.sectionflags	@""
	.align	4
.nv.constant0._Z18reset_device_flagsv:
	.zero		896


//--------------------- .nv.constant0._Z13reset_d_foundv --------------------------
	.section	.nv.constant0._Z13reset_d_foundv,"a",@progbits
	.sectionflags	@""
	.align	4
.nv.constant0._Z13reset_d_foundv:
	.zero		896


//--------------------- .nv.constant0._Z9check_bklPKfPKiS2_i --------------------------
	.section	.nv.constant0._Z9check_bklPKfPKiS2_i,"a",@progbits
	.sectionflags	@""
	.align	4
.nv.constant0._Z9check_bklPKfPKiS2_i:
	.zero		924


//--------------------- .nv.constant0._Z8check_RkPKiS0_S0_i --------------------------
	.section	.nv.constant0._Z8check_RkPKiS0_S0_i,"a",@progbits
	.sectionflags	@""
	.align	4
.nv.constant0._Z8check_RkPKiS0_S0_i:
	.zero		924


//--------------------- .nv.constant0._Z15reset_d_changedv --------------------------
	.section	.nv.constant0._Z15reset_d_changedv,"a",@progbits
	.sectionflags	@""
	.align	4
.nv.constant0._Z15reset_d_changedv:
	.zero		896


//--------------------- .nv.constant0._Z9update_RQPiS_PKiS1_S_ --------------------------
	.section	.nv.constant0._Z9update_RQPiS_PKiS1_S_,"a",@progbits
	.sectionflags	@""
	.align	4
.nv.constant0._Z9update_RQPiS_PKiS1_S_:
	.zero		936


//--------------------- .nv.constant0._Z8update_QPiPKiS1_ --------------------------
	.section	.nv.constant0._Z8update_QPiPKiS1_,"a",@progbits
	.sectionflags	@""
	.align	4
.nv.constant0._Z8update_QPiPKiS1_:
	.zero		920


//--------------------- .nv.constant0._Z16finalize_epsilonPKfiPiS1_ --------------------------
	.section	.nv.constant0._Z16finalize_epsilonPKfiPiS1_,"a",@progbits
	.sectionflags	@""
	.align	4
.nv.constant0._Z16finalize_epsilonPKfiPiS1_:
	.zero		928


//--------------------- .nv.constant0._Z9update_dXPKiS0_S0_Pii --------------------------
	.section	.nv.constant0._Z9update_dXPKiS0_S0_Pii,"a",@progbits
	.sectionflags	@""
	.align	4
.nv.constant0._Z9update_dXPKiS0_S0_Pii:
	.zero		932


//--------------------- .nv.constant0._Z18pointer_jump_cyclePiS_S_i --------------------------
	.section	.nv.constant0._Z18pointer_jump_cyclePiS_S_i,"a",@progbits
	.sectionflags	@""
	.align	4
.nv.constant0._Z18pointer_jump_cyclePiS_S_i:
	.zero		924


//--------------------- .nv.constant0._Z12init_mappingPKiS0_PiS1_S1_i --------------------------
	.section	.nv.constant0._Z12init_mappingPKiS0_PiS1_S1_i,"a",@progbits
	.sectionflags	@""
	.align	4
.nv.constant0._Z12init_mappingPKiS0_PiS1_S1_i:
	.zero		940


//--------------------- .nv.constant0._Z8update_VPfS_PiPKiS2_iS0_S0_ --------------------------
	.section	.nv.constant0._Z8update_VPfS_PiPKiS2_iS0_S0_,"a",@progbits
	.sectionflags	@""
	.align	4
.nv.constant0._Z8update_VPfS_PiPKiS2_iS0_S0_:
	.zero		960


//--------------------- .nv.constant0._Z13process_cyclePfS_PiPKiS2_iS0_S0_ --------------------------
	.section	.nv.constant0._Z13process_cyclePfS_PiPKiS2_iS0_S0_,"a",@progbits
	.sectionflags	@""
	.align	4
.nv.constant0._Z13process_cyclePfS_PiPKiS2_iS0_S0_:
	.zero		960


//--------------------- .nv.constant0._Z23find_min_valid_atomic2dPKfPKiS2_i --------------------------
	.section	.nv.constant0._Z23find_min_valid_atomic2dPKfPKiS2_i,"a",@progbits
	.sectionflags	@""
	.align	4
.nv.constant0._Z23find_min_valid_atomic2dPKfPKiS2_i:
	.zero		924


//--------------------- .nv.constant0._Z18find_most_negativePKfiPiS1_ --------------------------
	.section	.nv.constant0._Z18find_most_negativePKfiPiS1_,"a",@progbits
	.sectionflags	@""
	.align	4
.nv.constant0._Z18find_most_negativePKfiPiS1_:
	.zero		928


//--------------------- .nv.constant0._Z11init_minvalv --------------------------
	.section	.nv.constant0._Z11init_minvalv,"a",@progbits
	.sectionflags	@""
	.align	4
.nv.constant0._Z11init_minvalv:
	.zero		896


//--------------------- .nv.constant0._Z12update_dualsPiS_PfS0_i --------------------------
	.section	.nv.constant0._Z12update_dualsPiS_PfS0_i,"a",@progbits
	.sectionflags	@""
	.align	4
.nv.constant0._Z12update_dualsPiS_PfS0_i:
	.zero		932


//--------------------- .nv.constant0._Z15set_array_valuePiii --------------------------
	.section	.nv.constant0._Z15set_array_valuePiii,"a",@progbits
	.sectionflags	@""
	.align	4
.nv.constant0._Z15set_array_valuePiii:
	.zero		912


//--------------------- .nv.constant0._Z16solve_1bc_kerneliPKiPiS1_PKfS1_S1_ --------------------------
	.section	.nv.constant0._Z16solve_1bc_kerneliPKiPiS1_PKfS1_S1_,"a",@progbits
	.sectionflags	@""
	.align	4
.nv.constant0._Z16solve_1bc_kerneliPKiPiS1_PKfS1_S1_:
	.zero		952


//--------------------- .nv.constant0._Z11find_argminPKfPiPfi --------------------------
	.section	.nv.constant0._Z11find_argminPKfPiPfi,"a",@progbits
	.sectionflags	@""
	.align	4
.nv.constant0._Z11find_argminPKfPiPfi:
	.zero		924


//--------------------- .nv.constant0._Z9compute_BPKfS0_S0_Pfi --------------------------
	.section	.nv.constant0._Z9compute_BPKfS0_S0_Pfi,"a",@progbits
	.sectionflags	@""
	.align	4
.nv.constant0._Z9compute_BPKfS0_S0_Pfi:
	.zero		932


//--------------------- SYMBOLS --------------------------

	.type		.nv.reservedSmem.offset0,@object
	.size		.nv.reservedSmem.offset0,0x4
	.type		.nv.reservedSmem.cap,@object
	.size		.nv.reservedSmem.cap,0x4
